def matmul_kernel(
    a_ptr,
    b_ptr,
    c_ptr,
    M,
    N,
    K,
    stride_am,
    stride_ak,
    stride_bk,
    stride_bn,
    stride_cm,
    stride_cn,
    BLOCK_M: tl.constexpr,
    BLOCK_N: tl.constexpr,
    BLOCK_K: tl.constexpr,
    GROUP_M: tl.constexpr,
):
    pid = tl.program_id(axis=0)
    num_pid_m = tl.cdiv(M, BLOCK_M)
    num_pid_n = tl.cdiv(N, BLOCK_N)
    num_pid_in_group = GROUP_M * num_pid_n
    group_id = pid // num_pid_in_group
    first_pid_m = group_id * GROUP_M
    group_size_m = min(num_pid_m - first_pid_m, GROUP_M)
    pid_m = first_pid_m + ((pid % num_pid_in_group) % group_size_m)
    pid_n = (pid % num_pid_in_group) // group_size_m

    offs_am = (pid_m * BLOCK_M + tl.arange(0, BLOCK_M)) % M
    offs_bn = (pid_n * BLOCK_N + tl.arange(0, BLOCK_N)) % N
    offs_k = tl.arange(0, BLOCK_K)
    a_ptrs = a_ptr + offs_am[:, None] * stride_am + offs_k[None, :] * stride_ak
    b_ptrs = b_ptr + offs_k[:, None] * stride_bk + offs_bn[None, :] * stride_bn

    acc = tl.zeros((BLOCK_M, BLOCK_N), dtype=tl.float32)
    for kk in range(0, tl.cdiv(K, BLOCK_K)):
        a = tl.load(a_ptrs, mask=offs_k[None, :] < K - kk * BLOCK_K, other=0.0)
        b = tl.load(b_ptrs, mask=offs_k[:, None] < K - kk * BLOCK_K, other=0.0)
        acc = tl.dot(a, b, acc)
        a_ptrs += BLOCK_K * stride_ak
        b_ptrs += BLOCK_K * stride_bk

    c = acc.to(c_ptr.dtype.element_ty)
    offs_cm = pid_m * BLOCK_M + tl.arange(0, BLOCK_M)
    offs_cn = pid_n * BLOCK_N + tl.arange(0, BLOCK_N)
    c_ptrs = c_ptr + offs_cm[:, None] * stride_cm + offs_cn[None, :] * stride_cn
    mask = (offs_cm[:, None] < M) & (offs_cn[None, :] < N)
    tl.store(c_ptrs, c, mask=mask)

# config = {"BLOCK_K": 256, "BLOCK_M": 512, "BLOCK_N": 16, "GROUP_M": 8, "arch": "sm_100", "dtype": "fp8e4m3", "num_ctas": 1, "num_stages": 3, "num_warps": 4}
# arch = sm_100


// ===== COMPILED SASS (sm_100a) =====

	.target	sm_100a

	.elftype	@"ET_EXEC"


//--------------------- .note.nv.tkinfo           --------------------------
	.section	.note.nv.tkinfo,"",@"SHT_NOTE"
	.sectionflags	@"SHF_NOTE_NV_TKINFO"
	.tkinfo
        /*0018*/ 	.word	0x00000081
        /*0030*/ 	.string	""
        /*0030*/ 	.string	"ptxas-blackwell"
        /*0030*/ 	.string	"Cuda compilation tools, release 12.9, V12.9.86"
        /*0030*/ 	.string	"Build cuda_12.9.r12.9/compiler.36037853_0"
        /*0030*/ 	.string	"-v  -suppress-debug-info  -lineinfo  -arch sm_100a "



//--------------------- .note.nv.cuver            --------------------------
	.section	.note.nv.cuver,"",@"SHT_NOTE"
	.sectionflags	@"SHF_NOTE_NV_CUVER"
        /*0018*/ 	.short	0x0001
        /*001a*/ 	.short	0x0064
        /*001c*/ 	.short	0x0001
        /*001e*/ 	.short	0x0000
        /*0020*/ 	.short	0x0001
        /*0022*/ 	.short	0x0000


//--------------------- .nv.info                  --------------------------
	.section	.nv.info,"",@"SHT_CUDA_INFO"
	.align	4


	//----- nvinfo : EIATTR_REGCOUNT
	.align		4
        /*0000*/ 	.byte	0x04, 0x2f
        /*0002*/ 	.short	(.L_4 - .L_3)
	.align		4
.L_3:
        /*0004*/ 	.word	index@(matmul_kernel)
        /*0008*/ 	.word	0x00000060


	//----- nvinfo : EIATTR_FRAME_SIZE
	.align		4
.L_4:
        /*000c*/ 	.byte	0x04, 0x11
        /*000e*/ 	.short	(.L_6 - .L_5)
	.align		4
.L_5:
        /*0010*/ 	.word	index@($__internal_2_$__cuda_sm10x_tcgen05_guardrail_trap_unallocated_columns_being_dealloced)
        /*0014*/ 	.word	0x00003e38


	//----- nvinfo : EIATTR_FRAME_SIZE
	.align		4
.L_6:
        /*0018*/ 	.byte	0x04, 0x11
        /*001a*/ 	.short	(.L_8 - .L_7)
	.align		4
.L_7:
        /*001c*/ 	.word	index@($__internal_1_$__cuda_sm10x_tcgen05_guardrail_trap_phase_invalid_during_alloc)
        /*0020*/ 	.word	0x00003e38


	//----- nvinfo : EIATTR_FRAME_SIZE
	.align		4
.L_8:
        /*0024*/ 	.byte	0x04, 0x11
        /*0026*/ 	.short	(.L_10 - .L_9)
	.align		4
.L_9:
        /*0028*/ 	.word	index@($__internal_0_$__cuda_sm10x_tcgen05_guardrail_trap_col_being_dealloced_not_returned_by_alloc)
        /*002c*/ 	.word	0x00003e38


	//----- nvinfo : EIATTR_FRAME_SIZE
	.align		4
.L_10:
        /*0030*/ 	.byte	0x04, 0x11
        /*0032*/ 	.short	(.L_12 - .L_11)
	.align		4
.L_11:
        /*0034*/ 	.word	index@(matmul_kernel)
        /*0038*/ 	.word	0x00003e38


	//----- nvinfo : EIATTR_MIN_STACK_SIZE
	.align		4
.L_12:
        /*003c*/ 	.byte	0x04, 0x12
        /*003e*/ 	.short	(.L_14 - .L_13)
	.align		4
.L_13:
        /*0040*/ 	.word	index@(matmul_kernel)
        /*0044*/ 	.word	0x00003e38
.L_14:


//--------------------- .nv.info.matmul_kernel    --------------------------
	.section	.nv.info.matmul_kernel,"",@"SHT_CUDA_INFO"
	.sectionflags	@""
	.align	4


	//----- nvinfo : EIATTR_CUDA_API_VERSION
	.align		4
        /*0000*/ 	.byte	0x04, 0x37
        /*0002*/ 	.short	(.L_16 - .L_15)
.L_15:
        /*0004*/ 	.word	0x00000081


	//----- nvinfo : EIATTR_KPARAM_INFO
	.align		4
.L_16:
        /*0008*/ 	.byte	0x04, 0x17
        /*000a*/ 	.short	(.L_18 - .L_17)
.L_17:
        /*000c*/ 	.word	0x00000000
        /*0010*/ 	.short	0x000d
        /*0012*/ 	.short	0x0048
        /*0014*/ 	.byte	0x00, 0xf4, 0x21, 0x00


	//----- nvinfo : EIATTR_KPARAM_INFO
	.align		4
.L_18:
        /*0018*/ 	.byte	0x04, 0x17
        /*001a*/ 	.short	(.L_20 - .L_19)
.L_19:
        /*001c*/ 	.word	0x00000000
        /*0020*/ 	.short	0x000c
        /*0022*/ 	.short	0x0040
        /*0024*/ 	.byte	0x00, 0xf4, 0x21, 0x00


	//----- nvinfo : EIATTR_KPARAM_INFO
	.align		4
.L_20:
        /*0028*/ 	.byte	0x04, 0x17
        /*002a*/ 	.short	(.L_22 - .L_21)
.L_21:
        /*002c*/ 	.word	0x00000000
        /*0030*/ 	.short	0x000b
        /*0032*/ 	.short	0x0038
        /*0034*/ 	.byte	0x00, 0xf0, 0x11, 0x00


	//----- nvinfo : EIATTR_KPARAM_INFO
	.align		4
.L_22:
        /*0038*/ 	.byte	0x04, 0x17
        /*003a*/ 	.short	(.L_24 - .L_23)
.L_23:
        /*003c*/ 	.word	0x00000000
        /*0040*/ 	.short	0x000a
        /*0042*/ 	.short	0x0034
        /*0044*/ 	.byte	0x00, 0xf0, 0x11, 0x00


	//----- nvinfo : EIATTR_KPARAM_INFO
	.align		4
.L_24:
        /*0048*/ 	.byte	0x04, 0x17
        /*004a*/ 	.short	(.L_26 - .L_25)
.L_25:
        /*004c*/ 	.word	0x00000000
        /*0050*/ 	.short	0x0009
        /*0052*/ 	.short	0x0030
        /*0054*/ 	.byte	0x00, 0xf0, 0x11, 0x00


	//----- nvinfo : EIATTR_KPARAM_INFO
	.align		4
.L_26:
        /*0058*/ 	.byte	0x04, 0x17
        /*005a*/ 	.short	(.L_28 - .L_27)
.L_27:
        /*005c*/ 	.word	0x00000000
        /*0060*/ 	.short	0x0008
        /*0062*/ 	.short	0x002c
        /*0064*/ 	.byte	0x00, 0xf0, 0x11, 0x00


	//----- nvinfo : EIATTR_KPARAM_INFO
	.align		4
.L_28:
        /*0068*/ 	.byte	0x04, 0x17
        /*006a*/ 	.short	(.L_30 - .L_29)
.L_29:
        /*006c*/ 	.word	0x00000000
        /*0070*/ 	.short	0x0007
        /*0072*/ 	.short	0x0028
        /*0074*/ 	.byte	0x00, 0xf0, 0x11, 0x00


	//----- nvinfo : EIATTR_KPARAM_INFO
	.align		4
.L_30:
        /*0078*/ 	.byte	0x04, 0x17
        /*007a*/ 	.short	(.L_32 - .L_31)
.L_31:
        /*007c*/ 	.word	0x00000000
        /*0080*/ 	.short	0x0006
        /*0082*/ 	.short	0x0024
        /*0084*/ 	.byte	0x00, 0xf0, 0x11, 0x00


	//----- nvinfo : EIATTR_KPARAM_INFO
	.align		4
.L_32:
        /*0088*/ 	.byte	0x04, 0x17
        /*008a*/ 	.short	(.L_34 - .L_33)
.L_33:
        /*008c*/ 	.word	0x00000000
        /*0090*/ 	.short	0x0005
        /*0092*/ 	.short	0x0020
        /*0094*/ 	.byte	0x00, 0xf0, 0x11, 0x00


	//----- nvinfo : EIATTR_KPARAM_INFO
	.align		4
.L_34:
        /*0098*/ 	.byte	0x04, 0x17
        /*009a*/ 	.short	(.L_36 - .L_35)
.L_35:
        /*009c*/ 	.word	0x00000000
        /*00a0*/ 	.short	0x0004
        /*00a2*/ 	.short	0x001c
        /*00a4*/ 	.byte	0x00, 0xf0, 0x11, 0x00


	//----- nvinfo : EIATTR_KPARAM_INFO
	.align		4
.L_36:
        /*00a8*/ 	.byte	0x04, 0x17
        /*00aa*/ 	.short	(.L_38 - .L_37)
.L_37:
        /*00ac*/ 	.word	0x00000000
        /*00b0*/ 	.short	0x0003
        /*00b2*/ 	.short	0x0018
        /*00b4*/ 	.byte	0x00, 0xf0, 0x11, 0x00


	//----- nvinfo : EIATTR_KPARAM_INFO
	.align		4
.L_38:
        /*00b8*/ 	.byte	0x04, 0x17
        /*00ba*/ 	.short	(.L_40 - .L_39)
.L_39:
        /*00bc*/ 	.word	0x00000000
        /*00c0*/ 	.short	0x0002
        /*00c2*/ 	.short	0x0010
        /*00c4*/ 	.byte	0x00, 0xf4, 0x21, 0x00


	//----- nvinfo : EIATTR_KPARAM_INFO
	.align		4
.L_40:
        /*00c8*/ 	.byte	0x04, 0x17
        /*00ca*/ 	.short	(.L_42 - .L_41)
.L_41:
        /*00cc*/ 	.word	0x00000000
        /*00d0*/ 	.short	0x0001
        /*00d2*/ 	.short	0x0008
        /*00d4*/ 	.byte	0x00, 0xf4, 0x21, 0x00


	//----- nvinfo : EIATTR_KPARAM_INFO
	.align		4
.L_42:
        /*00d8*/ 	.byte	0x04, 0x17
        /*00da*/ 	.short	(.L_44 - .L_43)
.L_43:
        /*00dc*/ 	.word	0x00000000
        /*00e0*/ 	.short	0x0000
        /*00e2*/ 	.short	0x0000
        /*00e4*/ 	.byte	0x00, 0xf4, 0x21, 0x00


	//----- nvinfo : EIATTR_AT_ENTRY_FRAGMENTS
	.align		4
.L_44:
        /*00e8*/ 	.byte	0x04, 0x4f
        /*00ea*/ 	.short	(.L_46 - .L_45)


	//   ....[0]....
.L_45:
        /*00ec*/ 	.word	0x00000004


	//----- nvinfo : EIATTR_RESERVED_SMEM_USED
	.align		4
.L_46:
        /*00f0*/ 	.byte	0x01, 0x41
	.zero		2


	//----- nvinfo : EIATTR_SPARSE_MMA_MASK
	.align		4
        /*00f4*/ 	.byte	0x03, 0x50
        /*00f6*/ 	.short	0x0000


	//----- nvinfo : EIATTR_TCGEN05_1CTA_USED
	.align		4
        /*00f8*/ 	.byte	0x01, 0x51
	.zero		2


	//----- nvinfo : EIATTR_MAXREG_COUNT
	.align		4
        /*00fc*/ 	.byte	0x03, 0x1b
        /*00fe*/ 	.short	0x00ff


	//----- nvinfo : EIATTR_NUM_BARRIERS
	.align		4
        /*0100*/ 	.byte	0x02, 0x4c
        /*0102*/ 	.byte	0x01
	.zero		1


	//----- nvinfo : EIATTR_ANNOTATIONS
	.align		4
        /*0104*/ 	.byte	0x04, 0x55
        /*0106*/ 	.short	(.L_48 - .L_47)


	//   ....[0]....
.L_47:
        /*0108*/ 	.word	0x00000001
        /*010c*/ 	.byte	0xf0, 0x08, 0x00, 0x00, 0x01, 0x00, 0x00, 0x00, 0x20, 0x09, 0x00, 0x00, 0x01, 0x00, 0x00, 0x00
        /* <DEDUP_REMOVED lines=3960> */
        /*f89c*/ 	.byte	0x40, 0xb4, 0x04, 0x00, 0x01, 0x00, 0x00, 0x00, 0x50, 0xb4, 0x04, 0x00


	//----- nvinfo : EIATTR_INT_WARP_WIDE_INSTR_OFFSETS
	.align		4
.L_48:
        /*f8a8*/ 	.byte	0x04, 0x31
        /*f8aa*/ 	.short	(.L_50 - .L_49)


	//   ....[0]....
.L_49:
        /*f8ac*/ 	.word	0x00000e00


	//   ....[1]....
        /*f8b0*/ 	.word	0x00000e10


	//   ....[2]....
        /*f8b4*/ 	.word	0x00021ef0


	//   ....[3]....
        /*f8b8*/ 	.word	0x0008bd60


	//   ....[4]....
        /*f8bc*/ 	.word	0x0008bda0


	//----- nvinfo : EIATTR_COOP_GROUP_MASK_REGIDS
	.align		4
.L_50:
        /*f8c0*/ 	.byte	0x04, 0x29
        /*f8c2*/ 	.short	(.L_52 - .L_51)


	//   ....[0]....
.L_51:
        /*f8c4*/ 	.word	0xffffffff


	//   ....[1]....
        /*f8c8*/ 	.word	0xffffffff


	//   ....[2]....
        /*f8cc*/ 	.word	0xffffffff


	//   ....[3]....
        /*f8d0*/ 	.word	0xffffffff


	//----- nvinfo : EIATTR_COOP_GROUP_INSTR_OFFSETS
	.align		4
.L_52:
        /*f8d4*/ 	.byte	0x04, 0x28
        /*f8d6*/ 	.short	(.L_54 - .L_53)


	//   ....[0]....
.L_53:
        /*f8d8*/ 	.word	0x00000060


	//   ....[1]....
        /*f8dc*/ 	.word	0x00000320


	//   ....[2]....
        /*f8e0*/ 	.word	0x0008bbe0


	//   ....[3]....
        /*f8e4*/ 	.word	0x0008be50


	//----- nvinfo : EIATTR_VRC_CTA_INIT_COUNT
	.align		4
.L_54:
        /*f8e8*/ 	.byte	0x02, 0x4a
        /*f8ea*/ 	.byte	0x80
	.zero		1


	//----- nvinfo : EIATTR_MBARRIER_INSTR_OFFSETS
	.align		4
        /*f8ec*/ 	.byte	0x04, 0x39
        /*f8ee*/ 	.short	(.L_56 - .L_55)


	//   ....[0]....
.L_55:
        /*f8f0*/ 	.word	0x00001a10
        /*f8f4*/ 	.word	0x000000ff
        /*f8f8*/ 	.word	0x00000000
        /*f8fc*/ 	.short	0x0100
        /*f8fe*/ 	.byte	0x4c
	.zero		1


	//   ....[1]....
        /*f900*/ 	.word	0x00021f70
        /*f904*/ 	.word	0x000000ff
        /*f908*/ 	.word	0x00042008
        /*f90c*/ 	.short	0x0100
        /*f90e*/ 	.byte	0x04
	.zero		1


	//   ....[2]....
        /*f910*/ 	.word	0x000587b0
        /*f914*/ 	.word	0x000000ff
        /*f918*/ 	.word	0x00000000
        /*f91c*/ 	.short	0x010a
        /*f91e*/ 	.byte	0x4c
	.zero		1


	//   ....[3]....
        /*f920*/ 	.word	0x00089ee0
        /*f924*/ 	.word	0x000000ff
        /*f928*/ 	.word	0x00000000
        /*f92c*/ 	.short	0x010a
        /*f92e*/ 	.byte	0x4c
	.zero		1


	//   ....[4]....
        /*f930*/ 	.word	0x00089f80
        /*f934*/ 	.word	0x000000ff
        /*f938*/ 	.word	0x00042000
        /*f93c*/ 	.short	0x0108
        /*f93e*/ 	.byte	0x04
	.zero		1


	//   ....[5]....
        /*f940*/ 	.word	0x00089fa0
        /*f944*/ 	.word	0x000000ff
        /*f948*/ 	.word	0x00042008
        /*f94c*/ 	.short	0x0108
        /*f94e*/ 	.byte	0x04
	.zero		1


	//   ....[6]....
        /*f950*/ 	.word	0x0008be70
        /*f954*/ 	.word	0x000000ff
        /*f958*/ 	.word	0x00000000
        /*f95c*/ 	.short	0x010a
        /*f95e*/ 	.byte	0x4c
	.zero		1


	//   ....[7]....
        /*f960*/ 	.word	0x0008bea0
        /*f964*/ 	.word	0x000000ff
        /*f968*/ 	.word	0x00000000
        /*f96c*/ 	.short	0x010a
        /*f96e*/ 	.byte	0x4c
	.zero		1


	//----- nvinfo : EIATTR_NUM_MBARRIERS
	.align		4
.L_56:
        /*f970*/ 	.byte	0x03, 0x38
        /*f972*/ 	.short	0x0002


	//----- nvinfo : EIATTR_EXIT_INSTR_OFFSETS
	.align		4
        /*f974*/ 	.byte	0x04, 0x1c
        /*f976*/ 	.short	(.L_58 - .L_57)


	//   ....[0]....
.L_57:
        /*f978*/ 	.word	0x0008be60


	//----- nvinfo : EIATTR_REQNTID
	.align		4
.L_58:
        /*f97c*/ 	.byte	0x04, 0x10
        /*f97e*/ 	.short	(.L_60 - .L_59)
.L_59:
        /*f980*/ 	.word	0x00000080
        /*f984*/ 	.word	0x00000001
        /*f988*/ 	.word	0x00000001


	//----- nvinfo : EIATTR_CRS_STACK_SIZE
	.align		4
.L_60:
        /*f98c*/ 	.byte	0x04, 0x1e
        /*f98e*/ 	.short	(.L_62 - .L_61)
.L_61:
        /*f990*/ 	.word	0x00000000


	//----- nvinfo : EIATTR_CBANK_PARAM_SIZE
	.align		4
.L_62:
        /*f994*/ 	.byte	0x03, 0x19
        /*f996*/ 	.short	0x0050


	//----- nvinfo : EIATTR_PARAM_CBANK
	.align		4
        /*f998*/ 	.byte	0x04, 0x0a
        /*f99a*/ 	.short	(.L_64 - .L_63)
	.align		4
.L_63:
        /*f99c*/ 	.word	index@(.nv.constant0.matmul_kernel)
        /*f9a0*/ 	.short	0x0380
        /*f9a2*/ 	.short	0x0050


	//----- nvinfo : EIATTR_SW_WAR
	.align		4
.L_64:
        /*f9a4*/ 	.byte	0x04, 0x36
        /*f9a6*/ 	.short	(.L_66 - .L_65)
.L_65:
        /*f9a8*/ 	.word	0x00000008
.L_66:


//--------------------- .nv.compat                --------------------------
	.section	.nv.compat,"",@"SHT_CUDA_COMPAT_INFO"
	.align	4
        /*0000*/ 	.byte	0x02, 0x02, 0x02, 0x00, 0x02, 0x05, 0x05, 0x00, 0x02, 0x03, 0x00, 0x00, 0x02, 0x06, 0x01, 0x00


//--------------------- .nv.callgraph             --------------------------
	.section	.nv.callgraph,"",@"SHT_CUDA_CALLGRAPH"
	.align	4
	.sectionentsize	8
	.align		4
        /*0000*/ 	.word	0x00000000
	.align		4
        /*0004*/ 	.word	0xffffffff
	.align		4
        /*0008*/ 	.word	0x00000000
	.align		4
        /*000c*/ 	.word	0xfffffffe
	.align		4
        /*0010*/ 	.word	0x00000000
	.align		4
        /*0014*/ 	.word	0xfffffffd
	.align		4
        /*0018*/ 	.word	0x00000000
	.align		4
        /*001c*/ 	.word	0xfffffffc


//--------------------- .text.matmul_kernel       --------------------------
	.section	.text.matmul_kernel,"ax",@progbits
	.align	128
        .global         matmul_kernel
        .type           matmul_kernel,@function
        .size           matmul_kernel,(.L_x_20 - matmul_kernel)
        .other          matmul_kernel,@"STO_CUDA_ENTRY STV_DEFAULT"
matmul_kernel:
.text.matmul_kernel:
[----:B------:R-:W0:Y:S01]  /*0000*/  LDC R1, c[0x0][0x37c] ;  /* 0x0000df00ff017b82 */ /* 0x000e220000000800 */
[----:B------:R-:W1:Y:S01]  /*0010*/  S2R R33, SR_TID.X ;  /* 0x0000000000217919 */ /* 0x000e620000002100 */
[----:B0-----:R-:W-:Y:S01]  /*0020*/  VIADD R1, R1, 0xffffc1c8 ;  /* 0xffffc1c801017836 */ /* 0x001fe20000000000 */
[----:B-1----:R-:W-:-:S13]  /*0030*/  ISETP.GE.U32.AND P3, PT, R33, 0x20, PT ;  /* 0x000000202100780c */ /* 0x002fda0003f66070 */
[----:B------:R-:W-:Y:S05]  /*0040*/  @P3 BRA `(.L_x_0) ;  /* 0x0000000000b83947 */ /* 0x000fea0003800000 */
[----:B------:R-:W0:Y:S01]  /*0050*/  S2R R7, SR_CgaCtaId ;  /* 0x0000000000077919 */ /* 0x000e220000008800 */
[----:B------:R-:W-:Y:S01]  /*0060*/  NOP ;  /* 0x0000000000007918 */ /* 0x000fe20000000000 */
[----:B------:R-:W-:-:S04]  /*0070*/  MOV R0, 0x40 ;  /* 0x0000004000007802 */ /* 0x000fc80000000f00 */
[----:B0-----:R-:W-:Y:S02]  /*0080*/  LEA R2, R7, R0, 0x18 ;  /* 0x0000000007027211 */ /* 0x001fe400078ec0ff */
[----:B------:R-:W-:-:S04]  /*0090*/  MOV R0, 0x400 ;  /* 0x0000040000007802 */ /* 0x000fc80000000f00 */
[----:B------:R-:W0:Y:S01]  /*00a0*/  LDS.U8 R2, [R2] ;  /* 0x0000000002027984 */ /* 0x000e220000000000 */
[----:B------:R-:W-:Y:S02]  /*00b0*/  LEA R0, R7, R0, 0x18 ;  /* 0x0000000007007211 */ /* 0x000fe400078ec0ff */
[----:B0-----:R-:W-:-:S13]  /*00c0*/  ISETP.NE.AND P0, PT, R2, RZ, PT ;  /* 0x000000ff0200720c */ /* 0x001fda0003f05270 */
[----:B------:R-:W-:Y:S05]  /*00d0*/  @P0 BRA `(.L_x_1) ;  /* 0x00000000007c0947 */ /* 0x000fea0003800000 */
[----:B------:R-:W-:-:S13]  /*00e0*/  ELECT P0, URZ, PT ;  /* 0x0000000000ff782f */ /* 0x000fda0003800000 */
[----:B------:R-:W-:Y:S05]  /*00f0*/  @!P0 BRA `(.L_x_2) ;  /* 0x0000000000848947 */ /* 0x000fea0003800000 */
[----:B------:R-:W-:Y:S01]  /*0100*/  UMOV UR4, 0x2 ;  /* 0x0000000200047882 */ /* 0x000fe20000000000 */
[----:B------:R-:W-:Y:S02]  /*0110*/  IMAD.MOV.U32 R9, RZ, RZ, 0x1 ;  /* 0x00000001ff097424 */ /* 0x000fe400078e00ff */
[----:B------:R-:W-:Y:S02]  /*0120*/  IMAD.MOV.U32 R3, RZ, RZ, 0x3 ;  /* 0x00000003ff037424 */ /* 0x000fe400078e00ff */
[----:B------:R-:W-:Y:S04]  /*0130*/  DEPBAR.LE SB0, 0x36 ;  /* 0x00008d800000791a */ /* 0x000fe80000000000 */
[----:B------:R-:W0:Y:S02]  /*0140*/  UTCATOMSWS.FIND_AND_SET.ALIGN UP0, UR4, UR4 ;  /* 0x00000004000475e3 */ /* 0x000e240008000800 */
[----:B0-----:R-:W-:-:S04]  /*0150*/  PLOP3.LUT P0, PT, PT, PT, UP0, 0x80, 0x8 ;  /* 0x000000000008781c */ /* 0x001fc80003f0f008 */
[----:B------:R-:W-:-:S04]  /*0160*/  SEL R2, RZ, 0xffffffff, !P0 ;  /* 0xffffffffff027807 */ /* 0x000fc80004000000 */
[----:B------:R-:W-:Y:S01]  /*0170*/  ISETP.NE.AND P0, PT, R2, RZ, PT ;  /* 0x000000ff0200720c */ /* 0x000fe20003f05270 */
[----:B------:R-:W-:-:S12]  /*0180*/  IMAD.U32 R2, RZ, RZ, UR4 ;  /* 0x00000004ff027e24 */ /* 0x000fd8000f8e00ff */
[----:B------:R-:W-:Y:S05]  /*0190*/  @P0 BRA `(.L_x_3) ;  /* 0x0000000000240947 */ /* 0x000fea0003800000 */
.L_x_4:
[----:B------:R-:W-:Y:S05]  /*01a0*/  NANOSLEEP 0x64 ;  /* 0x000000640000795d */ /* 0x000fea0003800000 */
[----:B------:R-:W-:-:S05]  /*01b0*/  UMOV UR4, 0x2 ;  /* 0x0000000200047882 */ /* 0x000fca0000000000 */
[----:B------:R-:W-:Y:S04]  /*01c0*/  DEPBAR.LE SB0, 0x36 ;  /* 0x00008d800000791a */ /* 0x000fe80000000000 */
[----:B------:R-:W0:Y:S02]  /*01d0*/  UTCATOMSWS.FIND_AND_SET.ALIGN UP0, UR4, UR4 ;  /* 0x00000004000475e3 */ /* 0x000e240008000800 */
[----:B0-----:R-:W-:-:S04]  /*01e0*/  PLOP3.LUT P0, PT, PT, PT, UP0, 0x80, 0x8 ;  /* 0x000000000008781c */ /* 0x001fc80003f0f008 */
[----:B------:R-:W-:-:S04]  /*01f0*/  SEL R2, RZ, 0xffffffff, !P0 ;  /* 0xffffffffff027807 */ /* 0x000fc80004000000 */
[----:B------:R-:W-:Y:S01]  /*0200*/  ISETP.NE.AND P0, PT, R2, RZ, PT ;  /* 0x000000ff0200720c */ /* 0x000fe20003f05270 */
[----:B------:R-:W-:-:S12]  /*0210*/  IMAD.U32 R2, RZ, RZ, UR4 ;  /* 0x00000004ff027e24 */ /* 0x000fd8000f8e00ff */
[----:B------:R-:W-:Y:S05]  /*0220*/  @!P0 BRA `(.L_x_4) ;  /* 0xfffffffc00dc8947 */ /* 0x000fea000383ffff */
.L_x_3:
[C---:B------:R-:W-:Y:S01]  /*0230*/  VIADD R4, R2.reuse, 0x10 ;  /* 0x0000001002047836 */ /* 0x040fe20000000000 */
[----:B------:R-:W-:Y:S02]  /*0240*/  SHF.L.U32 R3, R3, R2, RZ ;  /* 0x0000000203037219 */ /* 0x000fe400000006ff */
[----:B------:R-:W-:Y:S02]  /*0250*/  MOV R5, 0x50 ;  /* 0x0000005000057802 */ /* 0x000fe40000000f00 */
[----:B------:R-:W-:Y:S02]  /*0260*/  SHF.L.U32 R4, R9, R4, RZ ;  /* 0x0000000409047219 */ /* 0x000fe400000006ff */
[----:B------:R-:W-:Y:S01]  /*0270*/  LEA R6, R7, R5, 0x18 ;  /* 0x0000000507067211 */ /* 0x000fe200078ec0ff */
[----:B------:R-:W-:Y:S01]  /*0280*/  IMAD.SHL.U32 R5, R2, 0x20, RZ ;  /* 0x0000002002057824 */ /* 0x000fe200078e00ff */
[----:B------:R-:W-:-:S05]  /*0290*/  LOP3.LUT R3, R4, R3, RZ, 0xfc, !PT ;  /* 0x0000000304037212 */ /* 0x000fca00078efcff */
[----:B------:R0:W-:Y:S04]  /*02a0*/  ATOMS.OR RZ, [R6], R3 ;  /* 0x0000000306ff738c */ /* 0x0001e80003000000 */
[----:B------:R0:W-:Y:S01]  /*02b0*/  STS [R0], R5 ;  /* 0x0000000500007388 */ /* 0x0001e20000000800 */
[----:B------:R-:W-:Y:S05]  /*02c0*/  BRA `(.L_x_2) ;  /* 0x0000000000107947 */ /* 0x000fea0003800000 */
.L_x_1:
[----:B------:R-:W-:Y:S01]  /*02d0*/  IMAD.MOV.U32 R3, RZ, RZ, -0x1 ;  /* 0xffffffffff037424 */ /* 0x000fe200078e00ff */
[----:B------:R-:W-:-:S04]  /*02e0*/  MOV R2, 0x310 ;  /* 0x0000031000027802 */ /* 0x000fc80000000f00 */
[----:B------:R0:W-:Y:S03]  /*02f0*/  STS [R0], R3 ;  /* 0x0000000300007388 */ /* 0x0001e60000000800 */
[----:B0-----:R-:W-:Y:S05]  /*0300*/  CALL.REL.NOINC `($__internal_1_$__cuda_sm10x_tcgen05_guardrail_trap_phase_invalid_during_alloc) ;  /* 0x000008b800fc7944 */ /* 0x001fea0003c00000 */
.L_x_2:
[----:B------:R-:W-:Y:S05]  /*0310*/  WARPSYNC.ALL ;  /* 0x0000000000007948 */ /* 0x000fea0003800000 */
[----:B------:R-:W-:Y:S01]  /*0320*/  NOP ;  /* 0x0000000000007918 */ /* 0x000fe20000000000 */
.L_x_0:
[----:B------:R-:W1:Y:S01]  /*0330*/  LDC.64 R16, c[0x0][0x398] ;  /* 0x0000e600ff107b82 */ /* 0x000e620000000a00 */
[----:B0-----:R-:W0:Y:S07]  /*0340*/  S2R R5, SR_CTAID.X ;  /* 0x0000000000057919 */ /* 0x001e2e0000002500 */
[----:B------:R-:W2:Y:S01]  /*0350*/  S2UR UR5, SR_CgaCtaId ;  /* 0x00000000000579c3 */ /* 0x000ea20000008800 */
[----:B-1----:R-:W-:Y:S01]  /*0360*/  VIADD R0, R17, 0xf ;  /* 0x0000000f11007836 */ /* 0x002fe20000000000 */
[----:B------:R-:W-:-:S02]  /*0370*/  IABS R13, R16 ;  /* 0x00000010000d7213 */ /* 0x000fc40000000000 */
[----:B------:R-:W-:Y:S02]  /*0380*/  IABS R11, R17 ;  /* 0x00000011000b7213 */ /* 0x000fe40000000000 */
[----:B------:R-:W-:-:S04]  /*0390*/  SHF.R.S32.HI R3, RZ, 0x1f, R0 ;  /* 0x0000001fff037819 */ /* 0x000fc80000011400 */
[----:B------:R-:W-:Y:S02]  /*03a0*/  LEA.HI R3, R3, R0, RZ, 0x4 ;  /* 0x0000000003037211 */ /* 0x000fe400078f20ff */
[----:B0-----:R-:W-:Y:S02]  /*03b0*/  IABS R8, R5 ;  /* 0x0000000500087213 */ /* 0x001fe40000000000 */
[----:B------:R-:W-:-:S05]  /*03c0*/  SHF.R.S32.HI R3, RZ, 0x4, R3 ;  /* 0x00000004ff037819 */ /* 0x000fca0000011403 */
[----:B------:R-:W-:-:S05]  /*03d0*/  IMAD.SHL.U32 R4, R3, 0x8, RZ ;  /* 0x0000000803047824 */ /* 0x000fca00078e00ff */
[-C--:B------:R-:W-:Y:S02]  /*03e0*/  IABS R7, R4.reuse ;  /* 0x0000000400077213 */ /* 0x080fe40000000000 */
[----:B------:R-:W-:Y:S02]  /*03f0*/  IABS R10, R4 ;  /* 0x00000004000a7213 */ /* 0x000fe40000000000 */
[----:B------:R-:W0:Y:S08]  /*0400*/  I2F.RP R0, R7 ;  /* 0x0000000700007306 */ /* 0x000e300000209400 */
[----:B0-----:R-:W0:Y:S02]  /*0410*/  MUFU.RCP R0, R0 ;  /* 0x0000000000007308 */ /* 0x001e240000001000 */
[----:B0-----:R-:W-:-:S02]  /*0420*/  VIADD R2, R0, 0xffffffe ;  /* 0x0ffffffe00027836 */ /* 0x001fc40000000000 */
[----:B------:R-:W-:-:S04]  /*0430*/  IMAD.MOV R0, RZ, RZ, -R10 ;  /* 0x000000ffff007224 */ /* 0x000fc800078e0a0a */
[----:B------:R0:W1:Y:S02]  /*0440*/  F2I.FTZ.U32.TRUNC.NTZ R3, R2 ;  /* 0x0000000200037305 */ /* 0x000064000021f000 */
[----:B0-----:R-:W-:Y:S02]  /*0450*/  IMAD.MOV.U32 R2, RZ, RZ, RZ ;  /* 0x000000ffff027224 */ /* 0x001fe400078e00ff */
[----:B-1----:R-:W-:-:S04]  /*0460*/  IMAD.MOV R6, RZ, RZ, -R3 ;  /* 0x000000ffff067224 */ /* 0x002fc800078e0a03 */
[----:B------:R-:W-:Y:S02]  /*0470*/  IMAD R9, R6, R7, RZ ;  /* 0x0000000706097224 */ /* 0x000fe400078e02ff */
[----:B------:R-:W-:Y:S02]  /*0480*/  IMAD.MOV.U32 R6, RZ, RZ, R8 ;  /* 0x000000ffff067224 */ /* 0x000fe400078e0008 */
[----:B------:R-:W-:-:S06]  /*0490*/  IMAD.HI.U32 R3, R3, R9, R2 ;  /* 0x0000000903037227 */ /* 0x000fcc00078e0002 */
[----:B------:R-:W-:-:S04]  /*04a0*/  IMAD.HI.U32 R3, R3, R6, RZ ;  /* 0x0000000603037227 */ /* 0x000fc800078e00ff */
[----:B------:R-:W-:Y:S01]  /*04b0*/  IMAD R0, R3, R0, R6 ;  /* 0x0000000003007224 */ /* 0x000fe200078e0206 */
[----:B------:R-:W-:Y:S04]  /*04c0*/  BAR.SYNC.DEFER_BLOCKING 0x0 ;  /* 0x0000000000007b1d */ /* 0x000fe80000010000 */
[----:B------:R-:W-:-:S13]  /*04d0*/  ISETP.GT.U32.AND P1, PT, R7, R0, PT ;  /* 0x000000000700720c */ /* 0x000fda0003f24070 */
[----:B------:R-:W-:Y:S02]  /*04e0*/  @!P1 IMAD.IADD R0, R0, 0x1, -R7 ;  /* 0x0000000100009824 */ /* 0x000fe400078e0a07 */
[----:B------:R-:W-:Y:S01]  /*04f0*/  @!P1 VIADD R3, R3, 0x1 ;  /* 0x0000000103039836 */ /* 0x000fe20000000000 */
[----:B------:R-:W-:Y:S02]  /*0500*/  ISETP.NE.AND P1, PT, R4, RZ, PT ;  /* 0x000000ff0400720c */ /* 0x000fe40003f25270 */
[----:B------:R-:W-:Y:S02]  /*0510*/  ISETP.GE.U32.AND P0, PT, R0, R7, PT ;  /* 0x000000070000720c */ /* 0x000fe40003f06070 */
[----:B------:R-:W-:-:S04]  /*0520*/  LOP3.LUT R0, R5, R4, RZ, 0x3c, !PT ;  /* 0x0000000405007212 */ /* 0x000fc800078e3cff */
[----:B------:R-:W-:Y:S01]  /*0530*/  ISETP.GE.AND P2, PT, R0, RZ, PT ;  /* 0x000000ff0000720c */ /* 0x000fe20003f46270 */
[----:B------:R-:W-:-:S06]  /*0540*/  VIADD R0, R16, 0x1ff ;  /* 0x000001ff10007836 */ /* 0x000fcc0000000000 */
[----:B------:R-:W-:-:S04]  /*0550*/  @P0 VIADD R3, R3, 0x1 ;  /* 0x0000000103030836 */ /* 0x000fc80000000000 */
[----:B------:R-:W-:Y:S01]  /*0560*/  IMAD.MOV.U32 R2, RZ, RZ, R3 ;  /* 0x000000ffff027224 */ /* 0x000fe200078e0003 */
[----:B------:R-:W-:-:S03]  /*0570*/  SHF.R.S32.HI R3, RZ, 0x1f, R0 ;  /* 0x0000001fff037819 */ /* 0x000fc60000011400 */
[----:B------:R-:W-:Y:S01]  /*0580*/  @!P2 IMAD.MOV R2, RZ, RZ, -R2 ;  /* 0x000000ffff02a224 */ /* 0x000fe200078e0a02 */
[----:B------:R-:W-:Y:S02]  /*0590*/  @!P1 LOP3.LUT R2, RZ, R4, RZ, 0x33, !PT ;  /* 0x00000004ff029212 */ /* 0x000fe400078e33ff */
[----:B------:R-:W-:-:S03]  /*05a0*/  LEA.HI R3, R3, R0, RZ, 0x9 ;  /* 0x0000000003037211 */ /* 0x000fc600078f48ff */
[----:B------:R-:W-:Y:S02]  /*05b0*/  IMAD.SHL.U32 R6, R2, 0x8, RZ ;  /* 0x0000000802067824 */ /* 0x000fe400078e00ff */
[----:B------:R-:W-:-:S03]  /*05c0*/  IMAD.MOV R2, RZ, RZ, -R2 ;  /* 0x000000ffff027224 */ /* 0x000fc600078e0a02 */
[----:B------:R-:W-:Y:S01]  /*05d0*/  LEA.HI.SX32 R3, R3, -R6, 0x17 ;  /* 0x8000000603037211 */ /* 0x000fe200078fbaff */
[----:B------:R-:W-:-:S03]  /*05e0*/  IMAD R8, R4, R2, R5 ;  /* 0x0000000204087224 */ /* 0x000fc600078e0205 */
[----:B------:R-:W-:-:S04]  /*05f0*/  VIMNMX R15, PT, PT, R3, 0x8, PT ;  /* 0x00000008030f7848 */ /* 0x000fc80003fe0100 */
[-C--:B------:R-:W-:Y:S02]  /*0600*/  IABS R7, R15.reuse ;  /* 0x0000000f00077213 */ /* 0x080fe40000000000 */
[----:B------:R-:W-:Y:S02]  /*0610*/  IABS R4, R15 ;  /* 0x0000000f00047213 */ /* 0x000fe40000000000 */
[----:B------:R-:W0:Y:S08]  /*0620*/  I2F.RP R0, R7 ;  /* 0x0000000700007306 */ /* 0x000e300000209400 */
[----:B0-----:R-:W0:Y:S02]  /*0630*/  MUFU.RCP R0, R0 ;  /* 0x0000000000007308 */ /* 0x001e240000001000 */
[----:B0-----:R-:W-:-:S02]  /*0640*/  VIADD R3, R0, 0xffffffe ;  /* 0x0ffffffe00037836 */ /* 0x001fc40000000000 */
[----:B------:R-:W-:-:S04]  /*0650*/  IMAD.MOV R0, RZ, RZ, -R4 ;  /* 0x000000ffff007224 */ /* 0x000fc800078e0a04 */
[----:B------:R-:W0:Y:S02]  /*0660*/  F2I.FTZ.U32.TRUNC.NTZ R3, R3 ;  /* 0x0000000300037305 */ /* 0x000e24000021f000 */
[----:B0-----:R-:W-:-:S04]  /*0670*/  IMAD.MOV R9, RZ, RZ, -R3 ;  /* 0x000000ffff097224 */ /* 0x001fc800078e0a03 */
[----:B------:R-:W-:Y:S01]  /*0680*/  IMAD.MOV.U32 R2, RZ, RZ, R9 ;  /* 0x000000ffff027224 */ /* 0x000fe200078e0009 */
[----:B------:R-:W-:-:S03]  /*0690*/  IABS R9, R8 ;  /* 0x0000000800097213 */ /* 0x000fc60000000000 */
[----:B------:R-:W-:Y:S02]  /*06a0*/  IMAD R5, R2, R7, RZ ;  /* 0x0000000702057224 */ /* 0x000fe400078e02ff */
[----:B------:R-:W-:-:S04]  /*06b0*/  IMAD.MOV.U32 R2, RZ, RZ, RZ ;  /* 0x000000ffff027224 */ /* 0x000fc800078e00ff */
[----:B------:R-:W-:Y:S01]  /*06c0*/  IMAD.HI.U32 R2, R3, R5, R2 ;  /* 0x0000000503027227 */ /* 0x000fe200078e0002 */
[----:B------:R-:W-:-:S05]  /*06d0*/  LOP3.LUT R3, R33, 0x7f, RZ, 0xc0, !PT ;  /* 0x0000007f21037812 */ /* 0x000fca00078ec0ff */
[----:B------:R-:W-:Y:S02]  /*06e0*/  IMAD.HI.U32 R18, R2, R9, RZ ;  /* 0x0000000902127227 */ /* 0x000fe400078e00ff */
[----:B------:R-:W0:Y:S02]  /*06f0*/  I2F.RP R2, R13 ;  /* 0x0000000d00027306 */ /* 0x000e240000209400 */
[----:B------:R-:W-:-:S05]  /*0700*/  IMAD R0, R18, R0, R9 ;  /* 0x0000000012007224 */ /* 0x000fca00078e0209 */
[----:B------:R-:W-:Y:S01]  /*0710*/  ISETP.GT.U32.AND P1, PT, R7, R0, PT ;  /* 0x000000000700720c */ /* 0x000fe20003f24070 */
[----:B0-----:R-:W0:-:S12]  /*0720*/  MUFU.RCP R2, R2 ;  /* 0x0000000200027308 */ /* 0x001e180000001000 */
[----:B------:R-:W-:Y:S02]  /*0730*/  @!P1 IMAD.IADD R0, R0, 0x1, -R7 ;  /* 0x0000000100009824 */ /* 0x000fe400078e0a07 */
[----:B------:R-:W-:Y:S01]  /*0740*/  @!P1 VIADD R18, R18, 0x1 ;  /* 0x0000000112129836 */ /* 0x000fe20000000000 */
[----:B------:R-:W-:Y:S02]  /*0750*/  ISETP.NE.AND P1, PT, R15, RZ, PT ;  /* 0x000000ff0f00720c */ /* 0x000fe40003f25270 */
[----:B------:R-:W-:Y:S02]  /*0760*/  ISETP.GE.U32.AND P0, PT, R0, R7, PT ;  /* 0x000000070000720c */ /* 0x000fe40003f06070 */
[----:B------:R-:W-:-:S04]  /*0770*/  LOP3.LUT R0, R8, R15, RZ, 0x3c, !PT ;  /* 0x0000000f08007212 */ /* 0x000fc800078e3cff */
[----:B------:R-:W-:Y:S01]  /*0780*/  ISETP.GE.AND P2, PT, R0, RZ, PT ;  /* 0x000000ff0000720c */ /* 0x000fe20003f46270 */
[----:B0-----:R-:W-:Y:S01]  /*0790*/  VIADD R4, R2, 0xffffffe ;  /* 0x0ffffffe02047836 */ /* 0x001fe20000000000 */
[----:B------:R-:W-:Y:S01]  /*07a0*/  MOV R0, 0x400 ;  /* 0x0000040000007802 */ /* 0x000fe20000000f00 */
[----:B------:R-:W-:Y:S03]  /*07b0*/  I2F.RP R2, R11 ;  /* 0x0000000b00027306 */ /* 0x000fe60000209400 */
[----:B------:R-:W-:Y:S01]  /*07c0*/  R2UR UR4, R0 ;  /* 0x00000000000472ca */ /* 0x000fe200000e0000 */
[----:B------:R-:W-:-:S04]  /*07d0*/  @P0 VIADD R18, R18, 0x1 ;  /* 0x0000000112120836 */ /* 0x000fc80000000000 */
[----:B------:R-:W0:Y:S02]  /*07e0*/  F2I.FTZ.U32.TRUNC.NTZ R5, R4 ;  /* 0x0000000400057305 */ /* 0x000e24000021f000 */
[----:B------:R-:W-:Y:S01]  /*07f0*/  @!P2 IMAD.MOV R18, RZ, RZ, -R18 ;  /* 0x000000ffff12a224 */ /* 0x000fe200078e0a12 */
[----:B------:R-:W-:-:S05]  /*0800*/  @!P1 LOP3.LUT R18, RZ, R15, RZ, 0x33, !PT ;  /* 0x0000000fff129212 */ /* 0x000fca00078e33ff */
[----:B------:R-:W-:Y:S01]  /*0810*/  IMAD.MOV R0, RZ, RZ, -R18 ;  /* 0x000000ffff007224 */ /* 0x000fe200078e0a12 */
[----:B--2---:R-:W-:-:S03]  /*0820*/  ULEA UR4, UR5, UR4, 0x18 ;  /* 0x0000000405047291 */ /* 0x004fc6000f8ec0ff */
[----:B------:R-:W-:Y:S02]  /*0830*/  IMAD R0, R15, R0, R8 ;  /* 0x000000000f007224 */ /* 0x000fe400078e0208 */
[----:B0-----:R-:W-:Y:S02]  /*0840*/  IMAD.MOV R4, RZ, RZ, -R5 ;  /* 0x000000ffff047224 */ /* 0x001fe400078e0a05 */
[----:B------:R-:W-:Y:S02]  /*0850*/  IMAD.IADD R0, R6, 0x1, R0 ;  /* 0x0000000106007824 */ /* 0x000fe400078e0200 */
[----:B------:R-:W0:Y:S01]  /*0860*/  LDS R19, [UR4] ;  /* 0x00000004ff137984 */ /* 0x000e220008000800 */
[----:B------:R1:W2:Y:S01]  /*0870*/  MUFU.RCP R6, R2 ;  /* 0x0000000200067308 */ /* 0x0002a20000001000 */
[----:B------:R-:W-:Y:S02]  /*0880*/  IMAD R7, R4, R13, RZ ;  /* 0x0000000d04077224 */ /* 0x000fe400078e02ff */
[----:B------:R-:W-:-:S02]  /*0890*/  IMAD.SHL.U32 R0, R0, 0x200, RZ ;  /* 0x0000020000007824 */ /* 0x000fc400078e00ff */
[----:B------:R-:W-:-:S03]  /*08a0*/  IMAD.MOV.U32 R4, RZ, RZ, RZ ;  /* 0x000000ffff047224 */ /* 0x000fc600078e00ff */
[C---:B------:R-:W-:Y:S01]  /*08b0*/  LOP3.LUT R12, R0.reuse, 0x7f, R33, 0xf8, !PT ;  /* 0x0000007f000c7812 */ /* 0x040fe200078ef821 */
[----:B------:R-:W-:Y:S01]  /*08c0*/  IMAD.HI.U32 R4, R5, R7, R4 ;  /* 0x0000000705047227 */ /* 0x000fe200078e0004 */
[----:B------:R-:W-:Y:S02]  /*08d0*/  LOP3.LUT R14, R0, 0x80, R3, 0xfe, !PT ;  /* 0x00000080000e7812 */ /* 0x000fe400078efe03 */
[C---:B------:R-:W-:Y:S01]  /*08e0*/  LOP3.LUT R32, R12.reuse, 0x100, RZ, 0xfc, !PT ;  /* 0x000001000c207812 */ /* 0x040fe200078efcff */
[----:B------:R3:W-:Y:S01]  /*08f0*/  STL [R1+0x2fcc], R12 ;  /* 0x002fcc0c01007387 */ /* 0x0007e20000100800 */
[----:B------:R-:W-:Y:S02]  /*0900*/  LOP3.LUT R29, R12, 0x180, RZ, 0xfc, !PT ;  /* 0x000001800c1d7812 */ /* 0x000fe400078efcff */
[----:B------:R-:W-:Y:S01]  /*0910*/  IABS R7, R12 ;  /* 0x0000000c00077213 */ /* 0x000fe20000000000 */
[----:B------:R2:W-:Y:S01]  /*0920*/  STL [R1+0x2fd0], R14 ;  /* 0x002fd00e01007387 */ /* 0x0005e20000100800 */
[----:B------:R-:W-:-:S02]  /*0930*/  IABS R8, R14 ;  /* 0x0000000e00087213 */ /* 0x000fc40000000000 */
[----:B------:R-:W-:Y:S01]  /*0940*/  IABS R9, R32 ;  /* 0x0000002000097213 */ /* 0x000fe20000000000 */
[C---:B------:R-:W-:Y:S01]  /*0950*/  IMAD.HI.U32 R0, R4.reuse, R7, RZ ;  /* 0x0000000704007227 */ /* 0x040fe200078e00ff */
[----:B------:R4:W-:Y:S01]  /*0960*/  STL [R1+0x2fd4], R32 ;  /* 0x002fd42001007387 */ /* 0x0009e20000100800 */
[----:B---3--:R-:W-:Y:S02]  /*0970*/  IABS R12, R29 ;  /* 0x0000001d000c7213 */ /* 0x008fe40000000000 */
[C---:B-1----:R-:W-:Y:S01]  /*0980*/  IMAD.HI.U32 R2, R4.reuse, R8, RZ ;  /* 0x0000000804027227 */ /* 0x042fe200078e00ff */
[----:B------:R4:W-:Y:S01]  /*0990*/  STL [R1+0x2fd8], R29 ;  /* 0x002fd81d01007387 */ /* 0x0009e20000100800 */
[----:B------:R-:W-:Y:S02]  /*09a0*/  SHF.R.U32.HI R33, RZ, 0x5, R33 ;  /* 0x00000005ff217819 */ /* 0x000fe40000011621 */
[----:B------:R-:W-:-:S04]  /*09b0*/  IMAD.HI.U32 R5, R4, R9, RZ ;  /* 0x0000000904057227 */ /* 0x000fc800078e00ff */
[----:B------:R-:W-:-:S04]  /*09c0*/  IMAD.HI.U32 R4, R4, R12, RZ ;  /* 0x0000000c04047227 */ /* 0x000fc800078e00ff */
[----:B--2---:R-:W-:Y:S02]  /*09d0*/  VIADD R14, R6, 0xffffffe ;  /* 0x0ffffffe060e7836 */ /* 0x004fe40000000000 */
[----:B------:R-:W-:Y:S01]  /*09e0*/  IMAD.MOV R0, RZ, RZ, -R0 ;  /* 0x000000ffff007224 */ /* 0x000fe200078e0a00 */
[----:B0-----:R-:W-:Y:S01]  /*09f0*/  R2UR UR5, R19 ;  /* 0x00000000130572ca */ /* 0x001fe200000e0000 */
[----:B------:R-:W-:Y:S01]  /*0a00*/  IMAD.MOV R2, RZ, RZ, -R2 ;  /* 0x000000ffff027224 */ /* 0x000fe200078e0a02 */
[----:B------:R-:W0:Y:S01]  /*0a10*/  F2I.FTZ.U32.TRUNC.NTZ R15, R14 ;  /* 0x0000000e000f7305 */ /* 0x000e22000021f000 */
[----:B------:R-:W-:Y:S02]  /*0a20*/  IMAD.MOV R10, RZ, RZ, -R5 ;  /* 0x000000ffff0a7224 */ /* 0x000fe400078e0a05 */
[----:B------:R-:W-:Y:S02]  /*0a30*/  IMAD.MOV R6, RZ, RZ, -R4 ;  /* 0x000000ffff067224 */ /* 0x000fe400078e0a04 */
[----:B------:R-:W-:-:S02]  /*0a40*/  IMAD R0, R13, R0, R7 ;  /* 0x000000000d007224 */ /* 0x000fc400078e0207 */
[C---:B------:R-:W-:Y:S02]  /*0a50*/  IMAD R2, R13.reuse, R2, R8 ;  /* 0x000000020d027224 */ /* 0x040fe400078e0208 */
[C---:B------:R-:W-:Y:S01]  /*0a60*/  IMAD R4, R13.reuse, R10, R9 ;  /* 0x0000000a0d047224 */ /* 0x040fe200078e0209 */
[----:B------:R-:W1:Y:S01]  /*0a70*/  S2R R8, SR_CgaCtaId ;  /* 0x0000000000087919 */ /* 0x000e620000008800 */
[C---:B------:R-:W-:Y:S01]  /*0a80*/  IMAD R6, R13.reuse, R6, R12 ;  /* 0x000000060d067224 */ /* 0x040fe200078e020c */
[----:B------:R-:W-:Y:S01]  /*0a90*/  BAR.SYNC.DEFER_BLOCKING 0x0 ;  /* 0x0000000000007b1d */ /* 0x000fe20000010000 */
[----:B------:R-:W-:Y:S01]  /*0aa0*/  ISETP.GT.U32.AND P0, PT, R13, R0, PT ;  /* 0x000000000d00720c */ /* 0x000fe20003f04070 */
[----:B------:R-:W-:Y:S01]  /*0ab0*/  IMAD.SHL.U32 R5, R33, 0x200000, RZ ;  /* 0x0020000021057824 */ /* 0x000fe200078e00ff */
[C---:B------:R-:W-:Y:S01]  /*0ac0*/  ISETP.GT.U32.AND P1, PT, R13.reuse, R2, PT ;  /* 0x000000020d00720c */ /* 0x040fe20003f24070 */
[----:B0-----:R-:W-:Y:S01]  /*0ad0*/  IMAD.MOV R10, RZ, RZ, -R15 ;  /* 0x000000ffff0a7224 */ /* 0x001fe200078e0a0f */
[----:B------:R-:W-:-:S02]  /*0ae0*/  ISETP.GT.U32.AND P2, PT, R13, R4, PT ;  /* 0x000000040d00720c */ /* 0x000fc40003f44070 */
[----:B------:R-:W-:Y:S01]  /*0af0*/  ISETP.GT.U32.AND P4, PT, R13, R6, PT ;  /* 0x000000060d00720c */ /* 0x000fe20003f84070 */
[----:B------:R-:W-:Y:S01]  /*0b00*/  IMAD R7, R10, R11, RZ ;  /* 0x0000000b0a077224 */ /* 0x000fe200078e02ff */
[----:B------:R-:W-:-:S04]  /*0b10*/  LOP3.LUT R5, R5, 0x600000, RZ, 0xc0, !PT ;  /* 0x0060000005057812 */ /* 0x000fc800078ec0ff */
[----:B------:R-:W-:Y:S01]  /*0b20*/  R2UR UR8, R5 ;  /* 0x00000000050872ca */ /* 0x000fe200000e0000 */
[--C-:B------:R-:W-:Y:S02]  /*0b30*/  @!P0 IMAD.IADD R0, R0, 0x1, -R13.reuse ;  /* 0x0000000100008824 */ /* 0x100fe400078e0a0d */
[--C-:B------:R-:W-:Y:S02]  /*0b40*/  @!P1 IMAD.IADD R2, R2, 0x1, -R13.reuse ;  /* 0x0000000102029824 */ /* 0x100fe400078e0a0d */
[--C-:B------:R-:W-:Y:S01]  /*0b50*/  @!P2 IMAD.IADD R4, R4, 0x1, -R13.reuse ;  /* 0x000000010404a824 */ /* 0x100fe200078e0a0d */
[C---:B------:R-:W-:Y:S01]  /*0b60*/  ISETP.GT.U32.AND P6, PT, R13.reuse, R0, PT ;  /* 0x000000000d00720c */ /* 0x040fe20003fc4070 */
[----:B------:R-:W-:Y:S01]  /*0b70*/  @!P4 IMAD.IADD R6, R6, 0x1, -R13 ;  /* 0x000000010606c824 */ /* 0x000fe200078e0a0d */
[C---:B------:R-:W-:Y:S02]  /*0b80*/  ISETP.GT.U32.AND P0, PT, R13.reuse, R2, PT ;  /* 0x000000020d00720c */ /* 0x040fe40003f04070 */
[----:B------:R-:W-:-:S02]  /*0b90*/  ISETP.GT.U32.AND P1, PT, R13, R4, PT ;  /* 0x000000040d00720c */ /* 0x000fc40003f24070 */
[----:B------:R-:W-:Y:S01]  /*0ba0*/  ISETP.GT.U32.AND P2, PT, R13, R6, PT ;  /* 0x000000060d00720c */ /* 0x000fe20003f44070 */
[----:B----4-:R-:W-:-:S12]  /*0bb0*/  @P3 BRA `(.L_x_5) ;  /* 0x0000000000183947 */ /* 0x010fd80003800000 */
[----:B------:R-:W-:Y:S01]  /*0bc0*/  ELECT P4, URZ, PT ;  /* 0x0000000000ff782f */ /* 0x000fe20003880000 */
[----:B------:R-:W-:Y:S01]  /*0bd0*/  IMAD.MOV.U32 R5, RZ, RZ, 0x1 ;  /* 0x00000001ff057424 */ /* 0x000fe200078e00ff */
[----:B------:R-:W-:Y:S11]  /*0be0*/  UVIRTCOUNT.DEALLOC.SMPOOL 0x80 ;  /* 0x000000800000784c */ /* 0x000ff60000000000 */
[----:B------:R-:W-:-:S04]  /*0bf0*/  @P4 MOV R9, 0x40 ;  /* 0x0000004000094802 */ /* 0x000fc80000000f00 */
[----:B-1----:R-:W-:-:S05]  /*0c00*/  @P4 LEA R8, R8, R9, 0x18 ;  /* 0x0000000908084211 */ /* 0x002fca00078ec0ff */
[----:B------:R0:W-:Y:S02]  /*0c10*/  @P4 STS.U8 [R8], R5 ;  /* 0x0000000508004388 */ /* 0x0001e40000000000 */
.L_x_5:
[----:B01----:R-:W2:Y:S04]  /*0c20*/  LDL R8, [R1+0x2fcc] ;  /* 0x002fcc0001087983 */ /* 0x003ea80000100800 */
[----:B------:R-:W3:Y:S01]  /*0c30*/  LDL R5, [R1+0x2fd0] ;  /* 0x002fd00001057983 */ /* 0x000ee20000100800 */
[--C-:B------:R-:W-:Y:S01]  /*0c40*/  @!P6 IMAD.IADD R0, R0, 0x1, -R13.reuse ;  /* 0x000000010000e824 */ /* 0x100fe200078e0a0d */
[----:B------:R-:W-:Y:S01]  /*0c50*/  ISETP.GE.AND P6, PT, R32, RZ, PT ;  /* 0x000000ff2000720c */ /* 0x000fe20003fc6270 */
[--C-:B------:R-:W-:Y:S01]  /*0c60*/  @!P1 IMAD.IADD R4, R4, 0x1, -R13.reuse ;  /* 0x0000000104049824 */ /* 0x100fe200078e0a0d */
[----:B------:R-:W-:Y:S01]  /*0c70*/  STL [R1+0x3864], R19 ;  /* 0x0038641301007387 */ /* 0x000fe20000100800 */
[----:B------:R-:W-:Y:S01]  /*0c80*/  UIADD3 UR8, UPT, UPT, UR5, UR8, URZ ;  /* 0x0000000805087290 */ /* 0x000fe2000fffe0ff */
[----:B------:R-:W-:Y:S01]  /*0c90*/  IMAD.MOV.U32 R14, RZ, RZ, RZ ;  /* 0x000000ffff0e7224 */ /* 0x000fe200078e00ff */
[----:B------:R-:W0:Y:S01]  /*0ca0*/  LDC R30, c[0x0][0x3a0] ;  /* 0x0000e800ff1e7b82 */ /* 0x000e220000000800 */
[----:B------:R-:W-:Y:S01]  /*0cb0*/  STL [R1+0x3998], R19 ;  /* 0x0039981301007387 */ /* 0x000fe20000100800 */
[----:B------:R-:W-:Y:S01]  /*0cc0*/  @!P0 IMAD.IADD R2, R2, 0x1, -R13 ;  /* 0x0000000102028824 */ /* 0x000fe200078e0a0d */
[----:B------:R-:W-:Y:S01]  /*0cd0*/  ISETP.GE.AND P0, PT, R29, RZ, PT ;  /* 0x000000ff1d00720c */ /* 0x000fe20003f06270 */
[----:B------:R-:W-:Y:S01]  /*0ce0*/  IMAD.HI.U32 R14, R15, R7, R14 ;  /* 0x000000070f0e7227 */ /* 0x000fe200078e000e */
[----:B------:R-:W-:Y:S01]  /*0cf0*/  STL [R1+0x3818], R93 ;  /* 0x0038185d01007387 */ /* 0x000fe20000100800 */
[----:B------:R-:W-:Y:S01]  /*0d00*/  UMOV UR9, 0x1 ;  /* 0x0000000100097882 */ /* 0x000fe20000000000 */
[----:B------:R-:W-:Y:S01]  /*0d10*/  ISETP.NE.AND P1, PT, R16, RZ, PT ;  /* 0x000000ff1000720c */ /* 0x000fe20003f25270 */
[----:B------:R-:W-:Y:S01]  /*0d20*/  @!P6 IMAD.MOV R4, RZ, RZ, -R4 ;  /* 0x000000ffff04e224 */ /* 0x000fe200078e0a04 */
[----:B------:R-:W-:Y:S01]  /*0d30*/  STL [R1+0x3868], R93 ;  /* 0x0038685d01007387 */ /* 0x000fe20000100800 */
[----:B------:R-:W-:Y:S01]  /*0d40*/  ISETP.NE.U32.AND P6, PT, R3, RZ, PT ;  /* 0x000000ff0300720c */ /* 0x000fe20003fc5070 */
[----:B------:R-:W-:Y:S01]  /*0d50*/  IMAD.U32 R15, RZ, RZ, UR4 ;  /* 0x00000004ff0f7e24 */ /* 0x000fe2000f8e00ff */
[----:B------:R-:W1:Y:S01]  /*0d60*/  LDC R9, c[0x0][0x3a4] ;  /* 0x0000e900ff097b82 */ /* 0x000e620000000800 */
[----:B------:R-:W-:Y:S01]  /*0d70*/  STL [R1+0x3870], R93 ;  /* 0x0038705d01007387 */ /* 0x000fe20000100800 */
[----:B------:R-:W-:Y:S01]  /*0d80*/  @!P2 IMAD.IADD R6, R6, 0x1, -R13 ;  /* 0x000000010606a824 */ /* 0x000fe200078e0a0d */
[----:B------:R-:W4:Y:S01]  /*0d90*/  LDCU.64 UR6, c[0x0][0x358] ;  /* 0x00006b00ff0677ac */ /* 0x000f220008000a00 */
[----:B------:R-:W-:Y:S01]  /*0da0*/  VIADD R32, R15, 0x42000 ;  /* 0x000420000f207836 */ /* 0x000fe20000000000 */
[----:B------:R-:W-:Y:S01]  /*0db0*/  STL [R1+0x3878], R93 ;  /* 0x0038785d01007387 */ /* 0x000fe20000100800 */
[----:B------:R-:W-:-:S02]  /*0dc0*/  @!P0 IMAD.MOV R6, RZ, RZ, -R6 ;  /* 0x000000ffff068224 */ /* 0x000fc400078e0a06 */
[----:B------:R-:W1:Y:S01]  /*0dd0*/  LDC.64 R12, c[0x0][0x380] ;  /* 0x0000e000ff0c7b82 */ /* 0x000e620000000a00 */
[----:B------:R-:W-:Y:S01]  /*0de0*/  STL [R1+0x3880], R93 ;  /* 0x0038805d01007387 */ /* 0x000fe20000100800 */
[----:B------:R-:W-:Y:S01]  /*0df0*/  R2UR UR76, R32 ;  /* 0x00000000204c72ca */ /* 0x000fe200000e0000 */
[----:B------:R-:W-:Y:S01]  /*0e00*/  VOTEU.ALL UP0, P6 ;  /* 0x0000000000ff7886 */ /* 0x000fe20003000000 */
[----:B------:R-:W-:Y:S01]  /*0e10*/  VOTEU.ALL UP1, P6 ;  /* 0x0000000000ff7886 */ /* 0x000fe20003020000 */
[----:B------:R-:W-:Y:S01]  /*0e20*/  STL [R1+0x3888], R93 ;  /* 0x0038885d01007387 */ /* 0x000fe20000100800 */
[----:B0-----:R-:W-:Y:S02]  /*0e30*/  VIADD R15, R30, 0xfffffffc ;  /* 0xfffffffc1e0f7836 */ /* 0x001fe40000000000 */
[----:B------:R-:W-:-:S04]  /*0e40*/  @!UP0 UIADD3 UR10, UPT, UPT, -UR9, 0x100000, URZ ;  /* 0x00100000090a8890 */ /* 0x000fc8000fffe1ff */
[----:B------:R-:W-:Y:S02]  /*0e50*/  @!UP0 USHF.L.U32 UR11, UR10, 0xb, URZ ;  /* 0x0000000b0a0b8899 */ /* 0x000fe400080006ff */
[----:B------:R-:W-:Y:S01]  /*0e60*/  @!UP0 USHF.L.U32 UR10, UR10, 0x1, URZ ;  /* 0x000000010a0a8899 */ /* 0x000fe200080006ff */
[----:B------:R-:W-:Y:S01]  /*0e70*/  STL [R1+0x3890], R93 ;  /* 0x0038905d01007387 */ /* 0x000fe20000100800 */
[----:B------:R-:W-:Y:S01]  /*0e80*/  VIADD R10, R30, 0xfffffffd ;  /* 0xfffffffd1e0a7836 */ /* 0x000fe20000000000 */
[----:B------:R-:W0:Y:S02]  /*0e90*/  LDC R29, c[0x0][0x3a8] ;  /* 0x0000ea00ff1d7b82 */ /* 0x000e240000000800 */
[----:B------:R-:W-:Y:S04]  /*0ea0*/  STL [R1+0x389c], R93 ;  /* 0x00389c5d01007387 */ /* 0x000fe80000100800 */
        /* <DEDUP_REMOVED lines=63> */
[----:B------:R-:W-:Y:S01]  /*12a0*/  STL [R1+0x3968], R92 ;  /* 0x0039685c01007387 */ /* 0x000fe20000100800 */
[----:B--2---:R-:W-:-:S03]  /*12b0*/  ISETP.GE.AND P4, PT, R8, RZ, PT ;  /* 0x000000ff0800720c */ /* 0x004fc60003f86270 */
[----:B------:R-:W-:Y:S01]  /*12c0*/  STL [R1+0x3970], R92 ;  /* 0x0039705c01007387 */ /* 0x000fe20000100800 */
[----:B---3--:R-:W-:Y:S02]  /*12d0*/  ISETP.GE.AND P5, PT, R5, RZ, PT ;  /* 0x000000ff0500720c */ /* 0x008fe40003fa6270 */
[----:B------:R-:W-:Y:S01]  /*12e0*/  LOP3.LUT R5, RZ, R16, RZ, 0x33, !PT ;  /* 0x00000010ff057212 */ /* 0x000fe200078e33ff */
[----:B------:R-:W-:Y:S01]  /*12f0*/  STL [R1+0x3978], R92 ;  /* 0x0039785c01007387 */ /* 0x000fe20000100800 */
[----:B------:R-:W-:Y:S02]  /*1300*/  VIADD R16, R30, 0xfffffffb ;  /* 0xfffffffb1e107836 */ /* 0x000fe40000000000 */
[C---:B------:R-:W-:Y:S01]  /*1310*/  SEL R4, R5.reuse, R4, !P1 ;  /* 0x0000000405047207 */ /* 0x040fe20004800000 */
[----:B------:R-:W-:Y:S01]  /*1320*/  STL [R1+0x3980], R92 ;  /* 0x0039805c01007387 */ /* 0x000fe20000100800 */
[----:B------:R-:W-:Y:S01]  /*1330*/  SEL R6, R5, R6, !P1 ;  /* 0x0000000605067207 */ /* 0x000fe20004800000 */
[----:B------:R-:W-:-:S02]  /*1340*/  @!P4 IMAD.MOV R0, RZ, RZ, -R0 ;  /* 0x000000ffff00c224 */ /* 0x000fc400078e0a00 */
[----:B------:R-:W-:Y:S02]  /*1350*/  STL [R1+0x3984], R92 ;  /* 0x0039845c01007387 */ /* 0x000fe40000100800 */
[----:B------:R-:W-:Y:S01]  /*1360*/  @!P5 IMAD.MOV R2, RZ, RZ, -R2 ;  /* 0x000000ffff02d224 */ /* 0x000fe200078e0a02 */
[C---:B------:R-:W-:Y:S01]  /*1370*/  SEL R0, R5.reuse, R0, !P1 ;  /* 0x0000000005007207 */ /* 0x040fe20004800000 */
[----:B------:R-:W-:Y:S03]  /*1380*/  STL [R1+0x398c], R92 ;  /* 0x00398c5c01007387 */ /* 0x000fe60000100800 */
[----:B------:R-:W-:Y:S01]  /*1390*/  SEL R8, R5, R2, !P1 ;  /* 0x0000000205087207 */ /* 0x000fe20004800000 */
[----:B------:R-:W-:Y:S01]  /*13a0*/  STL [R1+0x3994], R92 ;  /* 0x0039945c01007387 */ /* 0x000fe20000100800 */
[----:B------:R-:W-:Y:S02]  /*13b0*/  VIADD R2, R30, 0xffffffff ;  /* 0xffffffff1e027836 */ /* 0x000fe40000000000 */
[-C--:B-1----:R-:W-:Y:S01]  /*13c0*/  IMAD R7, R0, R9.reuse, RZ ;  /* 0x0000000900077224 */ /* 0x082fe200078e02ff */
[----:B------:R-:W-:Y:S01]  /*13d0*/  STL [R1+0x399c], R92 ;  /* 0x00399c5c01007387 */ /* 0x000fe20000100800 */
[-C--:B------:R-:W-:Y:S01]  /*13e0*/  IMAD R8, R8, R9.reuse, RZ ;  /* 0x0000000908087224 */ /* 0x080fe200078e02ff */
[----:B------:R-:W-:Y:S01]  /*13f0*/  ISETP.GE.U32.AND P5, PT, R2, 0x7fffff00, PT ;  /* 0x7fffff000200780c */ /* 0x000fe20003fa6070 */
[-C--:B------:R-:W-:Y:S01]  /*1400*/  IMAD R0, R4, R9.reuse, RZ ;  /* 0x0000000904007224 */ /* 0x080fe200078e02ff */
[----:B------:R-:W-:Y:S01]  /*1410*/  STL [R1+0x3810], R91 ;  /* 0x0038105b01007387 */ /* 0x000fe20000100800 */
[----:B------:R-:W-:Y:S01]  /*1420*/  IMAD R9, R6, R9, RZ ;  /* 0x0000000906097224 */ /* 0x000fe200078e02ff */
[-C--:B------:R-:W-:Y:S01]  /*1430*/  IADD3 R4, P0, PT, R7, R12.reuse, RZ ;  /* 0x0000000c07047210 */ /* 0x080fe20007f1e0ff */
[----:B------:R-:W-:Y:S01]  /*1440*/  IMAD.U32 R6, RZ, RZ, UR8 ;  /* 0x00000008ff067e24 */ /* 0x000fe2000f8e00ff */
[----:B------:R-:W-:Y:S01]  /*1450*/  STL [R1+0x3804], R90 ;  /* 0x0038045a01007387 */ /* 0x000fe20000100800 */
[----:B------:R-:W-:-:S02]  /*1460*/  IADD3 R5, P1, PT, R8, R12, RZ ;  /* 0x0000000c08057210 */ /* 0x000fc40007f3e0ff */
[----:B------:R-:W-:Y:S01]  /*1470*/  IADD3 R2, P2, PT, R0, R12, RZ ;  /* 0x0000000c00027210 */ /* 0x000fe20007f5e0ff */
[----:B------:R-:W-:Y:S01]  /*1480*/  STL [R1+0x3800], R89 ;  /* 0x0038005901007387 */ /* 0x000fe20000100800 */
[-C--:B------:R-:W-:Y:S02]  /*1490*/  LEA.HI.X.SX32 R7, R7, R13.reuse, 0x1, P0 ;  /* 0x0000000d07077211 */ /* 0x080fe400000f0eff */
[----:B------:R-:W-:Y:S01]  /*14a0*/  ISETP.GE.U32.AND P0, PT, R16, 0x7ffffefc, PT ;  /* 0x7ffffefc1000780c */ /* 0x000fe20003f06070 */
[----:B------:R-:W-:Y:S01]  /*14b0*/  STL [R1+0x37fc], R88 ;  /* 0x0037fc5801007387 */ /* 0x000fe20000100800 */
[-C--:B------:R-:W-:Y:S02]  /*14c0*/  LEA.HI.X.SX32 R8, R8, R13.reuse, 0x1, P1 ;  /* 0x0000000d08087211 */ /* 0x080fe400008f0eff */
[----:B------:R-:W-:Y:S01]  /*14d0*/  LEA.HI.X.SX32 R0, R0, R13, 0x1, P2 ;  /* 0x0000000d00007211 */ /* 0x000fe200010f0eff */
[----:B------:R-:W-:Y:S01]  /*14e0*/  STL [R1+0x37f0], R87 ;  /* 0x0037f05701007387 */ /* 0x000fe20000100800 */
[----:B------:R-:W-:-:S02]  /*14f0*/  PRMT R16, RZ, 0x7610, R16 ;  /* 0x00007610ff107816 */ /* 0x000fc40000000010 */
[----:B------:R-:W-:Y:S01]  /*1500*/  ISETP.GE.U32.AND P2, PT, R15, 0x7ffffefd, PT ;  /* 0x7ffffefd0f00780c */ /* 0x000fe20003f46070 */
[----:B------:R-:W-:Y:S01]  /*1510*/  STL [R1+0x37e4], R86 ;  /* 0x0037e45601007387 */ /* 0x000fe20000100800 */
[----:B------:R-:W-:-:S03]  /*1520*/  PRMT R15, RZ, 0x7610, R15 ;  /* 0x00007610ff0f7816 */ /* 0x000fc6000000000f */
        /* <DEDUP_REMOVED lines=67> */
[----:B------:R-:W-:Y:S03]  /*1960*/  STTM.x64 tmem[UR8], RZ ;  /* 0x000000ff000079ed */ /* 0x000fe60008340008 */
[----:B------:R-:W-:Y:S01]  /*1970*/  STL [R1+0x3040], R18 ;  /* 0x0030401201007387 */ /* 0x000fe20000100800 */
[----:B------:R-:W1:Y:S03]  /*1980*/  FENCE.VIEW.ASYNC.T ;  /* 0x00000000000073c6 */ /* 0x000e660000000200 */
[----:B------:R-:W-:Y:S01]  /*1990*/  STL [R1+0x305c], R18 ;  /* 0x00305c1201007387 */ /* 0x000fe20000100800 */
[----:B-1----:R-:W-:Y:S06]  /*19a0*/  BAR.SYNC.DEFER_BLOCKING 0x0 ;  /* 0x0000000000007b1d */ /* 0x002fec0000010000 */
[----:B------:R-:W-:Y:S04]  /*19b0*/  STL [R1+0x3068], R18 ;  /* 0x0030681201007387 */ /* 0x000fe80000100800 */
[----:B------:R-:W-:Y:S04]  /*19c0*/  STL [R1+0x3080], R18 ;  /* 0x0030801201007387 */ /* 0x000fe80000100800 */
[----:B------:R-:W-:Y:S04]  /*19d0*/  STL [R1+0x3088], R18 ;  /* 0x0030881201007387 */ /* 0x000fe80000100800 */
[----:B------:R-:W-:Y:S04]  /*19e0*/  STL [R1+0x3090], R18 ;  /* 0x0030901201007387 */ /* 0x000fe80000100800 */
[----:B------:R-:W-:Y:S04]  /*19f0*/  STL [R1+0x3094], R18 ;  /* 0x0030941201007387 */ /* 0x000fe80000100800 */
[----:B------:R-:W1:Y:S02]  /*1a00*/  FENCE.VIEW.ASYNC.S ;  /* 0x00000000000073c6 */ /* 0x000e640000000000 */
[----:B-1----:R1:W2:Y:S02]  /*1a10*/  @!UP1 SYNCS.EXCH.64 URZ, [UR76], UR10 ;  /* 0x0000000a4cff95b2 */ /* 0x0022a40008000100 */
        /* <DEDUP_REMOVED lines=32> */
[----:B------:R3:W-:Y:S02]  /*1c20*/  STL [R1+0x2fdc], R6 ;  /* 0x002fdc0601007387 */ /* 0x0007e40000100800 */
[----:B---3--:R-:W-:Y:S01]  /*1c30*/  IADD3 R6, P4, PT, R9, R12, RZ ;  /* 0x0000000c09067210 */ /* 0x008fe20007f9e0ff */
[----:B------:R-:W-:-:S03]  /*1c40*/  @!P5 IMAD.MOV.U32 R12, RZ, RZ, R4 ;  /* 0x000000ffff0cd224 */ /* 0x000fc600078e0004 */
[----:B------:R-:W-:Y:S01]  /*1c50*/  LEA.HI.X.SX32 R9, R9, R13, 0x1, P4 ;  /* 0x0000000d09097211 */ /* 0x000fe200020f0eff */
[----:B------:R-:W-:Y:S01]  /*1c60*/  @!P5 IMAD.MOV.U32 R13, RZ, RZ, R7 ;  /* 0x000000ffff0dd224 */ /* 0x000fe200078e0007 */
[----:B--2---:R-:W-:Y:S01]  /*1c70*/  BAR.SYNC.DEFER_BLOCKING 0x0 ;  /* 0x0000000000007b1d */ /* 0x004fe20000010000 */
[----:B------:R-:W-:Y:S02]  /*1c80*/  ISETP.GE.U32.AND P4, PT, R10, 0x7ffffefe, PT ;  /* 0x7ffffefe0a00780c */ /* 0x000fe40003f86070 */
[----:B------:R-:W-:-:S03]  /*1c90*/  PRMT R10, RZ, 0x7610, R10 ;  /* 0x00007610ff0a7816 */ /* 0x000fc6000000000a */
[----:B----4-:R2:W3:Y:S02]  /*1ca0*/  @!P5 LDG.E.U8 R16, desc[UR6][R12.64] ;  /* 0x000000060c10d981 */ /* 0x0104e4000c1e1100 */
[----:B--2---:R-:W-:Y:S02]  /*1cb0*/  @!P5 IMAD.MOV.U32 R12, RZ, RZ, R5 ;  /* 0x000000ffff0cd224 */ /* 0x004fe400078e0005 */
[----:B------:R-:W-:-:S05]  /*1cc0*/  @!P5 IMAD.MOV.U32 R13, RZ, RZ, R8 ;  /* 0x000000ffff0dd224 */ /* 0x000fca00078e0008 */
[----:B------:R2:W4:Y:S02]  /*1cd0*/  @!P5 LDG.E.U8 R15, desc[UR6][R12.64] ;  /* 0x000000060c0fd981 */ /* 0x000524000c1e1100 */
[----:B--2---:R-:W-:Y:S02]  /*1ce0*/  @!P5 IMAD.MOV.U32 R12, RZ, RZ, R2 ;  /* 0x000000ffff0cd224 */ /* 0x004fe400078e0002 */
[----:B------:R-:W-:-:S05]  /*1cf0*/  @!P5 IMAD.MOV.U32 R13, RZ, RZ, R0 ;  /* 0x000000ffff0dd224 */ /* 0x000fca00078e0000 */
[----:B------:R2:W3:Y:S01]  /*1d00*/  @!P5 LDG.E.U8 R10, desc[UR6][R12.64] ;  /* 0x000000060c0ad981 */ /* 0x0004e2000c1e1100 */
[----:B------:R-:W-:Y:S01]  /*1d10*/  PRMT R92, RZ, 0x7610, R92 ;  /* 0x00007610ff5c7816 */ /* 0x000fe2000000005c */
[----:B--2---:R-:W-:Y:S02]  /*1d20*/  @!P5 IMAD.MOV.U32 R12, RZ, RZ, R6 ;  /* 0x000000ffff0cd224 */ /* 0x004fe400078e0006 */
[----:B------:R-:W-:-:S05]  /*1d30*/  @!P5 IMAD.MOV.U32 R13, RZ, RZ, R9 ;  /* 0x000000ffff0dd224 */ /* 0x000fca00078e0009 */
[----:B------:R2:W2:Y:S01]  /*1d40*/  @!P5 LDG.E.U8 R92, desc[UR6][R12.64] ;  /* 0x000000060c5cd981 */ /* 0x0004a2000c1e1100 */
[----:B------:R-:W-:-:S03]  /*1d50*/  PRMT R19, RZ, 0x7610, R19 ;  /* 0x00007610ff137816 */ /* 0x000fc60000000013 */
[----:B----4-:R0:W-:Y:S02]  /*1d60*/  STL [R1+0x1f0], R15 ;  /* 0x0001f00f01007387 */ /* 0x0101e40000100800 */
[----:B0-----:R-:W-:-:S05]  /*1d70*/  IMAD.SHL.U32 R15, R29, 0x2, RZ ;  /* 0x000000021d0f7824 */ /* 0x001fca00078e00ff */
[----:B------:R-:W-:Y:S01]  /*1d80*/  IADD3 R29, P1, PT, R15, R4, RZ ;  /* 0x000000040f1d7210 */ /* 0x000fe20007f3e0ff */
[----:B---3--:R-:W-:Y:S04]  /*1d90*/  STL [R1+0x1ec], R10 ;  /* 0x0001ec0a01007387 */ /* 0x008fe80000100800 */
[----:B------:R0:W-:Y:S01]  /*1da0*/  STL [R1+0x1f4], R16 ;  /* 0x0001f41001007387 */ /* 0x0001e20000100800 */
[----:B--2---:R-:W-:-:S03]  /*1db0*/  IMAD.MOV.U32 R13, RZ, RZ, R29 ;  /* 0x000000ffff0d7224 */ /* 0x004fc600078e001d */
[----:B------:R2:W-:Y:S01]  /*1dc0*/  STL [R1+0x5cc], R29 ;  /* 0x0005cc1d01007387 */ /* 0x0005e20000100800 */
[----:B0-----:R-:W-:-:S05]  /*1dd0*/  SHF.R.S32.HI R16, RZ, 0x1f, R15 ;  /* 0x0000001fff107819 */ /* 0x001fca000001140f */
[----:B------:R-:W-:Y:S01]  /*1de0*/  IMAD.X R12, R16, 0x1, R7, P1 ;  /* 0x00000001100c7824 */ /* 0x000fe200008e0607 */
[----:B--2---:R-:W-:-:S04]  /*1df0*/  IADD3 R29, P5, PT, R15, R5, RZ ;  /* 0x000000050f1d7210 */ /* 0x004fc80007fbe0ff */
[-C--:B------:R-:W-:Y:S01]  /*1e00*/  @!P4 LOP3.LUT R13, R13, R12.reuse, RZ, 0x3c, !PT ;  /* 0x0000000c0d0dc212 */ /* 0x080fe200078e3cff */
[----:B------:R-:W-:Y:S04]  /*1e10*/  STL [R1+0x5f4], R29 ;  /* 0x0005f41d01007387 */ /* 0x000fe80000100800 */
[----:B------:R0:W-:Y:S02]  /*1e20*/  STL [R1+0x5b0], R12 ;  /* 0x0005b00c01007387 */ /* 0x0001e40000100800 */
[----:B0-----:R-:W-:-:S04]  /*1e30*/  @!P4 LOP3.LUT R12, R13, R12, RZ, 0x3c, !PT ;  /* 0x0000000c0d0cc212 */ /* 0x001fc800078e3cff */
[----:B------:R-:W-:-:S05]  /*1e40*/  @!P4 LOP3.LUT R13, R13, R12, RZ, 0x3c, !PT ;  /* 0x0000000c0d0dc212 */ /* 0x000fca00078e3cff */
[----:B------:R0:W2:Y:S04]  /*1e50*/  @!P4 LDG.E.U8 R19, desc[UR6][R12.64] ;  /* 0x000000060c13c981 */ /* 0x0000a8000c1e1100 */
[----:B------:R3:W-:Y:S01]  /*1e60*/  STL [R1+0x1e8], R92 ;  /* 0x0001e85c01007387 */ /* 0x0007e20000100800 */
[----:B------:R-:W-:Y:S01]  /*1e70*/  PRMT R93, RZ, 0x7610, R93 ;  /* 0x00007610ff5d7816 */ /* 0x000fe2000000005d */
[----:B------:R-:W-:Y:S02]  /*1e80*/  VIADD R10, R30, 0xfffffffa ;  /* 0xfffffffa1e0a7836 */ /* 0x000fe40000000000 */
[----:B0-----:R-:W-:Y:S02]  /*1e90*/  @!P4 IMAD.MOV.U32 R12, RZ, RZ, R29 ;  /* 0x000000ffff0cc224 */ /* 0x001fe400078e001d */
[----:B---3--:R-:W-:Y:S01]  /*1ea0*/  IMAD.X R92, R16, 0x1, R8, P5 ;  /* 0x00000001105c7824 */ /* 0x008fe200028e0608 */
[----:B------:R-:W-:Y:S01]  /*1eb0*/  IADD3 R30, P5, PT, R15, R2, RZ ;  /* 0x000000020f1e7210 */ /* 0x000fe20007fbe0ff */
[----:B------:R-:W0:Y:S02]  /*1ec0*/  LDC R29, c[0x0][0x3a8] ;  /* 0x0000ea00ff1d7b82 */ /* 0x000e240000000800 */
[----:B------:R-:W-:Y:S01]  /*1ed0*/  @!P4 IMAD.MOV.U32 R13, RZ, RZ, R92 ;  /* 0x000000ffff0dc224 */ /* 0x000fe200078e005c */
[----:B------:R-:W-:Y:S04]  /*1ee0*/  STL [R1+0x5d8], R92 ;  /* 0x0005d85c01007387 */ /* 0x000fe80000100800 */
[----:B------:R3:W4:Y:S04]  /*1ef0*/  @!P4 LDG.E.U8 R93, desc[UR6][R12.64] ;  /* 0x000000060c5dc981 */ /* 0x000728000c1e1100 */
[----:B------:R1:W-:Y:S01]  /*1f00*/  STL [R1+0x61c], R30 ;  /* 0x00061c1e01007387 */ /* 0x0003e20000100800 */
[----:B------:R-:W-:-:S02]  /*1f10*/  ISETP.GE.U32.AND P1, PT, R10, 0x7ffffefb, PT ;  /* 0x7ffffefb0a00780c */ /* 0x000fc40003f26070 */
[----:B------:R-:W-:Y:S01]  /*1f20*/  PRMT R10, RZ, 0x7610, R10 ;  /* 0x00007610ff0a7816 */ /* 0x000fe2000000000a */
[----:B---3--:R-:W-:Y:S02]  /*1f30*/  @!P4 IMAD.MOV.U32 R12, RZ, RZ, R30 ;  /* 0x000000ffff0cc224 */ /* 0x008fe400078e001e */
[----:B-1----:R-:W1:Y:S01]  /*1f40*/  LDC R30, c[0x0][0x3a0] ;  /* 0x0000e800ff1e7b82 */ /* 0x002e620000000800 */
[----:B--2---:R2:W-:Y:S04]  /*1f50*/  STL [R1+0xc6c], R19 ;  /* 0x000c6c1301007387 */ /* 0x0045e80000100800 */
[----:B------:R-:W3:Y:S01]  /*1f60*/  LDL.LU R92, [R1+0x399c] ;  /* 0x00399c00015c7983 */ /* 0x000ee20000300800 */
[----:B--2---:R-:W-:-:S04]  /*1f70*/  IMAD.X R19, R16, 0x1, R0, P5 ;  /* 0x0000000110137824 */ /* 0x004fc800028e0600 */
[----:B------:R-:W-:-:S05]  /*1f80*/  @!P4 IMAD.MOV.U32 R13, RZ, RZ, R19 ;  /* 0x000000ffff0dc224 */ /* 0x000fca00078e0013 */
[----:B------:R2:W3:Y:S04]  /*1f90*/  @!P4 LDG.E.U8 R10, desc[UR6][R12.64] ;  /* 0x000000060c0ac981 */ /* 0x0004e8000c1e1100 */
[----:B----4-:R4:W-:Y:S02]  /*1fa0*/  STL [R1+0xc68], R93 ;  /* 0x000c685d01007387 */ /* 0x0109e40000100800 */
[----:B----4-:R-:W-:Y:S01]  /*1fb0*/  IADD3 R93, P5, PT, R15, R6, RZ ;  /* 0x000000060f5d7210 */ /* 0x010fe20007fbe0ff */
[----:B0-----:R-:W-:-:S04]  /*1fc0*/  IMAD R15, R29, 0x3, RZ ;  /* 0x000000031d0f7824 */ /* 0x001fc800078e02ff */
[----:B--2---:R-:W-:Y:S02]  /*1fd0*/  IMAD.X R13, R16, 0x1, R9, P5 ;  /* 0x00000001100d7824 */ /* 0x004fe400028e0609 */
[----:B------:R-:W-:Y:S01]  /*1fe0*/  @!P4 IMAD.MOV.U32 R12, RZ, RZ, R93 ;  /* 0x000000ffff0cc224 */ /* 0x000fe200078e005d */
[----:B------:R0:W-:Y:S01]  /*1ff0*/  STL [R1+0x600], R19 ;  /* 0x0006001301007387 */ /* 0x0001e20000100800 */
[----:B------:R-:W-:Y:S02]  /*2000*/  SHF.R.S32.HI R16, RZ, 0x1f, R15 ;  /* 0x0000001fff107819 */ /* 0x000fe4000001140f */
[----:B------:R-:W-:Y:S01]  /*2010*/  IADD3 R29, P5, PT, R15, R4, RZ ;  /* 0x000000040f1d7210 */ /* 0x000fe20007fbe0ff */
[----:B0-----:R-:W2:Y:S04]  /*2020*/  LDL.LU R19, [R1+0x3998] ;  /* 0x0039980001137983 */ /* 0x001ea80000300800 */
[----:B------:R0:W-:Y:S01]  /*2030*/  STL [R1+0x644], R93 ;  /* 0x0006445d01007387 */ /* 0x0001e20000100800 */
[----:B---3--:R-:W-:-:S06]  /*2040*/  PRMT R92, RZ, 0x7610, R92 ;  /* 0x00007610ff5c7816 */ /* 0x008fcc000000005c */
[----:B------:R3:W4:Y:S01]  /*2050*/  @!P4 LDG.E.U8 R92, desc[UR6][R12.64] ;  /* 0x000000060c5cc981 */ /* 0x000722000c1e1100 */
[----:B0-----:R-:W-:-:S03]  /*2060*/  IADD3 R93, P4, PT, R15, R5, RZ ;  /* 0x000000050f5d7210 */ /* 0x001fc60007f9e0ff */
[----:B------:R-:W-:Y:S01]  /*2070*/  STL [R1+0xc64], R10 ;  /* 0x000c640a01007387 */ /* 0x000fe20000100800 */
[----:B---3--:R-:W-:-:S03]  /*2080*/  IMAD.X R12, R16, 0x1, R7, P5 ;  /* 0x00000001100c7824 */ /* 0x008fc600028e0607 */
[----:B------:R0:W-:Y:S04]  /*2090*/  STL [R1+0x62c], R13 ;  /* 0x00062c0d01007387 */ /* 0x0001e80000100800 */
[----:B------:R-:W-:Y:S01]  /*20a0*/  STL [R1+0x66c], R29 ;  /* 0x00066c1d01007387 */ /* 0x000fe20000100800 */
[----:B0-----:R-:W-:-:S03]  /*20b0*/  IMAD.MOV.U32 R13, RZ, RZ, R29 ;  /* 0x000000ffff0d7224 */ /* 0x001fc600078e001d */
[----:B------:R-:W-:Y:S02]  /*20c0*/  STL [R1+0x690], R93 ;  /* 0x0006905d01007387 */ /* 0x000fe40000100800 */
[-C--:B------:R-:W-:Y:S02]  /*20d0*/  @!P2 LOP3.LUT R13, R13, R12.reuse, RZ, 0x3c, !PT ;  /* 0x0000000c0d0da212 */ /* 0x080fe400078e3cff */
[----:B------:R0:W-:Y:S01]  /*20e0*/  STL [R1+0x654], R12 ;  /* 0x0006540c01007387 */ /* 0x0001e20000100800 */
[----:B-1----:R-:W-:Y:S01]  /*20f0*/  VIADD R10, R30, 0xfffffff9 ;  /* 0xfffffff91e0a7836 */ /* 0x002fe20000000000 */
[----:B------:R-:W-:Y:S02]  /*2100*/  PRMT R30, RZ, 0x7610, R30 ;  /* 0x00007610ff1e7816 */ /* 0x000fe4000000001e */
[----:B0-----:R-:W-:-:S04]  /*2110*/  @!P2 LOP3.LUT R12, R13, R12, RZ, 0x3c, !PT ;  /* 0x0000000c0d0ca212 */ /* 0x001fc800078e3cff */
[----:B------:R-:W-:-:S05]  /*2120*/  @!P2 LOP3.LUT R13, R13, R12, RZ, 0x3c, !PT ;  /* 0x0000000c0d0da212 */ /* 0x000fca00078e3cff */
[----:B------:R0:W3:Y:S01]  /*2130*/  @!P2 LDG.E.U8 R30, desc[UR6][R12.64] ;  /* 0x000000060c1ea981 */ /* 0x0000e2000c1e1100 */
[----:B------:R-:W-:Y:S02]  /*2140*/  ISETP.GE.U32.AND P5, PT, R10, 0x7ffffefa, PT ;  /* 0x7ffffefa0a00780c */ /* 0x000fe40003fa6070 */
[----:B------:R-:W-:Y:S01]  /*2150*/  PRMT R10, RZ, 0x7610, R10 ;  /* 0x00007610ff0a7816 */ /* 0x000fe2000000000a */
[----:B0-----:R-:W-:Y:S01]  /*2160*/  @!P2 IMAD.MOV.U32 R12, RZ, RZ, R93 ;  /* 0x000000ffff0ca224 */ /* 0x001fe200078e005d */
[----:B----4-:R0:W-:Y:S02]  /*2170*/  STL [R1+0xc60], R92 ;  /* 0x000c605c01007387 */ /* 0x0101e40000100800 */
[----:B0-----:R-:W-:-:S04]  /*2180*/  IMAD.X R92, R16, 0x1, R8, P4 ;  /* 0x00000001105c7824 */ /* 0x001fc800020e0608 */
[----:B------:R-:W-:-:S05]  /*2190*/  @!P2 IMAD.MOV.U32 R13, RZ, RZ, R92 ;  /* 0x000000ffff0da224 */ /* 0x000fca00078e005c */
[----:B------:R0:W4:Y:S01]  /*21a0*/  @!P2 LDG.E.U8 R10, desc[UR6][R12.64] ;  /* 0x000000060c0aa981 */ /* 0x000122000c1e1100 */
[----:B------:R-:W-:-:S03]  /*21b0*/  IADD3 R29, P4, PT, R15, R2, RZ ;  /* 0x000000020f1d7210 */ /* 0x000fc60007f9e0ff */
[----:B------:R1:W-:Y:S04]  /*21c0*/  STL [R1+0x68c], R92 ;  /* 0x00068c5c01007387 */ /* 0x0003e80000100800 */
[----:B------:R0:W-:Y:S04]  /*21d0*/  STL [R1+0x698], R29 ;  /* 0x0006981d01007387 */ /* 0x0001e80000100800 */
[----:B---3--:R3:W-:Y:S04]  /*21e0*/  STL [R1+0xc84], R30 ;  /* 0x000c841e01007387 */ /* 0x0087e80000100800 */
[----:B-1----:R-:W4:Y:S01]  /*21f0*/  LDL.LU R92, [R1+0x3994] ;  /* 0x00399400015c7983 */ /* 0x002f220000300800 */
[----:B--2---:R-:W-:Y:S01]  /*2200*/  PRMT R19, RZ, 0x7610, R19 ;  /* 0x00007610ff137816 */ /* 0x004fe20000000013 */
[----:B0-----:R-:W-:-:S02]  /*2210*/  @!P2 IMAD.MOV.U32 R12, RZ, RZ, R29 ;  /* 0x000000ffff0ca224 */ /* 0x001fc400078e001d */
[----:B------:R-:W2:Y:S01]  /*2220*/  LDL.LU R93, [R1+0x3990] ;  /* 0x00399000015d7983 */ /* 0x000ea20000300800 */
[----:B------:R-:W0:Y:S01]  /*2230*/  LDC R29, c[0x0][0x3a8] ;  /* 0x0000ea00ff1d7b82 */ /* 0x000e220000000800 */
[----:B---3--:R-:W-:-:S04]  /*2240*/  IMAD.X R30, R16, 0x1, R0, P4 ;  /* 0x00000001101e7824 */ /* 0x008fc800020e0600 */
[----:B------:R-:W-:Y:S01]  /*2250*/  @!P2 IMAD.MOV.U32 R13, RZ, RZ, R30 ;  /* 0x000000ffff0da224 */ /* 0x000fe200078e001e */
[----:B------:R1:W-:Y:S04]  /*2260*/  STL [R1+0x694], R30 ;  /* 0x0006941e01007387 */ /* 0x0003e80000100800 */
[----:B------:R3:W2:Y:S01]  /*2270*/  @!P2 LDG.E.U8 R19, desc[UR6][R12.64] ;  /* 0x000000060c13a981 */ /* 0x0006a2000c1e1100 */
[----:B-1----:R-:W1:Y:S03]  /*2280*/  LDC R30, c[0x0][0x3a0] ;  /* 0x0000e800ff1e7b82 */ /* 0x002e660000000800 */
[----:B----4-:R4:W-:Y:S02]  /*2290*/  STL [R1+0xc80], R10 ;  /* 0x000c800a01007387 */ /* 0x0109e40000100800 */
[----:B----4-:R-:W-:-:S05]  /*22a0*/  IADD3 R10, P4, PT, R15, R6, RZ ;  /* 0x000000060f0a7210 */ /* 0x010fca0007f9e0ff */
[----:B---3--:R-:W-:Y:S02]  /*22b0*/  IMAD.MOV.U32 R13, RZ, RZ, R10 ;  /* 0x000000ffff0d7224 */ /* 0x008fe400078e000a */
[----:B------:R-:W-:Y:S01]  /*22c0*/  IMAD.X R12, R16, 0x1, R9, P4 ;  /* 0x00000001100c7824 */ /* 0x000fe200020e0609 */
[----:B------:R-:W-:Y:S04]  /*22d0*/  STL [R1+0x6a0], R10 ;  /* 0x0006a00a01007387 */ /* 0x000fe80000100800 */
[-C--:B------:R-:W-:Y:S01]  /*22e0*/  @!P2 LOP3.LUT R13, R13, R12.reuse, RZ, 0x3c, !PT ;  /* 0x0000000c0d0da212 */ /* 0x080fe200078e3cff */
[----:B------:R3:W-:Y:S03]  /*22f0*/  STL [R1+0x69c], R12 ;  /* 0x00069c0c01007387 */ /* 0x0007e60000100800 */
[----:B---3--:R-:W-:-:S02]  /*2300*/  @!P2 LOP3.LUT R12, R13, R12, RZ, 0x3c, !PT ;  /* 0x0000000c0d0ca212 */ /* 0x008fc400078e3cff */
[----:B------:R-:W-:Y:S02]  /*2310*/  PRMT R92, RZ, 0x7610, R92 ;  /* 0x00007610ff5c7816 */ /* 0x000fe4000000005c */
[----:B------:R-:W-:-:S05]  /*2320*/  @!P2 LOP3.LUT R13, R13, R12, RZ, 0x3c, !PT ;  /* 0x0000000c0d0da212 */ /* 0x000fca00078e3cff */
[----:B------:R3:W4:Y:S01]  /*2330*/  @!P2 LDG.E.U8 R92, desc[UR6][R12.64] ;  /* 0x000000060c5ca981 */ /* 0x000722000c1e1100 */
[----:B0-----:R-:W-:-:S03]  /*2340*/  IMAD.SHL.U32 R15, R29, 0x4, RZ ;  /* 0x000000041d0f7824 */ /* 0x001fc600078e00ff */
[----:B--2---:R0:W-:Y:S02]  /*2350*/  STL [R1+0xc7c], R19 ;  /* 0x000c7c1301007387 */ /* 0x0041e40000100800 */
[----:B------:R-:W-:Y:S02]  /*2360*/  SHF.R.S32.HI R16, RZ, 0x1f, R15 ;  /* 0x0000001fff107819 */ /* 0x000fe4000001140f */
[C---:B------:R-:W-:Y:S02]  /*2370*/  IADD3 R29, P2, PT, R15.reuse, R5, RZ ;  /* 0x000000050f1d7210 */ /* 0x040fe40007f5e0ff */
[----:B0-----:R-:W-:-:S05]  /*2380*/  IADD3 R19, P4, PT, R15, R4, RZ ;  /* 0x000000040f137210 */ /* 0x001fca0007f9e0ff */
[----:B---3--:R-:W-:Y:S02]  /*2390*/  IMAD.MOV.U32 R13, RZ, RZ, R19 ;  /* 0x000000ffff0d7224 */ /* 0x008fe400078e0013 */
[----:B------:R-:W-:Y:S01]  /*23a0*/  IMAD.X R12, R16, 0x1, R7, P4 ;  /* 0x00000001100c7824 */ /* 0x000fe200020e0607 */
[----:B------:R-:W-:Y:S04]  /*23b0*/  STL [R1+0xdb8], R19 ;  /* 0x000db81301007387 */ /* 0x000fe80000100800 */
[----:B------:R-:W-:Y:S01]  /*23c0*/  @!P0 LOP3.LUT R13, R13, R12, RZ, 0x3c, !PT ;  /* 0x0000000c0d0d8212 */ /* 0x000fe200078e3cff */
[----:B------:R-:W-:Y:S01]  /*23d0*/  STL [R1+0xdc0], R29 ;  /* 0x000dc01d01007387 */ /* 0x000fe20000100800 */
[----:B-1----:R-:W-:-:S03]  /*23e0*/  VIADD R10, R30, 0xfffffff8 ;  /* 0xfffffff81e0a7836 */ /* 0x002fc60000000000 */
[----:B------:R0:W-:Y:S01]  /*23f0*/  STL [R1+0x6a4], R12 ;  /* 0x0006a40c01007387 */ /* 0x0001e20000100800 */
[----:B------:R-:W-:Y:S02]  /*2400*/  PRMT R30, RZ, 0x7610, R30 ;  /* 0x00007610ff1e7816 */ /* 0x000fe4000000001e */
[----:B0-----:R-:W-:-:S04]  /*2410*/  @!P0 LOP3.LUT R12, R13, R12, RZ, 0x3c, !PT ;  /* 0x0000000c0d0c8212 */ /* 0x001fc800078e3cff */
[----:B------:R-:W-:Y:S02]  /*2420*/  @!P0 LOP3.LUT R13, R13, R12, RZ, 0x3c, !PT ;  /* 0x0000000c0d0d8212 */ /* 0x000fe400078e3cff */
[----:B------:R-:W-:-:S03]  /*2430*/  PRMT R93, RZ, 0x7610, R93 ;  /* 0x00007610ff5d7816 */ /* 0x000fc6000000005d */
[----:B------:R0:W2:Y:S02]  /*2440*/  @!P0 LDG.E.U8 R30, desc[UR6][R12.64] ;  /* 0x000000060c1e8981 */ /* 0x0000a4000c1e1100 */
[----:B0-----:R-:W-:Y:S02]  /*2450*/  @!P0 IMAD.MOV.U32 R12, RZ, RZ, R29 ;  /* 0x000000ffff0c8224 */ /* 0x001fe400078e001d */
[----:B------:R-:W0:Y:S01]  /*2460*/  LDC R29, c[0x0][0x3a8] ;  /* 0x0000ea00ff1d7b82 */ /* 0x000e220000000800 */
[----:B----4-:R1:W-:Y:S02]  /*2470*/  STL [R1+0xc78], R92 ;  /* 0x000c785c01007387 */ /* 0x0103e40000100800 */
[----:B-1----:R-:W-:-:S04]  /*2480*/  IMAD.X R92, R16, 0x1, R8, P2 ;  /* 0x00000001105c7824 */ /* 0x002fc800010e0608 */
[----:B------:R-:W-:-:S05]  /*2490*/  @!P0 IMAD.MOV.U32 R13, RZ, RZ, R92 ;  /* 0x000000ffff0d8224 */ /* 0x000fca00078e005c */
[----:B------:R1:W3:Y:S01]  /*24a0*/  @!P0 LDG.E.U8 R93, desc[UR6][R12.64] ;  /* 0x000000060c5d8981 */ /* 0x0002e2000c1e1100 */
[----:B------:R-:W-:-:S03]  /*24b0*/  IADD3 R19, P2, PT, R15, R2, RZ ;  /* 0x000000020f137210 */ /* 0x000fc60007f5e0ff */
[----:B------:R4:W-:Y:S04]  /*24c0*/  STL [R1+0xdbc], R92 ;  /* 0x000dbc5c01007387 */ /* 0x0009e80000100800 */
[----:B------:R-:W-:Y:S01]  /*24d0*/  STL [R1+0xdc8], R19 ;  /* 0x000dc81301007387 */ /* 0x000fe20000100800 */
[----:B------:R-:W-:Y:S01]  /*24e0*/  ISETP.GE.U32.AND P4, PT, R10, 0x7ffffef9, PT ;  /* 0x7ffffef90a00780c */ /* 0x000fe20003f86070 */
[----:B-1----:R-:W-:Y:S01]  /*24f0*/  @!P0 IMAD.MOV.U32 R12, RZ, RZ, R19 ;  /* 0x000000ffff0c8224 */ /* 0x002fe200078e0013 */
[----:B------:R-:W-:Y:S01]  /*2500*/  PRMT R10, RZ, 0x7610, R10 ;  /* 0x00007610ff0a7816 */ /* 0x000fe2000000000a */
[----:B--2---:R1:W-:Y:S04]  /*2510*/  STL [R1+0xc74], R30 ;  /* 0x000c741e01007387 */ /* 0x0043e80000100800 */
[----:B----4-:R-:W2:Y:S01]  /*2520*/  LDL.LU R92, [R1+0x398c] ;  /* 0x00398c00015c7983 */ /* 0x010ea20000300800 */
[----:B-1----:R-:W-:-:S04]  /*2530*/  IMAD.X R30, R16, 0x1, R0, P2 ;  /* 0x00000001101e7824 */ /* 0x002fc800010e0600 */
[----:B------:R-:W-:-:S05]  /*2540*/  @!P0 IMAD.MOV.U32 R13, RZ, RZ, R30 ;  /* 0x000000ffff0d8224 */ /* 0x000fca00078e001e */
[----:B------:R1:W4:Y:S04]  /*2550*/  @!P0 LDG.E.U8 R10, desc[UR6][R12.64] ;  /* 0x000000060c0a8981 */ /* 0x000328000c1e1100 */
[----:B---3--:R3:W-:Y:S02]  /*2560*/  STL [R1+0xc70], R93 ;  /* 0x000c705d01007387 */ /* 0x0087e40000100800 */
[----:B---3--:R-:W-:Y:S01]  /*2570*/  IADD3 R93, P2, PT, R15, R6, RZ ;  /* 0x000000060f5d7210 */ /* 0x008fe20007f5e0ff */
[----:B0-----:R-:W-:Y:S01]  /*2580*/  IMAD R15, R29, 0x5, RZ ;  /* 0x000000051d0f7824 */ /* 0x001fe200078e02ff */
[----:B------:R-:W-:-:S03]  /*2590*/  PRMT R29, RZ, 0x7610, R29 ;  /* 0x00007610ff1d7816 */ /* 0x000fc6000000001d */
[----:B-1----:R-:W-:Y:S02]  /*25a0*/  IMAD.X R13, R16, 0x1, R9, P2 ;  /* 0x00000001100d7824 */ /* 0x002fe400010e0609 */
[----:B------:R-:W-:-:S05]  /*25b0*/  @!P0 IMAD.MOV.U32 R12, RZ, RZ, R93 ;  /* 0x000000ffff0c8224 */ /* 0x000fca00078e005d */
[----:B------:R0:W3:Y:S04]  /*25c0*/  @!P0 LDG.E.U8 R29, desc[UR6][R12.64] ;  /* 0x000000060c1d8981 */ /* 0x0000e8000c1e1100 */
[----:B------:R1:W-:Y:S01]  /*25d0*/  STL [R1+0xdc4], R30 ;  /* 0x000dc41e01007387 */ /* 0x0003e20000100800 */
[----:B------:R-:W-:Y:S01]  /*25e0*/  SHF.R.S32.HI R16, RZ, 0x1f, R15 ;  /* 0x0000001fff107819 */ /* 0x000fe2000001140f */
[----:B-1----:R-:W1:Y:S01]  /*25f0*/  LDC R30, c[0x0][0x3a0] ;  /* 0x0000e800ff1e7b82 */ /* 0x002e620000000800 */
[----:B------:R-:W-:Y:S01]  /*2600*/  IADD3 R19, P2, PT, R15, R4, RZ ;  /* 0x000000040f137210 */ /* 0x000fe20007f5e0ff */
[----:B------:R-:W-:Y:S04]  /*2610*/  STL [R1+0xdd0], R93 ;  /* 0x000dd05d01007387 */ /* 0x000fe80000100800 */
[----:B0-----:R-:W-:Y:S01]  /*2620*/  IMAD.X R12, R16, 0x1, R7, P2 ;  /* 0x00000001100c7824 */ /* 0x001fe200010e0607 */
[----:B----4-:R-:W-:Y:S04]  /*2630*/  STL [R1+0xc5c], R10 ;  /* 0x000c5c0a01007387 */ /* 0x010fe80000100800 */
[----:B------:R0:W-:Y:S04]  /*2640*/  STL [R1+0xdcc], R13 ;  /* 0x000dcc0d01007387 */ /* 0x0001e80000100800 */
[----:B------:R-:W-:Y:S01]  /*2650*/  STL [R1+0xdd8], R19 ;  /* 0x000dd81301007387 */ /* 0x000fe20000100800 */
[----:B0-----:R-:W-:-:S05]  /*2660*/  IMAD.MOV.U32 R13, RZ, RZ, R19 ;  /* 0x000000ffff0d7224 */ /* 0x001fca00078e0013 */
[----:B------:R-:W-:Y:S01]  /*2670*/  @!P1 LOP3.LUT R13, R13, R12, RZ, 0x3c, !PT ;  /* 0x0000000c0d0d9212 */ /* 0x000fe200078e3cff */
[----:B-1----:R-:W-:Y:S01]  /*2680*/  VIADD R10, R30, 0xfffffff7 ;  /* 0xfffffff71e0a7836 */ /* 0x002fe20000000000 */
[----:B------:R-:W-:Y:S02]  /*2690*/  PRMT R30, RZ, 0x7610, R30 ;  /* 0x00007610ff1e7816 */ /* 0x000fe4000000001e */
[----:B--2---:R-:W-:Y:S01]  /*26a0*/  PRMT R92, RZ, 0x7610, R92 ;  /* 0x00007610ff5c7816 */ /* 0x004fe2000000005c */
[----:B---3--:R0:W-:Y:S02]  /*26b0*/  STL [R1+0xc58], R29 ;  /* 0x000c581d01007387 */ /* 0x0081e40000100800 */
[----:B0-----:R-:W-:-:S05]  /*26c0*/  IADD3 R29, P0, PT, R15, R5, RZ ;  /* 0x000000050f1d7210 */ /* 0x001fca0007f1e0ff */
[----:B------:R-:W-:Y:S04]  /*26d0*/  STL [R1+0xde0], R29 ;  /* 0x000de01d01007387 */ /* 0x000fe80000100800 */
[----:B------:R0:W-:Y:S01]  /*26e0*/  STL [R1+0xdd4], R12 ;  /* 0x000dd40c01007387 */ /* 0x0001e20000100800 */
[----:B------:R-:W-:Y:S01]  /*26f0*/  IMAD.X R93, R16, 0x1, R8, P0 ;  /* 0x00000001105d7824 */ /* 0x000fe200000e0608 */
[----:B0-----:R-:W-:-:S04]  /*2700*/  @!P1 LOP3.LUT R12, R13, R12, RZ, 0x3c, !PT ;  /* 0x0000000c0d0c9212 */ /* 0x001fc800078e3cff */
[----:B------:R-:W-:-:S05]  /*2710*/  @!P1 LOP3.LUT R13, R13, R12, RZ, 0x3c, !PT ;  /* 0x0000000c0d0d9212 */ /* 0x000fca00078e3cff */
[----:B------:R0:W2:Y:S02]  /*2720*/  @!P1 LDG.E.U8 R30, desc[UR6][R12.64] ;  /* 0x000000060c1e9981 */ /* 0x0000a4000c1e1100 */
[----:B0-----:R-:W-:Y:S02]  /*2730*/  @!P1 IMAD.MOV.U32 R12, RZ, RZ, R29 ;  /* 0x000000ffff0c9224 */ /* 0x001fe400078e001d */
[----:B------:R-:W-:Y:S01]  /*2740*/  @!P1 IMAD.MOV.U32 R13, RZ, RZ, R93 ;  /* 0x000000ffff0d9224 */ /* 0x000fe200078e005d */
[----:B------:R-:W0:Y:S04]  /*2750*/  LDC R29, c[0x0][0x3a8] ;  /* 0x0000ea00ff1d7b82 */ /* 0x000e280000000800 */
        /* <DEDUP_REMOVED lines=10> */
[----:B------:R-:W-:Y:S01]  /*2800*/  @!P1 IMAD.MOV.U32 R13, RZ, RZ, R30 ;  /* 0x000000ffff0d9224 */ /* 0x000fe200078e001e */
[----:B---3--:R1:W-:Y:S04]  /*2810*/  STL [R1+0xc50], R92 ;  /* 0x000c505c01007387 */ /* 0x0083e80000100800 */
[----:B------:R3:W4:Y:S01]  /*2820*/  @!P1 LDG.E.U8 R10, desc[UR6][R12.64] ;  /* 0x000000060c0a9981 */ /* 0x000722000c1e1100 */
[----:B-1----:R-:W-:Y:S01]  /*2830*/  IADD3 R92, P0, PT, R15, R6, RZ ;  /* 0x000000060f5c7210 */ /* 0x002fe20007f1e0ff */
[----:B0-----:R-:W-:Y:S01]  /*2840*/  IMAD R15, R29, 0x6, RZ ;  /* 0x000000061d0f7824 */ /* 0x001fe200078e02ff */
[----:B------:R-:W-:-:S03]  /*2850*/  PRMT R29, RZ, 0x7610, R29 ;  /* 0x00007610ff1d7816 */ /* 0x000fc6000000001d */
[----:B---3--:R-:W-:Y:S02]  /*2860*/  IMAD.X R13, R16, 0x1, R9, P0 ;  /* 0x00000001100d7824 */ /* 0x008fe400000e0609 */
[----:B------:R-:W-:-:S05]  /*2870*/  @!P1 IMAD.MOV.U32 R12, RZ, RZ, R92 ;  /* 0x000000ffff0c9224 */ /* 0x000fca00078e005c */
[----:B------:R0:W3:Y:S04]  /*2880*/  @!P1 LDG.E.U8 R29, desc[UR6][R12.64] ;  /* 0x000000060c1d9981 */ /* 0x0000e8000c1e1100 */
[----:B------:R1:W-:Y:S01]  /*2890*/  STL [R1+0xde4], R30 ;  /* 0x000de41e01007387 */ /* 0x0003e20000100800 */
[----:B------:R-:W-:-:S03]  /*28a0*/  IADD3 R19, P0, PT, R15, R4, RZ ;  /* 0x000000040f137210 */ /* 0x000fc60007f1e0ff */
[----:B------:R-:W-:Y:S01]  /*28b0*/  STL [R1+0xdf0], R92 ;  /* 0x000df05c01007387 */ /* 0x000fe20000100800 */
[----:B-1----:R-:W1:Y:S02]  /*28c0*/  LDC R30, c[0x0][0x3a0] ;  /* 0x0000e800ff1e7b82 */ /* 0x002e640000000800 */
[----:B-1----:R-:W-:Y:S01]  /*28d0*/  VIADD R16, R30, 0xfffffff6 ;  /* 0xfffffff61e107836 */ /* 0x002fe20000000000 */
[----:B------:R-:W-:Y:S01]  /*28e0*/  PRMT R30, RZ, 0x7610, R30 ;  /* 0x00007610ff1e7816 */ /* 0x000fe2000000001e */
[----:B----4-:R1:W-:Y:S04]  /*28f0*/  STL [R1+0xc4c], R10 ;  /* 0x000c4c0a01007387 */ /* 0x0103e80000100800 */
[----:B------:R0:W-:Y:S01]  /*2900*/  STL [R1+0xdec], R13 ;  /* 0x000dec0d01007387 */ /* 0x0001e20000100800 */
[----:B-1----:R-:W-:-:S03]  /*2910*/  SHF.R.S32.HI R10, RZ, 0x1f, R15 ;  /* 0x0000001fff0a7819 */ /* 0x002fc6000001140f */
[----:B------:R-:W-:Y:S01]  /*2920*/  STL [R1+0xdf8], R19 ;  /* 0x000df81301007387 */ /* 0x000fe20000100800 */
[----:B0-----:R-:W-:Y:S02]  /*2930*/  IMAD.MOV.U32 R13, RZ, RZ, R19 ;  /* 0x000000ffff0d7224 */ /* 0x001fe400078e0013 */
[----:B------:R-:W-:Y:S01]  /*2940*/  IMAD.X R12, R10, 0x1, R7, P0 ;  /* 0x000000010a0c7824 */ /* 0x000fe200000e0607 */
[----:B---3--:R0:W-:Y:S04]  /*2950*/  STL [R1+0xc48], R29 ;  /* 0x000c481d01007387 */ /* 0x0081e80000100800 */
[----:B------:R-:W-:Y:S02]  /*2960*/  @!P5 LOP3.LUT R13, R13, R12, RZ, 0x3c, !PT ;  /* 0x0000000c0d0dd212 */ /* 0x000fe400078e3cff */
[----:B0-----:R-:W-:-:S05]  /*2970*/  IADD3 R29, P1, PT, R15, R5, RZ ;  /* 0x000000050f1d7210 */ /* 0x001fca0007f3e0ff */
[----:B------:R-:W-:Y:S04]  /*2980*/  STL [R1+0x2f50], R29 ;  /* 0x002f501d01007387 */ /* 0x000fe80000100800 */
[----:B------:R0:W-:Y:S02]  /*2990*/  STL [R1+0xdf4], R12 ;  /* 0x000df40c01007387 */ /* 0x0001e40000100800 */
[----:B0-----:R-:W-:-:S04]  /*29a0*/  @!P5 LOP3.LUT R12, R13, R12, RZ, 0x3c, !PT ;  /* 0x0000000c0d0cd212 */ /* 0x001fc800078e3cff */
[----:B------:R-:W-:-:S05]  /*29b0*/  @!P5 LOP3.LUT R13, R13, R12, RZ, 0x3c, !PT ;  /* 0x0000000c0d0dd212 */ /* 0x000fca00078e3cff */
[----:B------:R0:W3:Y:S01]  /*29c0*/  @!P5 LDG.E.U8 R30, desc[UR6][R12.64] ;  /* 0x000000060c1ed981 */ /* 0x0000e2000c1e1100 */
[----:B------:R-:W-:Y:S01]  /*29d0*/  IMAD.X R92, R10, 0x1, R8, P1 ;  /* 0x000000010a5c7824 */ /* 0x000fe200008e0608 */
[----:B--2---:R-:W-:Y:S02]  /*29e0*/  PRMT R93, RZ, 0x7610, R93 ;  /* 0x00007610ff5d7816 */ /* 0x004fe4000000005d */
[----:B------:R-:W-:Y:S02]  /*29f0*/  IADD3 R19, P1, PT, R15, R2, RZ ;  /* 0x000000020f137210 */ /* 0x000fe40007f3e0ff */
[----:B------:R1:W-:Y:S01]  /*2a00*/  STL [R1+0xdfc], R92 ;  /* 0x000dfc5c01007387 */ /* 0x0003e20000100800 */
[----:B0-----:R-:W-:Y:S02]  /*2a10*/  @!P5 IMAD.MOV.U32 R12, RZ, RZ, R29 ;  /* 0x000000ffff0cd224 */ /* 0x001fe400078e001d */
[----:B------:R-:W-:Y:S01]  /*2a20*/  @!P5 IMAD.MOV.U32 R13, RZ, RZ, R92 ;  /* 0x000000ffff0dd224 */ /* 0x000fe200078e005c */
[----:B------:R-:W-:Y:S01]  /*2a30*/  STL [R1+0x2f54], R19 ;  /* 0x002f541301007387 */ /* 0x000fe20000100800 */
[----:B------:R-:W-:Y:S01]  /*2a40*/  ISETP.GE.U32.AND P0, PT, R16, 0x7ffffef7, PT ;  /* 0x7ffffef71000780c */ /* 0x000fe20003f06070 */
[----:B------:R-:W0:Y:S02]  /*2a50*/  LDC R29, c[0x0][0x3a8] ;  /* 0x0000ea00ff1d7b82 */ /* 0x000e240000000800 */
[----:B------:R2:W4:Y:S01]  /*2a60*/  @!P5 LDG.E.U8 R93, desc[UR6][R12.64] ;  /* 0x000000060c5dd981 */ /* 0x000522000c1e1100 */
[----:B------:R-:W-:Y:S01]  /*2a70*/  PRMT R16, RZ, 0x7610, R16 ;  /* 0x00007610ff107816 */ /* 0x000fe20000000010 */
[----:B--2---:R-:W-:-:S02]  /*2a80*/  @!P5 IMAD.MOV.U32 R12, RZ, RZ, R19 ;  /* 0x000000ffff0cd224 */ /* 0x004fc400078e0013 */
[----:B---3--:R2:W-:Y:S04]  /*2a90*/  STL [R1+0xc44], R30 ;  /* 0x000c441e01007387 */ /* 0x0085e80000100800 */
[----:B-1----:R-:W3:Y:S01]  /*2aa0*/  LDL.LU R92, [R1+0x3984] ;  /* 0x00398400015c7983 */ /* 0x002ee20000300800 */
[----:B--2---:R-:W-:-:S04]  /*2ab0*/  IMAD.X R30, R10, 0x1, R0, P1 ;  /* 0x000000010a1e7824 */ /* 0x004fc800008e0600 */
[----:B------:R-:W-:-:S05]  /*2ac0*/  @!P5 IMAD.MOV.U32 R13, RZ, RZ, R30 ;  /* 0x000000ffff0dd224 */ /* 0x000fca00078e001e */
[----:B------:R1:W2:Y:S04]  /*2ad0*/  @!P5 LDG.E.U8 R16, desc[UR6][R12.64] ;  /* 0x000000060c10d981 */ /* 0x0002a8000c1e1100 */
[----:B----4-:R4:W-:Y:S02]  /*2ae0*/  STL [R1+0xc40], R93 ;  /* 0x000c405d01007387 */ /* 0x0109e40000100800 */
[----:B----4-:R-:W-:Y:S01]  /*2af0*/  IADD3 R93, P1, PT, R15, R6, RZ ;  /* 0x000000060f5d7210 */ /* 0x010fe20007f3e0ff */
[----:B0-----:R-:W-:Y:S01]  /*2b00*/  IMAD R15, R29, 0x7, RZ ;  /* 0x000000071d0f7824 */ /* 0x001fe200078e02ff */
[----:B------:R0:W-:Y:S03]  /*2b10*/  STL [R1+0x2f4c], R30 ;  /* 0x002f4c1e01007387 */ /* 0x0001e60000100800 */
[----:B-1----:R-:W-:Y:S01]  /*2b20*/  IMAD.X R13, R10, 0x1, R9, P1 ;  /* 0x000000010a0d7824 */ /* 0x002fe200008e0609 */
[----:B------:R-:W-:Y:S01]  /*2b30*/  SHF.R.S32.HI R10, RZ, 0x1f, R15 ;  /* 0x0000001fff0a7819 */ /* 0x000fe2000001140f */
[----:B------:R-:W-:Y:S01]  /*2b40*/  @!P5 IMAD.MOV.U32 R12, RZ, RZ, R93 ;  /* 0x000000ffff0cd224 */ /* 0x000fe200078e005d */
[----:B------:R-:W-:Y:S01]  /*2b50*/  IADD3 R19, P1, PT, R15, R4, RZ ;  /* 0x000000040f137210 */ /* 0x000fe20007f3e0ff */
[----:B------:R1:W-:Y:S01]  /*2b60*/  STL [R1+0x2f3c], R93 ;  /* 0x002f3c5d01007387 */ /* 0x0003e20000100800 */
[----:B------:R-:W-:Y:S01]  /*2b70*/  PRMT R29, RZ, 0x7610, R29 ;  /* 0x00007610ff1d7816 */ /* 0x000fe2000000001d */
[----:B0-----:R-:W0:Y:S01]  /*2b80*/  LDC R30, c[0x0][0x3a0] ;  /* 0x0000e800ff1e7b82 */ /* 0x001e220000000800 */
[----:B---3--:R-:W-:-:S06]  /*2b90*/  PRMT R92, RZ, 0x7610, R92 ;  /* 0x00007610ff5c7816 */ /* 0x008fcc000000005c */
[----:B------:R3:W4:Y:S01]  /*2ba0*/  @!P5 LDG.E.U8 R92, desc[UR6][R12.64] ;  /* 0x000000060c5cd981 */ /* 0x000722000c1e1100 */
[----:B-1----:R-:W-:-:S03]  /*2bb0*/  IADD3 R93, P5, PT, R15, R5, RZ ;  /* 0x000000050f5d7210 */ /* 0x002fc60007fbe0ff */
[----:B--2---:R-:W-:Y:S01]  /*2bc0*/  STL [R1+0xc3c], R16 ;  /* 0x000c3c1001007387 */ /* 0x004fe20000100800 */
[----:B---3--:R-:W-:-:S03]  /*2bd0*/  IMAD.X R12, R10, 0x1, R7, P1 ;  /* 0x000000010a0c7824 */ /* 0x008fc600008e0607 */
[----:B------:R1:W-:Y:S04]  /*2be0*/  STL [R1+0x2f34], R13 ;  /* 0x002f340d01007387 */ /* 0x0003e80000100800 */
[----:B------:R-:W-:Y:S01]  /*2bf0*/  STL [R1+0x2f38], R19 ;  /* 0x002f381301007387 */ /* 0x000fe20000100800 */
[----:B-1----:R-:W-:-:S03]  /*2c00*/  IMAD.MOV.U32 R13, RZ, RZ, R19 ;  /* 0x000000ffff0d7224 */ /* 0x002fc600078e0013 */
[----:B------:R-:W-:Y:S02]  /*2c10*/  STL [R1+0x2f2c], R93 ;  /* 0x002f2c5d01007387 */ /* 0x000fe40000100800 */
[-C--:B------:R-:W-:Y:S02]  /*2c20*/  @!P4 LOP3.LUT R13, R13, R12.reuse, RZ, 0x3c, !PT ;  /* 0x0000000c0d0dc212 */ /* 0x080fe400078e3cff */
[----:B------:R1:W-:Y:S02]  /*2c30*/  STL [R1+0x2f24], R12 ;  /* 0x002f240c01007387 */ /* 0x0003e40000100800 */
[----:B-1----:R-:W-:-:S04]  /*2c40*/  @!P4 LOP3.LUT R12, R13, R12, RZ, 0x3c, !PT ;  /* 0x0000000c0d0cc212 */ /* 0x002fc800078e3cff */
[----:B------:R-:W-:-:S05]  /*2c50*/  @!P4 LOP3.LUT R13, R13, R12, RZ, 0x3c, !PT ;  /* 0x0000000c0d0dc212 */ /* 0x000fca00078e3cff */
[----:B------:R1:W2:Y:S01]  /*2c60*/  @!P4 LDG.E.U8 R29, desc[UR6][R12.64] ;  /* 0x000000060c1dc981 */ /* 0x0002a2000c1e1100 */
[----:B0-----:R-:W-:Y:S01]  /*2c70*/  VIADD R16, R30, 0xfffffff5 ;  /* 0xfffffff51e107836 */ /* 0x001fe20000000000 */
[----:B------:R-:W-:-:S04]  /*2c80*/  PRMT R30, RZ, 0x7610, R30 ;  /* 0x00007610ff1e7816 */ /* 0x000fc8000000001e */
[----:B------:R-:W-:Y:S01]  /*2c90*/  ISETP.GE.U32.AND P1, PT, R16, 0x7ffffef6, PT ;  /* 0x7ffffef61000780c */ /* 0x000fe20003f26070 */
[----:B-1----:R-:W-:Y:S01]  /*2ca0*/  @!P4 IMAD.MOV.U32 R12, RZ, RZ, R93 ;  /* 0x000000ffff0cc224 */ /* 0x002fe200078e005d */
[----:B------:R-:W-:Y:S01]  /*2cb0*/  PRMT R16, RZ, 0x7610, R16 ;  /* 0x00007610ff107816 */ /* 0x000fe20000000010 */
[----:B----4-:R0:W-:Y:S02]  /*2cc0*/  STL [R1+0xc38], R92 ;  /* 0x000c385c01007387 */ /* 0x0101e40000100800 */
[----:B0-----:R-:W-:Y:S01]  /*2cd0*/  IMAD.X R92, R10, 0x1, R8, P5 ;  /* 0x000000010a5c7824 */ /* 0x001fe200028e0608 */
[----:B------:R-:W-:-:S03]  /*2ce0*/  IADD3 R19, P5, PT, R15, R2, RZ ;  /* 0x000000020f137210 */ /* 0x000fc60007fbe0ff */
[----:B------:R-:W-:Y:S01]  /*2cf0*/  @!P4 IMAD.MOV.U32 R13, RZ, RZ, R92 ;  /* 0x000000ffff0dc224 */ /* 0x000fe200078e005c */
[----:B------:R0:W-:Y:S04]  /*2d00*/  STL [R1+0x2f28], R92 ;  /* 0x002f285c01007387 */ /* 0x0001e80000100800 */
[----:B------:R-:W-:Y:S04]  /*2d10*/  STL [R1+0x2f30], R19 ;  /* 0x002f301301007387 */ /* 0x000fe80000100800 */
[----:B------:R1:W3:Y:S02]  /*2d20*/  @!P4 LDG.E.U8 R30, desc[UR6][R12.64] ;  /* 0x000000060c1ec981 */ /* 0x0002e4000c1e1100 */
[----:B-1----:R-:W-:-:S02]  /*2d30*/  @!P4 IMAD.MOV.U32 R12, RZ, RZ, R19 ;  /* 0x000000ffff0cc224 */ /* 0x002fc400078e0013 */
[----:B--2---:R1:W-:Y:S04]  /*2d40*/  STL [R1+0xc34], R29 ;  /* 0x000c341d01007387 */ /* 0x0043e80000100800 */
[----:B0-----:R-:W2:Y:S04]  /*2d50*/  LDL.LU R92, [R1+0x3980] ;  /* 0x00398000015c7983 */ /* 0x001ea80000300800 */
[----:B------:R-:W4:Y:S01]  /*2d60*/  LDL.LU R93, [R1+0x397c] ;  /* 0x00397c00015d7983 */ /* 0x000f220000300800 */
[----:B-1----:R-:W-:-:S04]  /*2d70*/  IMAD.X R29, R10, 0x1, R0, P5 ;  /* 0x000000010a1d7824 */ /* 0x002fc800028e0600 */
[----:B------:R-:W-:-:S05]  /*2d80*/  @!P4 IMAD.MOV.U32 R13, RZ, RZ, R29 ;  /* 0x000000ffff0dc224 */ /* 0x000fca00078e001d */
[----:B------:R0:W4:Y:S01]  /*2d90*/  @!P4 LDG.E.U8 R16, desc[UR6][R12.64] ;  /* 0x000000060c10c981 */ /* 0x000122000c1e1100 */
[----:B------:R-:W-:-:S05]  /*2da0*/  IADD3 R15, P5, PT, R15, R6, RZ ;  /* 0x000000060f0f7210 */ /* 0x000fca0007fbe0ff */
[----:B0-----:R-:W-:Y:S02]  /*2db0*/  IMAD.MOV.U32 R13, RZ, RZ, R15 ;  /* 0x000000ffff0d7224 */ /* 0x001fe400078e000f */
[----:B------:R-:W-:-:S05]  /*2dc0*/  IMAD.X R12, R10, 0x1, R9, P5 ;  /* 0x000000010a0c7824 */ /* 0x000fca00028e0609 */
[-C--:B------:R-:W-:Y:S01]  /*2dd0*/  @!P4 LOP3.LUT R13, R13, R12.reuse, RZ, 0x3c, !PT ;  /* 0x0000000c0d0dc212 */ /* 0x080fe200078e3cff */
[----:B---3--:R0:W-:Y:S04]  /*2de0*/  STL [R1+0xc30], R30 ;  /* 0x000c301e01007387 */ /* 0x0081e80000100800 */
[----:B------:R1:W-:Y:S04]  /*2df0*/  STL [R1+0x2f1c], R29 ;  /* 0x002f1c1d01007387 */ /* 0x0003e80000100800 */
[----:B------:R-:W-:Y:S01]  /*2e00*/  STL [R1+0x2f14], R15 ;  /* 0x002f140f01007387 */ /* 0x000fe20000100800 */
[----:B0-----:R-:W0:Y:S08]  /*2e10*/  LDC R30, c[0x0][0x3a0] ;  /* 0x0000e800ff1e7b82 */ /* 0x001e300000000800 */
[----:B-1----:R-:W1:Y:S01]  /*2e20*/  LDC R29, c[0x0][0x3a8] ;  /* 0x0000ea00ff1d7b82 */ /* 0x002e620000000800 */
[----:B--2---:R-:W-:Y:S01]  /*2e30*/  PRMT R92, RZ, 0x7610, R92 ;  /* 0x00007610ff5c7816 */ /* 0x004fe2000000005c */
[----:B----4-:R-:W-:Y:S04]  /*2e40*/  STL [R1+0xc2c], R16 ;  /* 0x000c2c1001007387 */ /* 0x010fe80000100800 */
[----:B------:R2:W-:Y:S02]  /*2e50*/  STL [R1+0x2f08], R12 ;  /* 0x002f080c01007387 */ /* 0x0005e40000100800 */
[----:B--2---:R-:W-:-:S04]  /*2e60*/  @!P4 LOP3.LUT R12, R13, R12, RZ, 0x3c, !PT ;  /* 0x0000000c0d0cc212 */ /* 0x004fc800078e3cff */
[----:B------:R-:W-:-:S05]  /*2e70*/  @!P4 LOP3.LUT R13, R13, R12, RZ, 0x3c, !PT ;  /* 0x0000000c0d0dc212 */ /* 0x000fca00078e3cff */
[----:B------:R2:W3:Y:S01]  /*2e80*/  @!P4 LDG.E.U8 R92, desc[UR6][R12.64] ;  /* 0x000000060c5cc981 */ /* 0x0004e2000c1e1100 */
[----:B-1----:R-:W-:-:S05]  /*2e90*/  IMAD.SHL.U32 R15, R29, 0x8, RZ ;  /* 0x000000081d0f7824 */ /* 0x002fca00078e00ff */
[----:B------:R-:W-:Y:S02]  /*2ea0*/  SHF.R.S32.HI R10, RZ, 0x1f, R15 ;  /* 0x0000001fff0a7819 */ /* 0x000fe4000001140f */
[C---:B------:R-:W-:Y:S02]  /*2eb0*/  IADD3 R19, P5, PT, R15.reuse, R4, RZ ;  /* 0x000000040f137210 */ /* 0x040fe40007fbe0ff */
[----:B------:R-:W-:-:S03]  /*2ec0*/  IADD3 R29, P4, PT, R15, R5, RZ ;  /* 0x000000050f1d7210 */ /* 0x000fc60007f9e0ff */
[----:B--2---:R-:W-:Y:S02]  /*2ed0*/  IMAD.MOV.U32 R13, RZ, RZ, R19 ;  /* 0x000000ffff0d7224 */ /* 0x004fe400078e0013 */
[----:B------:R-:W-:Y:S01]  /*2ee0*/  IMAD.X R12, R10, 0x1, R7, P5 ;  /* 0x000000010a0c7824 */ /* 0x000fe200028e0607 */
[----:B------:R-:W-:Y:S04]  /*2ef0*/  STL [R1+0x2f0c], R19 ;  /* 0x002f0c1301007387 */ /* 0x000fe80000100800 */
[----:B------:R-:W-:Y:S01]  /*2f00*/  @!P2 LOP3.LUT R13, R13, R12, RZ, 0x3c, !PT ;  /* 0x0000000c0d0da212 */ /* 0x000fe200078e3cff */
[----:B------:R-:W-:Y:S01]  /*2f10*/  STL [R1+0x2efc], R29 ;  /* 0x002efc1d01007387 */ /* 0x000fe20000100800 */
[----:B0-----:R-:W-:-:S03]  /*2f20*/  VIADD R16, R30, 0xfffffff4 ;  /* 0xfffffff41e107836 */ /* 0x001fc60000000000 */
        /* <DEDUP_REMOVED lines=8> */
[----:B---3--:R1:W-:Y:S02]  /*2fb0*/  STL [R1+0xc28], R92 ;  /* 0x000c285c01007387 */ /* 0x0083e40000100800 */
        /* <DEDUP_REMOVED lines=74> */
[----:B0-----:R-:W-:-:S03]  /*3460*/  IMAD.MOV.U32 R13, RZ, RZ, R19 ;  /* 0x000000ffff0d7224 */ /* 0x001fc600078e0013 */
[----:B---3--:R0:W-:Y:S02]  /*3470*/  STL [R1+0x1c8], R29 ;  /* 0x0001c81d01007387 */ /* 0x0081e40000100800 */
[----:B------:R-:W-:Y:S02]  /*3480*/  @!P1 LOP3.LUT R13, R13, R12, RZ, 0x3c, !PT ;  /* 0x0000000c0d0d9212 */ /* 0x000fe400078e3cff */
[----:B0-----:R-:W-:Y:S01]  /*3490*/  IADD3 R29, P0, PT, R15, R5, RZ ;  /* 0x000000050f1d7210 */ /* 0x001fe20007f1e0ff */
[----:B-1----:R-:W-:-:S04]  /*34a0*/  VIADD R16, R30, 0xfffffff2 ;  /* 0xfffffff21e107836 */ /* 0x002fc80000000000 */
[----:B------:R-:W-:Y:S04]  /*34b0*/  STL [R1+0x2ea0], R29 ;  /* 0x002ea01d01007387 */ /* 0x000fe80000100800 */
[----:B------:R0:W-:Y:S01]  /*34c0*/  STL [R1+0x2e98], R12 ;  /* 0x002e980c01007387 */ /* 0x0001e20000100800 */
[----:B------:R-:W-:Y:S01]  /*34d0*/  PRMT R30, RZ, 0x7610, R30 ;  /* 0x00007610ff1e7816 */ /* 0x000fe2000000001e */
[----:B------:R-:W-:Y:S01]  /*34e0*/  IMAD.X R92, R10, 0x1, R8, P0 ;  /* 0x000000010a5c7824 */ /* 0x000fe200000e0608 */
[----:B0-----:R-:W-:-:S04]  /*34f0*/  @!P1 LOP3.LUT R12, R13, R12, RZ, 0x3c, !PT ;  /* 0x0000000c0d0c9212 */ /* 0x001fc800078e3cff */
[----:B------:R-:W-:Y:S02]  /*3500*/  @!P1 LOP3.LUT R13, R13, R12, RZ, 0x3c, !PT ;  /* 0x0000000c0d0d9212 */ /* 0x000fe400078e3cff */
[----:B--2---:R-:W-:-:S03]  /*3510*/  PRMT R93, RZ, 0x7610, R93 ;  /* 0x00007610ff5d7816 */ /* 0x004fc6000000005d */
        /* <DEDUP_REMOVED lines=171> */
[----:B------:R-:W-:Y:S02]  /*3fd0*/  PRMT R30, RZ, 0x7610, R30 ;  /* 0x00007610ff1e7816 */ /* 0x000fe4000000001e */
        /* <DEDUP_REMOVED lines=2546> */
[----:B------:R0:W3:Y:S01]  /*df00*/  @!P5 LDG.E.U8 R29, desc[UR6][R12.64] ;  /* 0x000000060c1dd981 */ /* 0x0000e2000c1e1100 */
[----:B------:R-:W-:Y:S02]  /*df10*/  SHF.R.S32.HI R10, RZ, 0x1f, R15 ;  /* 0x0000001fff0a7819 */ /* 0x000fe4000001140f */
[----:B------:R-:W-:Y:S01]  /*df20*/  IADD3 R19, P1, PT, R15, R4, RZ ;  /* 0x000000040f137210 */ /* 0x000fe20007f3e0ff */
[----:B------:R1:W-:Y:S04]  /*df30*/  STL [R1+0x14a4], R30 ;  /* 0x0014a41e01007387 */ /* 0x0003e80000100800 */
[----:B------:R-:W-:Y:S01]  /*df40*/  STL [R1+0x14b0], R92 ;  /* 0x0014b05c01007387 */ /* 0x000fe20000100800 */
[----:B0-----:R-:W-:Y:S01]  /*df50*/  IMAD.X R12, R10, 0x1, R7, P1 ;  /* 0x000000010a0c7824 */ /* 0x001fe200008e0607 */
[----:B-1----:R-:W0:Y:S01]  /*df60*/  LDC R30, c[0x0][0x3a0] ;  /* 0x0000e800ff1e7b82 */ /* 0x002e220000000800 */
[----:B--2---:R-:W-:Y:S01]  /*df70*/  PRMT R93, RZ, 0x7610, R93 ;  /* 0x00007610ff5d7816 */ /* 0x004fe2000000005d */
[----:B----4-:R-:W-:Y:S04]  /*df80*/  STL [R1+0x92c], R16 ;  /* 0x00092c1001007387 */ /* 0x010fe80000100800 */
[----:B------:R1:W-:Y:S04]  /*df90*/  STL [R1+0x14ac], R13 ;  /* 0x0014ac0d01007387 */ /* 0x0003e80000100800 */
[----:B------:R-:W-:Y:S01]  /*dfa0*/  STL [R1+0x14b8], R19 ;  /* 0x0014b81301007387 */ /* 0x000fe20000100800 */
[----:B-1----:R-:W-:-:S03]  /*dfb0*/  IMAD.MOV.U32 R13, RZ, RZ, R19 ;  /* 0x000000ffff0d7224 */ /* 0x002fc600078e0013 */
[----:B---3--:R1:W-:Y:S02]  /*dfc0*/  STL [R1+0x928], R29 ;  /* 0x0009281d01007387 */ /* 0x0083e40000100800 */
[----:B------:R-:W-:Y:S02]  /*dfd0*/  @!P4 LOP3.LUT R13, R13, R12, RZ, 0x3c, !PT ;  /* 0x0000000c0d0dc212 */ /* 0x000fe400078e3cff */
[----:B-1----:R-:W-:-:S05]  /*dfe0*/  IADD3 R29, P5, PT, R15, R5, RZ ;  /* 0x000000050f1d7210 */ /* 0x002fca0007fbe0ff */
[----:B------:R-:W-:Y:S04]  /*dff0*/  STL [R1+0x14c0], R29 ;  /* 0x0014c01d01007387 */ /* 0x000fe80000100800 */
[----:B------:R1:W-:Y:S02]  /*e000*/  STL [R1+0x14b4], R12 ;  /* 0x0014b40c01007387 */ /* 0x0003e40000100800 */
[----:B-1----:R-:W-:-:S04]  /*e010*/  @!P4 LOP3.LUT R12, R13, R12, RZ, 0x3c, !PT ;  /* 0x0000000c0d0cc212 */ /* 0x002fc800078e3cff */
[----:B------:R-:W-:-:S05]  /*e020*/  @!P4 LOP3.LUT R13, R13, R12, RZ, 0x3c, !PT ;  /* 0x0000000c0d0dc212 */ /* 0x000fca00078e3cff */
[----:B------:R1:W2:Y:S01]  /*e030*/  @!P4 LDG.E.U8 R93, desc[UR6][R12.64] ;  /* 0x000000060c5dc981 */ /* 0x0002a2000c1e1100 */
[----:B0-----:R-:W-:Y:S02]  /*e040*/  VIADD R16, R30, 0xffffffb4 ;  /* 0xffffffb41e107836 */ /* 0x001fe40000000000 */
[----:B------:R-:W-:-:S03]  /*e050*/  IMAD.X R92, R10, 0x1, R8, P5 ;  /* 0x000000010a5c7824 */ /* 0x000fc600028e0608 */
[----:B------:R-:W-:Y:S02]  /*e060*/  ISETP.GE.U32.AND P1, PT, R16, 0x7ffffeb5, PT ;  /* 0x7ffffeb51000780c */ /* 0x000fe40003f26070 */
[----:B------:R-:W-:Y:S01]  /*e070*/  PRMT R16, RZ, 0x7610, R16 ;  /* 0x00007610ff107816 */ /* 0x000fe20000000010 */
[----:B-1----:R-:W-:Y:S02]  /*e080*/  @!P4 IMAD.MOV.U32 R12, RZ, RZ, R29 ;  /* 0x000000ffff0cc224 */ /* 0x002fe400078e001d */
[----:B------:R-:W-:Y:S01]  /*e090*/  @!P4 IMAD.MOV.U32 R13, RZ, RZ, R92 ;  /* 0x000000ffff0dc224 */ /* 0x000fe200078e005c */
[----:B------:R-:W-:Y:S01]  /*e0a0*/  IADD3 R19, P5, PT, R15, R2, RZ ;  /* 0x000000020f137210 */ /* 0x000fe20007fbe0ff */
[----:B------:R0:W-:Y:S01]  /*e0b0*/  STL [R1+0x14bc], R92 ;  /* 0x0014bc5c01007387 */ /* 0x0001e20000100800 */
[----:B------:R-:W-:Y:S01]  /*e0c0*/  PRMT R30, RZ, 0x7610, R30 ;  /* 0x00007610ff1e7816 */ /* 0x000fe2000000001e */
[----:B------:R-:W1:Y:S02]  /*e0d0*/  LDC R29, c[0x0][0x3a8] ;  /* 0x0000ea00ff1d7b82 */ /* 0x000e640000000800 */
[----:B------:R3:W4:Y:S04]  /*e0e0*/  @!P4 LDG.E.U8 R16, desc[UR6][R12.64] ;  /* 0x000000060c10c981 */ /* 0x000728000c1e1100 */
[----:B------:R-:W-:Y:S01]  /*e0f0*/  STL [R1+0x14c8], R19 ;  /* 0x0014c81301007387 */ /* 0x000fe20000100800 */
[----:B---3--:R-:W-:-:S03]  /*e100*/  @!P4 IMAD.MOV.U32 R12, RZ, RZ, R19 ;  /* 0x000000ffff0cc224 */ /* 0x008fc600078e0013 */
[----:B--2---:R2:W-:Y:S04]  /*e110*/  STL [R1+0xe4], R93 ;  /* 0x0000e45d01007387 */ /* 0x0045e80000100800 */
[----:B0-----:R-:W3:Y:S01]  /*e120*/  LDL.LU R92, [R1+0x386c] ;  /* 0x00386c00015c7983 */ /* 0x001ee20000300800 */
[----:B--2---:R-:W-:-:S04]  /*e130*/  IMAD.X R93, R10, 0x1, R0, P5 ;  /* 0x000000010a5d7824 */ /* 0x004fc800028e0600 */
[----:B------:R-:W-:-:S05]  /*e140*/  @!P4 IMAD.MOV.U32 R13, RZ, RZ, R93 ;  /* 0x000000ffff0dc224 */ /* 0x000fca00078e005d */
[----:B------:R0:W2:Y:S04]  /*e150*/  @!P4 LDG.E.U8 R30, desc[UR6][R12.64] ;  /* 0x000000060c1ec981 */ /* 0x0000a8000c1e1100 */
[----:B----4-:R-:W-:Y:S04]  /*e160*/  STL [R1+0xe0], R16 ;  /* 0x0000e01001007387 */ /* 0x010fe80000100800 */
[----:B------:R4:W-:Y:S04]  /*e170*/  STL [R1+0x14c4], R93 ;  /* 0x0014c45d01007387 */ /* 0x0009e80000100800 */
[----:B----4-:R-:W4:Y:S01]  /*e180*/  LDL.LU R93, [R1+0x3868] ;  /* 0x00386800015d7983 */ /* 0x010f220000300800 */
[----:B------:R-:W-:-:S03]  /*e190*/  IADD3 R16, P5, PT, R15, R6, RZ ;  /* 0x000000060f107210 */ /* 0x000fc60007fbe0ff */
[----:B------:R-:W4:Y:S02]  /*e1a0*/  LDL.LU R19, [R1+0x3864] ;  /* 0x0038640001137983 */ /* 0x000f240000300800 */
[----:B0-----:R-:W-:Y:S02]  /*e1b0*/  IMAD.MOV.U32 R13, RZ, RZ, R16 ;  /* 0x000000ffff0d7224 */ /* 0x001fe400078e0010 */
[----:B------:R-:W-:-:S05]  /*e1c0*/  IMAD.X R12, R10, 0x1, R9, P5 ;  /* 0x000000010a0c7824 */ /* 0x000fca00028e0609 */
[----:B------:R-:W-:Y:S01]  /*e1d0*/  @!P4 LOP3.LUT R13, R13, R12, RZ, 0x3c, !PT ;  /* 0x0000000c0d0dc212 */ /* 0x000fe200078e3cff */
[----:B-1----:R-:W-:-:S05]  /*e1e0*/  IMAD R15, R29, 0x49, RZ ;  /* 0x000000491d0f7824 */ /* 0x002fca00078e02ff */
[----:B------:R-:W-:Y:S02]  /*e1f0*/  SHF.R.S32.HI R10, RZ, 0x1f, R15 ;  /* 0x0000001fff0a7819 */ /* 0x000fe4000001140f */
[----:B------:R-:W-:Y:S02]  /*e200*/  IADD3 R29, P5, PT, R15, R4, RZ ;  /* 0x000000040f1d7210 */ /* 0x000fe40007fbe0ff */
[----:B---3--:R-:W-:Y:S01]  /*e210*/  PRMT R92, RZ, 0x7610, R92 ;  /* 0x00007610ff5c7816 */ /* 0x008fe2000000005c */
[----:B--2---:R0:W-:Y:S04]  /*e220*/  STL [R1+0xdc], R30 ;  /* 0x0000dc1e01007387 */ /* 0x0041e80000100800 */
[----:B------:R-:W-:Y:S04]  /*e230*/  STL [R1+0x14d0], R16 ;  /* 0x0014d01001007387 */ /* 0x000fe80000100800 */
[----:B------:R1:W-:Y:S01]  /*e240*/  STL [R1+0x14cc], R12 ;  /* 0x0014cc0c01007387 */ /* 0x0003e20000100800 */
[----:B0-----:R-:W0:Y:S01]  /*e250*/  LDC R30, c[0x0][0x3a0] ;  /* 0x0000e800ff1e7b82 */ /* 0x001e220000000800 */
[----:B-1----:R-:W-:-:S04]  /*e260*/  @!P4 LOP3.LUT R12, R13, R12, RZ, 0x3c, !PT ;  /* 0x0000000c0d0cc212 */ /* 0x002fc800078e3cff */
[----:B------:R-:W-:Y:S01]  /*e270*/  @!P4 LOP3.LUT R13, R13, R12, RZ, 0x3c, !PT ;  /* 0x0000000c0d0dc212 */ /* 0x000fe200078e3cff */
[----:B------:R1:W-:Y:S04]  /*e280*/  STL [R1+0x14d8], R29 ;  /* 0x0014d81d01007387 */ /* 0x0003e80000100800 */
[----:B------:R2:W3:Y:S02]  /*e290*/  @!P4 LDG.E.U8 R92, desc[UR6][R12.64] ;  /* 0x000000060c5cc981 */ /* 0x0004e4000c1e1100 */
[----:B--2---:R-:W-:Y:S02]  /*e2a0*/  IMAD.MOV.U32 R13, RZ, RZ, R29 ;  /* 0x000000ffff0d7224 */ /* 0x004fe400078e001d */
[----:B------:R-:W-:Y:S01]  /*e2b0*/  IMAD.X R12, R10, 0x1, R7, P5 ;  /* 0x000000010a0c7824 */ /* 0x000fe200028e0607 */
[----:B-1----:R-:W-:-:S04]  /*e2c0*/  IADD3 R29, P4, PT, R15, R5, RZ ;  /* 0x000000050f1d7210 */ /* 0x002fc80007f9e0ff */
[-C--:B------:R-:W-:Y:S01]  /*e2d0*/  @!P2 LOP3.LUT R13, R13, R12.reuse, RZ, 0x3c, !PT ;  /* 0x0000000c0d0da212 */ /* 0x080fe200078e3cff */
[----:B------:R-:W-:Y:S04]  /*e2e0*/  STL [R1+0x14e0], R29 ;  /* 0x0014e01d01007387 */ /* 0x000fe80000100800 */
[----:B------:R1:W-:Y:S01]  /*e2f0*/  STL [R1+0x14d4], R12 ;  /* 0x0014d40c01007387 */ /* 0x0003e20000100800 */
[----:B----4-:R-:W-:Y:S02]  /*e300*/  PRMT R93, RZ, 0x7610, R93 ;  /* 0x00007610ff5d7816 */ /* 0x010fe4000000005d */
[----:B-1----:R-:W-:-:S04]  /*e310*/  @!P2 LOP3.LUT R12, R13, R12, RZ, 0x3c, !PT ;  /* 0x0000000c0d0ca212 */ /* 0x002fc800078e3cff */
[----:B------:R-:W-:-:S05]  /*e320*/  @!P2 LOP3.LUT R13, R13, R12, RZ, 0x3c, !PT ;  /* 0x0000000c0d0da212 */ /* 0x000fca00078e3cff */
[----:B------:R1:W2:Y:S01]  /*e330*/  @!P2 LDG.E.U8 R93, desc[UR6][R12.64] ;  /* 0x000000060c5da981 */ /* 0x0002a2000c1e1100 */
[----:B0-----:R-:W-:Y:S02]  /*e340*/  VIADD R16, R30, 0xffffffb3 ;  /* 0xffffffb31e107836 */ /* 0x001fe40000000000 */
[----:B------:R-:W-:Y:S01]  /*e350*/  IMAD.X R30, R10, 0x1, R8, P4 ;  /* 0x000000010a1e7824 */ /* 0x000fe200020e0608 */
[----:B------:R-:W-:Y:S01]  /*e360*/  PRMT R91, RZ, 0x7610, R91 ;  /* 0x00007610ff5b7816 */ /* 0x000fe2000000005b */
[----:B-1----:R-:W-:Y:S02]  /*e370*/  @!P2 IMAD.MOV.U32 R12, RZ, RZ, R29 ;  /* 0x000000ffff0ca224 */ /* 0x002fe400078e001d */
[----:B------:R-:W-:Y:S01]  /*e380*/  @!P2 IMAD.MOV.U32 R13, RZ, RZ, R30 ;  /* 0x000000ffff0da224 */ /* 0x000fe200078e001e */
[----:B------:R-:W-:Y:S01]  /*e390*/  ISETP.GE.U32.AND P5, PT, R16, 0x7ffffeb4, PT ;  /* 0x7ffffeb41000780c */ /* 0x000fe20003fa6070 */
[----:B------:R-:W0:Y:S03]  /*e3a0*/  LDC R29, c[0x0][0x3a8] ;  /* 0x0000ea00ff1d7b82 */ /* 0x000e260000000800 */
[----:B------:R1:W4:Y:S01]  /*e3b0*/  @!P2 LDG.E.U8 R91, desc[UR6][R12.64] ;  /* 0x000000060c5ba981 */ /* 0x000322000c1e1100 */
[----:B------:R-:W-:-:S03]  /*e3c0*/  PRMT R16, RZ, 0x7610, R16 ;  /* 0x00007610ff107816 */ /* 0x000fc60000000010 */
[----:B---3--:R3:W-:Y:S04]  /*e3d0*/  STL [R1+0xd8], R92 ;  /* 0x0000d85c01007387 */ /* 0x0087e80000100800 */
[----:B------:R0:W-:Y:S01]  /*e3e0*/  STL [R1+0x14dc], R30 ;  /* 0x0014dc1e01007387 */ /* 0x0001e20000100800 */
[----:B---3--:R-:W-:Y:S02]  /*e3f0*/  IADD3 R92, P4, PT, R15, R2, RZ ;  /* 0x000000020f5c7210 */ /* 0x008fe40007f9e0ff */
[----:B------:R-:W-:Y:S02]  /*e400*/  PRMT R89, RZ, 0x7610, R89 ;  /* 0x00007610ff597816 */ /* 0x000fe40000000059 */
[----:B------:R-:W-:Y:S01]  /*e410*/  PRMT R90, RZ, 0x7610, R90 ;  /* 0x00007610ff5a7816 */ /* 0x000fe2000000005a */
[----:B------:R-:W-:Y:S01]  /*e420*/  STL [R1+0x14e8], R92 ;  /* 0x0014e85c01007387 */ /* 0x000fe20000100800 */
[----:B-1----:R-:W-:Y:S01]  /*e430*/  @!P2 IMAD.MOV.U32 R12, RZ, RZ, R92 ;  /* 0x000000ffff0ca224 */ /* 0x002fe200078e005c */
[----:B------:R-:W-:Y:S01]  /*e440*/  PRMT R88, RZ, 0x7610, R88 ;  /* 0x00007610ff587816 */ /* 0x000fe20000000058 */
[----:B0-----:R-:W0:Y:S01]  /*e450*/  LDC R30, c[0x0][0x3a0] ;  /* 0x0000e800ff1e7b82 */ /* 0x001e220000000800 */
[----:B--2---:R1:W-:Y:S02]  /*e460*/  STL [R1+0xd4], R93 ;  /* 0x0000d45d01007387 */ /* 0x0043e40000100800 */
[----:B-1----:R-:W-:-:S04]  /*e470*/  IMAD.X R93, R10, 0x1, R0, P4 ;  /* 0x000000010a5d7824 */ /* 0x002fc800020e0600 */
[----:B------:R-:W-:-:S05]  /*e480*/  @!P2 IMAD.MOV.U32 R13, RZ, RZ, R93 ;  /* 0x000000ffff0da224 */ /* 0x000fca00078e005d */
[----:B------:R1:W2:Y:S04]  /*e490*/  @!P2 LDG.E.U8 R16, desc[UR6][R12.64] ;  /* 0x000000060c10a981 */ /* 0x0002a8000c1e1100 */
[----:B----4-:R3:W-:Y:S02]  /*e4a0*/  STL [R1+0xd0], R91 ;  /* 0x0000d05b01007387 */ /* 0x0107e40000100800 */
[----:B---3--:R-:W-:Y:S01]  /*e4b0*/  IADD3 R91, P4, PT, R15, R6, RZ ;  /* 0x000000060f5b7210 */ /* 0x008fe20007f9e0ff */
[----:B------:R-:W-:-:S04]  /*e4c0*/  IMAD R15, R29, 0x4a, RZ ;  /* 0x0000004a1d0f7824 */ /* 0x000fc800078e02ff */
[----:B------:R-:W-:Y:S01]  /*e4d0*/  IMAD.X R92, R10, 0x1, R9, P4 ;  /* 0x000000010a5c7824 */ /* 0x000fe200020e0609 */
[----:B------:R3:W-:Y:S01]  /*e4e0*/  STL [R1+0x14e4], R93 ;  /* 0x0014e45d01007387 */ /* 0x0007e20000100800 */
[----:B-1----:R-:W-:Y:S02]  /*e4f0*/  @!P2 IMAD.MOV.U32 R12, RZ, RZ, R91 ;  /* 0x000000ffff0ca224 */ /* 0x002fe400078e005b */
[----:B------:R-:W-:Y:S01]  /*e500*/  @!P2 IMAD.MOV.U32 R13, RZ, RZ, R92 ;  /* 0x000000ffff0da224 */ /* 0x000fe200078e005c */
[----:B------:R-:W-:Y:S01]  /*e510*/  SHF.R.S32.HI R10, RZ, 0x1f, R15 ;  /* 0x0000001fff0a7819 */ /* 0x000fe2000001140f */
[----:B------:R1:W-:Y:S04]  /*e520*/  STL [R1+0x14f0], R91 ;  /* 0x0014f05b01007387 */ /* 0x0003e80000100800 */
[----:B------:R4:W2:Y:S01]  /*e530*/  @!P2 LDG.E.U8 R89, desc[UR6][R12.64] ;  /* 0x000000060c59a981 */ /* 0x0008a2000c1e1100 */
[----:B---3--:R-:W-:-:S02]  /*e540*/  IADD3 R93, P4, PT, R15, R4, RZ ;  /* 0x000000040f5d7210 */ /* 0x008fc40007f9e0ff */
[----:B-1----:R-:W-:-:S03]  /*e550*/  IADD3 R91, P2, PT, R15, R5, RZ ;  /* 0x000000050f5b7210 */ /* 0x002fc60007f5e0ff */
[----:B----4-:R-:W-:Y:S02]  /*e560*/  IMAD.X R13, R10, 0x1, R7, P4 ;  /* 0x000000010a0d7824 */ /* 0x010fe400020e0607 */
[----:B------:R-:W-:-:S05]  /*e570*/  @!P0 IMAD.MOV.U32 R12, RZ, RZ, R93 ;  /* 0x000000ffff0c8224 */ /* 0x000fca00078e005d */
[----:B------:R1:W3:Y:S02]  /*e580*/  @!P0 LDG.E.U8 R90, desc[UR6][R12.64] ;  /* 0x000000060c5a8981 */ /* 0x0002e4000c1e1100 */
[----:B-1----:R-:W-:Y:S02]  /*e590*/  @!P0 IMAD.MOV.U32 R12, RZ, RZ, R91 ;  /* 0x000000ffff0c8224 */ /* 0x002fe400078e005b */
[----:B--2---:R-:W-:Y:S04]  /*e5a0*/  STL [R1+0xcc], R16 ;  /* 0x0000cc1001007387 */ /* 0x004fe80000100800 */
[----:B------:R1:W-:Y:S04]  /*e5b0*/  STL [R1+0x14ec], R92 ;  /* 0x0014ec5c01007387 */ /* 0x0003e80000100800 */
[----:B------:R-:W-:Y:S04]  /*e5c0*/  STL [R1+0x14f8], R93 ;  /* 0x0014f85d01007387 */ /* 0x000fe80000100800 */
[----:B------:R-:W-:Y:S01]  /*e5d0*/  STL [R1+0x1500], R91 ;  /* 0x0015005b01007387 */ /* 0x000fe20000100800 */
[----:B-1----:R-:W-:-:S03]  /*e5e0*/  IMAD.X R92, R10, 0x1, R8, P2 ;  /* 0x000000010a5c7824 */ /* 0x002fc600010e0608 */
[----:B------:R1:W-:Y:S02]  /*e5f0*/  STL [R1+0x14f4], R13 ;  /* 0x0014f40d01007387 */ /* 0x0003e40000100800 */
[----:B-1----:R-:W-:-:S05]  /*e600*/  @!P0 IMAD.MOV.U32 R13, RZ, RZ, R92 ;  /* 0x000000ffff0d8224 */ /* 0x002fca00078e005c */
[----:B------:R1:W2:Y:S04]  /*e610*/  @!P0 LDG.E.U8 R88, desc[UR6][R12.64] ;  /* 0x000000060c588981 */ /* 0x0002a8000c1e1100 */
[----:B------:R4:W-:Y:S01]  /*e620*/  STL [R1+0xc8], R89 ;  /* 0x0000c85901007387 */ /* 0x0009e20000100800 */
[----:B0-----:R-:W-:-:S03]  /*e630*/  VIADD R16, R30, 0xffffffb2 ;  /* 0xffffffb21e107836 */ /* 0x001fc60000000000 */
[----:B------:R-:W-:Y:S01]  /*e640*/  STL [R1+0x14fc], R92 ;  /* 0x0014fc5c01007387 */ /* 0x000fe20000100800 */
[----:B----4-:R-:W-:-:S05]  /*e650*/  IADD3 R89, P2, PT, R15, R2, RZ ;  /* 0x000000020f597210 */ /* 0x010fca0007f5e0ff */
[----:B------:R-:W-:Y:S01]  /*e660*/  STL [R1+0x1508], R89 ;  /* 0x0015085901007387 */ /* 0x000fe20000100800 */
[----:B------:R-:W-:-:S03]  /*e670*/  ISETP.GE.U32.AND P4, PT, R16, 0x7ffffeb3, PT ;  /* 0x7ffffeb31000780c */ /* 0x000fc60003f86070 */
[----:B---3--:R0:W-:Y:S01]  /*e680*/  STL [R1+0x924], R90 ;  /* 0x0009245a01007387 */ /* 0x0081e20000100800 */
[----:B------:R-:W-:Y:S01]  /*e690*/  PRMT R16, RZ, 0x7610, R16 ;  /* 0x00007610ff107816 */ /* 0x000fe20000000010 */
[----:B-1----:R-:W-:Y:S02]  /*e6a0*/  @!P0 IMAD.MOV.U32 R12, RZ, RZ, R89 ;  /* 0x000000ffff0c8224 */ /* 0x002fe400078e0059 */
[----:B0-----:R-:W-:-:S04]  /*e6b0*/  IMAD.X R90, R10, 0x1, R0, P2 ;  /* 0x000000010a5a7824 */ /* 0x001fc800010e0600 */
[----:B------:R-:W-:-:S05]  /*e6c0*/  @!P0 IMAD.MOV.U32 R13, RZ, RZ, R90 ;  /* 0x000000ffff0d8224 */ /* 0x000fca00078e005a */
[----:B------:R0:W3:Y:S01]  /*e6d0*/  @!P0 LDG.E.U8 R16, desc[UR6][R12.64] ;  /* 0x000000060c108981 */ /* 0x0000e2000c1e1100 */
[----:B------:R-:W-:Y:S02]  /*e6e0*/  PRMT R86, RZ, 0x7610, R86 ;  /* 0x00007610ff567816 */ /* 0x000fe40000000056 */
[----:B------:R-:W-:Y:S01]  /*e6f0*/  PRMT R87, RZ, 0x7610, R87 ;  /* 0x00007610ff577816 */ /* 0x000fe20000000057 */
[----:B--2---:R1:W-:Y:S04]  /*e700*/  STL [R1+0x920], R88 ;  /* 0x0009205801007387 */ /* 0x0043e80000100800 */
[----:B------:R2:W-:Y:S01]  /*e710*/  STL [R1+0x1504], R90 ;  /* 0x0015045a01007387 */ /* 0x0005e20000100800 */
[----:B-1----:R-:W-:Y:S01]  /*e720*/  IADD3 R88, P2, PT, R15, R6, RZ ;  /* 0x000000060f587210 */ /* 0x002fe20007f5e0ff */
[----:B------:R-:W-:-:S04]  /*e730*/  IMAD R15, R29, 0x4b, RZ ;  /* 0x0000004b1d0f7824 */ /* 0x000fc800078e02ff */
[----:B------:R-:W-:Y:S01]  /*e740*/  IMAD.X R89, R10, 0x1, R9, P2 ;  /* 0x000000010a597824 */ /* 0x000fe200010e0609 */
[----:B------:R-:W-:Y:S02]  /*e750*/  SHF.R.S32.HI R10, RZ, 0x1f, R15 ;  /* 0x0000001fff0a7819 */ /* 0x000fe4000001140f */
[----:B--2---:R-:W-:Y:S01]  /*e760*/  IADD3 R90, P2, PT, R15, R4, RZ ;  /* 0x000000040f5a7210 */ /* 0x004fe20007f5e0ff */
[----:B0-----:R-:W-:Y:S02]  /*e770*/  @!P0 IMAD.MOV.U32 R12, RZ, RZ, R88 ;  /* 0x000000ffff0c8224 */ /* 0x001fe400078e0058 */
[----:B------:R-:W-:Y:S02]  /*e780*/  @!P0 IMAD.MOV.U32 R13, RZ, RZ, R89 ;  /* 0x000000ffff0d8224 */ /* 0x000fe400078e0059 */
[----:B------:R-:W-:-:S03]  /*e790*/  IMAD.X R91, R10, 0x1, R7, P2 ;  /* 0x000000010a5b7824 */ /* 0x000fc600010e0607 */
[----:B------:R0:W2:Y:S02]  /*e7a0*/  @!P0 LDG.E.U8 R86, desc[UR6][R12.64] ;  /* 0x000000060c568981 */ /* 0x0000a4000c1e1100 */
[----:B0-----:R-:W-:Y:S02]  /*e7b0*/  @!P1 IMAD.MOV.U32 R12, RZ, RZ, R90 ;  /* 0x000000ffff0c9224 */ /* 0x001fe400078e005a */
[----:B------:R-:W-:-:S05]  /*e7c0*/  @!P1 IMAD.MOV.U32 R13, RZ, RZ, R91 ;  /* 0x000000ffff0d9224 */ /* 0x000fca00078e005b */
[----:B------:R0:W4:Y:S04]  /*e7d0*/  @!P1 LDG.E.U8 R87, desc[UR6][R12.64] ;  /* 0x000000060c579981 */ /* 0x000128000c1e1100 */
[----:B------:R1:W-:Y:S04]  /*e7e0*/  STL [R1+0x1510], R88 ;  /* 0x0015105801007387 */ /* 0x0003e80000100800 */
[----:B---3--:R-:W-:Y:S01]  /*e7f0*/  STL [R1+0x91c], R16 ;  /* 0x00091c1001007387 */ /* 0x008fe20000100800 */
[----:B-1----:R-:W-:-:S03]  /*e800*/  IADD3 R88, P0, PT, R15, R5, RZ ;  /* 0x000000050f587210 */ /* 0x002fc60007f1e0ff */
[----:B------:R1:W-:Y:S01]  /*e810*/  STL [R1+0x150c], R89 ;  /* 0x00150c5901007387 */ /* 0x0003e20000100800 */
[----:B------:R-:W-:Y:S01]  /*e820*/  PRMT R85, RZ, 0x7610, R85 ;  /* 0x00007610ff557816 */ /* 0x000fe20000000055 */
[----:B0-----:R-:W-:Y:S02]  /*e830*/  @!P1 IMAD.MOV.U32 R12, RZ, RZ, R88 ;  /* 0x000000ffff0c9224 */ /* 0x001fe400078e0058 */
[----:B-1----:R-:W-:-:S04]  /*e840*/  IMAD.X R89, R10, 0x1, R8, P0 ;  /* 0x000000010a597824 */ /* 0x002fc800000e0608 */
[----:B------:R-:W-:Y:S01]  /*e850*/  @!P1 IMAD.MOV.U32 R13, RZ, RZ, R89 ;  /* 0x000000ffff0d9224 */ /* 0x000fe200078e0059 */
[----:B------:R-:W-:Y:S04]  /*e860*/  STL [R1+0x1518], R90 ;  /* 0x0015185a01007387 */ /* 0x000fe80000100800 */
[----:B------:R-:W-:Y:S04]  /*e870*/  STL [R1+0x1520], R88 ;  /* 0x0015205801007387 */ /* 0x000fe80000100800 */
[----:B------:R0:W3:Y:S04]  /*e880*/  @!P1 LDG.E.U8 R85, desc[UR6][R12.64] ;  /* 0x000000060c559981 */ /* 0x0000e8000c1e1100 */
[----:B------:R-:W-:Y:S01]  /*e890*/  STL [R1+0x1514], R91 ;  /* 0x0015145b01007387 */ /* 0x000fe20000100800 */
[----:B------:R-:W-:-:S05]  /*e8a0*/  VIADD R16, R30, 0xffffffb1 ;  /* 0xffffffb11e107836 */ /* 0x000fca0000000000 */
[----:B------:R-:W-:Y:S02]  /*e8b0*/  ISETP.GE.U32.AND P2, PT, R16, 0x7ffffeb2, PT ;  /* 0x7ffffeb21000780c */ /* 0x000fe40003f46070 */
[----:B------:R-:W-:Y:S01]  /*e8c0*/  PRMT R16, RZ, 0x7610, R16 ;  /* 0x00007610ff107816 */ /* 0x000fe20000000010 */
[----:B--2---:R1:W-:Y:S04]  /*e8d0*/  STL [R1+0x918], R86 ;  /* 0x0009185601007387 */ /* 0x0043e80000100800 */
[----:B------:R-:W-:Y:S01]  /*e8e0*/  STL [R1+0x151c], R89 ;  /* 0x00151c5901007387 */ /* 0x000fe20000100800 */
[----:B-1----:R-:W-:-:S05]  /*e8f0*/  IADD3 R86, P0, PT, R15, R2, RZ ;  /* 0x000000020f567210 */ /* 0x002fca0007f1e0ff */
[----:B------:R-:W-:Y:S04]  /*e900*/  STL [R1+0x1528], R86 ;  /* 0x0015285601007387 */ /* 0x000fe80000100800 */
[----:B----4-:R1:W-:Y:S01]  /*e910*/  STL [R1+0x914], R87 ;  /* 0x0009145701007387 */ /* 0x0103e20000100800 */
[----:B0-----:R-:W-:Y:S02]  /*e920*/  @!P1 IMAD.MOV.U32 R12, RZ, RZ, R86 ;  /* 0x000000ffff0c9224 */ /* 0x001fe400078e0056 */
[----:B-1----:R-:W-:-:S04]  /*e930*/  IMAD.X R87, R10, 0x1, R0, P0 ;  /* 0x000000010a577824 */ /* 0x002fc800000e0600 */
[----:B------:R-:W-:-:S05]  /*e940*/  @!P1 IMAD.MOV.U32 R13, RZ, RZ, R87 ;  /* 0x000000ffff0d9224 */ /* 0x000fca00078e0057 */
[----:B------:R0:W2:Y:S01]  /*e950*/  @!P1 LDG.E.U8 R16, desc[UR6][R12.64] ;  /* 0x000000060c109981 */ /* 0x0000a2000c1e1100 */
[----:B------:R-:W-:-:S03]  /*e960*/  PRMT R83, RZ, 0x7610, R83 ;  /* 0x00007610ff537816 */ /* 0x000fc60000000053 */
[----:B---3--:R1:W-:Y:S04]  /*e970*/  STL [R1+0x910], R85 ;  /* 0x0009105501007387 */ /* 0x0083e80000100800 */
[----:B------:R3:W-:Y:S01]  /*e980*/  STL [R1+0x1524], R87 ;  /* 0x0015245701007387 */ /* 0x0007e20000100800 */
[----:B-1----:R-:W-:Y:S01]  /*e990*/  IADD3 R85, P0, PT, R15, R6, RZ ;  /* 0x000000060f557210 */ /* 0x002fe20007f1e0ff */
[----:B------:R-:W-:-:S04]  /*e9a0*/  IMAD R15, R29, 0x4c, RZ ;  /* 0x0000004c1d0f7824 */ /* 0x000fc800078e02ff */
[----:B------:R-:W-:Y:S01]  /*e9b0*/  IMAD.X R86, R10, 0x1, R9, P0 ;  /* 0x000000010a567824 */ /* 0x000fe200000e0609 */
[----:B------:R-:W-:Y:S02]  /*e9c0*/  SHF.R.S32.HI R10, RZ, 0x1f, R15 ;  /* 0x0000001fff0a7819 */ /* 0x000fe4000001140f */
[----:B---3--:R-:W-:Y:S01]  /*e9d0*/  IADD3 R87, P0, PT, R15, R4, RZ ;  /* 0x000000040f577210 */ /* 0x008fe20007f1e0ff */
[----:B0-----:R-:W-:Y:S02]  /*e9e0*/  @!P1 IMAD.MOV.U32 R12, RZ, RZ, R85 ;  /* 0x000000ffff0c9224 */ /* 0x001fe400078e0055 */
[----:B------:R-:W-:Y:S02]  /*e9f0*/  @!P1 IMAD.MOV.U32 R13, RZ, RZ, R86 ;  /* 0x000000ffff0d9224 */ /* 0x000fe400078e0056 */
[----:B------:R-:W-:Y:S01]  /*ea00*/  IMAD.X R88, R10, 0x1, R7, P0 ;  /* 0x000000010a587824 */ /* 0x000fe200000e0607 */
[----:B------:R0:W-:Y:S01]  /*ea10*/  STL [R1+0x1530], R85 ;  /* 0x0015305501007387 */ /* 0x0001e20000100800 */
[----:B------:R-:W-:-:S03]  /*ea20*/  PRMT R84, RZ, 0x7610, R84 ;  /* 0x00007610ff547816 */ /* 0x000fc60000000054 */
[----:B------:R1:W3:Y:S01]  /*ea30*/  @!P1 LDG.E.U8 R83, desc[UR6][R12.64] ;  /* 0x000000060c539981 */ /* 0x0002e2000c1e1100 */
[----:B0-----:R-:W-:Y:S01]  /*ea40*/  IADD3 R85, P1, PT, R15, R5, RZ ;  /* 0x000000050f557210 */ /* 0x001fe20007f3e0ff */
[----:B-1----:R-:W-:Y:S02]  /*ea50*/  @!P5 IMAD.MOV.U32 R12, RZ, RZ, R87 ;  /* 0x000000ffff0cd224 */ /* 0x002fe400078e0057 */
[----:B------:R-:W-:Y:S01]  /*ea60*/  @!P5 IMAD.MOV.U32 R13, RZ, RZ, R88 ;  /* 0x000000ffff0dd224 */ /* 0x000fe200078e0058 */
[----:B------:R-:W-:-:S04]  /*ea70*/  PRMT R82, RZ, 0x7610, R82 ;  /* 0x00007610ff527816 */ /* 0x000fc80000000052 */
[----:B------:R0:W4:Y:S02]  /*ea80*/  @!P5 LDG.E.U8 R84, desc[UR6][R12.64] ;  /* 0x000000060c54d981 */ /* 0x000124000c1e1100 */
[----:B0-----:R-:W-:Y:S02]  /*ea90*/  @!P5 IMAD.MOV.U32 R12, RZ, RZ, R85 ;  /* 0x000000ffff0cd224 */ /* 0x001fe400078e0055 */
[----:B--2---:R-:W-:Y:S04]  /*eaa0*/  STL [R1+0x90c], R16 ;  /* 0x00090c1001007387 */ /* 0x004fe80000100800 */
[----:B------:R0:W-:Y:S02]  /*eab0*/  STL [R1+0x152c], R86 ;  /* 0x00152c5601007387 */ /* 0x0001e40000100800 */
[----:B0-----:R-:W-:-:S04]  /*eac0*/  IMAD.X R86, R10, 0x1, R8, P1 ;  /* 0x000000010a567824 */ /* 0x001fc800008e0608 */
[----:B------:R-:W-:-:S05]  /*ead0*/  @!P5 IMAD.MOV.U32 R13, RZ, RZ, R86 ;  /* 0x000000ffff0dd224 */ /* 0x000fca00078e0056 */
[----:B------:R0:W2:Y:S04]  /*eae0*/  @!P5 LDG.E.U8 R82, desc[UR6][R12.64] ;  /* 0x000000060c52d981 */ /* 0x0000a8000c1e1100 */
[----:B------:R-:W-:Y:S04]  /*eaf0*/  STL [R1+0x1538], R87 ;  /* 0x0015385701007387 */ /* 0x000fe80000100800 */
[----:B------:R-:W-:Y:S04]  /*eb00*/  STL [R1+0x1540], R85 ;  /* 0x0015405501007387 */ /* 0x000fe80000100800 */
[----:B------:R-:W-:Y:S01]  /*eb10*/  STL [R1+0x1534], R88 ;  /* 0x0015345801007387 */ /* 0x000fe20000100800 */
[----:B------:R-:W-:-:S03]  /*eb20*/  VIADD R16, R30, 0xffffffb0 ;  /* 0xffffffb01e107836 */ /* 0x000fc60000000000 */
[----:B---3--:R1:W-:Y:S04]  /*eb30*/  STL [R1+0x908], R83 ;  /* 0x0009085301007387 */ /* 0x0083e80000100800 */
[----:B------:R-:W-:Y:S01]  /*eb40*/  STL [R1+0x153c], R86 ;  /* 0x00153c5601007387 */ /* 0x000fe20000100800 */
[----:B-1----:R-:W-:-:S05]  /*eb50*/  IADD3 R83, P1, PT, R15, R2, RZ ;  /* 0x000000020f537210 */ /* 0x002fca0007f3e0ff */
[----:B------:R-:W-:Y:S01]  /*eb60*/  STL [R1+0x1548], R83 ;  /* 0x0015485301007387 */ /* 0x000fe20000100800 */
[----:B------:R-:W-:-:S03]  /*eb70*/  ISETP.GE.U32.AND P0, PT, R16, 0x7ffffeb1, PT ;  /* 0x7ffffeb11000780c */ /* 0x000fc60003f06070 */
[----:B----4-:R1:W-:Y:S01]  /*eb80*/  STL [R1+0x904], R84 ;  /* 0x0009045401007387 */ /* 0x0103e20000100800 */
[----:B------:R-:W-:Y:S01]  /*eb90*/  PRMT R16, RZ, 0x7610, R16 ;  /* 0x00007610ff107816 */ /* 0x000fe20000000010 */
[----:B0-----:R-:W-:Y:S02]  /*eba0*/  @!P5 IMAD.MOV.U32 R12, RZ, RZ, R83 ;  /* 0x000000ffff0cd224 */ /* 0x001fe400078e0053 */
[----:B-1----:R-:W-:-:S04]  /*ebb0*/  IMAD.X R84, R10, 0x1, R0, P1 ;  /* 0x000000010a547824 */ /* 0x002fc800008e0600 */
        /* <DEDUP_REMOVED lines=18> */
[----:B------:R1:W-:Y:S01]  /*ece0*/  STL [R1+0x1550], R82 ;  /* 0x0015505201007387 */ /* 0x0003e20000100800 */
[----:B------:R-:W-:Y:S02]  /*ecf0*/  PRMT R79, RZ, 0x7610, R79 ;  /* 0x00007610ff4f7816 */ /* 0x000fe4000000004f */
[----:B-1----:R-:W-:Y:S01]  /*ed00*/  IADD3 R82, P5, PT, R15, R5, RZ ;  /* 0x000000050f527210 */ /* 0x002fe20007fbe0ff */
[----:B---3--:R-:W-:Y:S04]  /*ed10*/  STL [R1+0x8fc], R16 ;  /* 0x0008fc1001007387 */ /* 0x008fe80000100800 */
[----:B------:R1:W-:Y:S01]  /*ed20*/  STL [R1+0x154c], R83 ;  /* 0x00154c5301007387 */ /* 0x0003e20000100800 */
[----:B0-----:R-:W-:-:S02]  /*ed30*/  @!P4 IMAD.MOV.U32 R12, RZ, RZ, R82 ;  /* 0x000000ffff0cc224 */ /* 0x001fc400078e0052 */
        /* <DEDUP_REMOVED lines=18> */
[----:B------:R-:W-:Y:S02]  /*ee60*/  PRMT R77, RZ, 0x7610, R77 ;  /* 0x00007610ff4d7816 */ /* 0x000fe4000000004d */
[----:B------:R-:W-:Y:S01]  /*ee70*/  PRMT R78, RZ, 0x7610, R78 ;  /* 0x00007610ff4e7816 */ /* 0x000fe2000000004e */
[----:B---3--:R1:W-:Y:S04]  /*ee80*/  STL [R1+0x8f0], R79 ;  /* 0x0008f04f01007387 */ /* 0x0083e80000100800 */
[----:B------:R3:W-:Y:S01]  /*ee90*/  STL [R1+0x1564], R81 ;  /* 0x0015645101007387 */ /* 0x0007e20000100800 */
[----:B-1----:R-:W-:Y:S01]  /*eea0*/  IADD3 R79, P5, PT, R15, R6, RZ ;  /* 0x000000060f4f7210 */ /* 0x002fe20007fbe0ff */
[----:B------:R-:W-:-:S04]  /*eeb0*/  IMAD R15, R29, 0x4e, RZ ;  /* 0x0000004e1d0f7824 */ /* 0x000fc800078e02ff */
[----:B------:R-:W-:Y:S01]  /*eec0*/  IMAD.X R80, R10, 0x1, R9, P5 ;  /* 0x000000010a507824 */ /* 0x000fe200028e0609 */
[----:B------:R-:W-:Y:S02]  /*eed0*/  SHF.R.S32.HI R10, RZ, 0x1f, R15 ;  /* 0x0000001fff0a7819 */ /* 0x000fe4000001140f */
[C---:B---3--:R-:W-:Y:S01]  /*eee0*/  IADD3 R81, P5, PT, R15.reuse, R4, RZ ;  /* 0x000000040f517210 */ /* 0x048fe20007fbe0ff */
[----:B0-----:R-:W-:Y:S02]  /*eef0*/  @!P4 IMAD.MOV.U32 R12, RZ, RZ, R79 ;  /* 0x000000ffff0cc224 */ /* 0x001fe400078e004f */
[----:B------:R-:W-:Y:S02]  /*ef00*/  @!P4 IMAD.MOV.U32 R13, RZ, RZ, R80 ;  /* 0x000000ffff0dc224 */ /* 0x000fe400078e0050 */
[----:B------:R-:W-:Y:S01]  /*ef10*/  IMAD.X R82, R10, 0x1, R7, P5 ;  /* 0x000000010a527824 */ /* 0x000fe200028e0607 */
[----:B------:R0:W-:Y:S04]  /*ef20*/  STL [R1+0x1570], R79 ;  /* 0x0015704f01007387 */ /* 0x0001e80000100800 */
[----:B------:R1:W3:Y:S01]  /*ef30*/  @!P4 LDG.E.U8 R77, desc[UR6][R12.64] ;  /* 0x000000060c4dc981 */ /* 0x0002e2000c1e1100 */
[----:B0-----:R-:W-:Y:S01]  /*ef40*/  IADD3 R79, P4, PT, R15, R5, RZ ;  /* 0x000000050f4f7210 */ /* 0x001fe20007f9e0ff */
[----:B-1----:R-:W-:-:S02]  /*ef50*/  @!P2 IMAD.MOV.U32 R12, RZ, RZ, R81 ;  /* 0x000000ffff0ca224 */ /* 0x002fc400078e0051 */
        /* <DEDUP_REMOVED lines=12> */
[----:B------:R-:W-:-:S05]  /*f020*/  VIADD R16, R30, 0xffffffae ;  /* 0xffffffae1e107836 */ /* 0x000fca0000000000 */
[----:B------:R-:W-:Y:S01]  /*f030*/  ISETP.GE.U32.AND P5, PT, R16, 0x7ffffeaf, PT ;  /* 0x7ffffeaf1000780c */ /* 0x000fe20003fa6070 */
[----:B---3--:R1:W-:Y:S04]  /*f040*/  STL [R1+0x8e8], R77 ;  /* 0x0008e84d01007387 */ /* 0x0083e80000100800 */
[----:B------:R-:W-:Y:S01]  /*f050*/  STL [R1+0x157c], R80 ;  /* 0x00157c5001007387 */ /* 0x000fe20000100800 */
[----:B-1----:R-:W-:-:S05]  /*f060*/  IADD3 R77, P4, PT, R15, R2, RZ ;  /* 0x000000020f4d7210 */ /* 0x002fca0007f9e0ff */
[----:B------:R-:W-:Y:S04]  /*f070*/  STL [R1+0x1588], R77 ;  /* 0x0015884d01007387 */ /* 0x000fe80000100800 */
        /* <DEDUP_REMOVED lines=63> */
[----:B------:R-:W-:-:S05]  /*f470*/  @!P1 IMAD.MOV.U32 R13, RZ, RZ, R76 ;  /* 0x000000ffff0d9224 */ /* 0x000fca00078e004c */
        /* <DEDUP_REMOVED lines=11> */
[----:B------:R-:W-:Y:S02]  /*f530*/  ISETP.GE.U32.AND P2, PT, R16, 0x7ffffead, PT ;  /* 0x7ffffead1000780c */ /* 0x000fe40003f46070 */
[----:B------:R-:W-:Y:S01]  /*f540*/  PRMT R16, RZ, 0x7610, R16 ;  /* 0x00007610ff107816 */ /* 0x000fe20000000010 */
[----:B---3--:R1:W-:Y:S04]  /*f550*/  STL [R1+0x8c8], R71 ;  /* 0x0008c84701007387 */ /* 0x0083e80000100800 */
[----:B------:R-:W-:Y:S01]  /*f560*/  STL [R1+0x15bc], R74 ;  /* 0x0015bc4a01007387 */ /* 0x000fe20000100800 */
[----:B-1----:R-:W-:-:S05]  /*f570*/  IADD3 R71, P0, PT, R15, R2, RZ ;  /* 0x000000020f477210 */ /* 0x002fca0007f1e0ff */
[----:B------:R-:W-:Y:S04]  /*f580*/  STL [R1+0x15c8], R71 ;  /* 0x0015c84701007387 */ /* 0x000fe80000100800 */
[----:B----4-:R1:W-:Y:S01]  /*f590*/  STL [R1+0xc4], R72 ;  /* 0x0000c44801007387 */ /* 0x0103e20000100800 */
        /* <DEDUP_REMOVED lines=22> */
[----:B-1----:R-:W-:-:S05]  /*f700*/  IADD3 R70, P1, PT, R15, R5, RZ ;  /* 0x000000050f467210 */ /* 0x002fca0007f3e0ff */
[----:B0-----:R-:W-:Y:S01]  /*f710*/  @!P5 IMAD.MOV.U32 R12, RZ, RZ, R70 ;  /* 0x000000ffff0cd224 */ /* 0x001fe200078e0046 */
[----:B---3--:R-:W-:Y:S04]  /*f720*/  STL [R1+0xbc], R16 ;  /* 0x0000bc1001007387 */ /* 0x008fe80000100800 */
[----:B------:R0:W-:Y:S02]  /*f730*/  STL [R1+0x15cc], R71 ;  /* 0x0015cc4701007387 */ /* 0x0001e40000100800 */
[----:B0-----:R-:W-:-:S04]  /*f740*/  IMAD.X R71, R10, 0x1, R8, P1 ;  /* 0x000000010a477824 */ /* 0x001fc800008e0608 */
        /* <DEDUP_REMOVED lines=127> */
[----:B------:R-:W-:Y:S02]  /*ff40*/  PRMT R16, RZ, 0x7610, R16 ;  /* 0x00007610ff107816 */ /* 0x000fe40000000010 */
        /* <DEDUP_REMOVED lines=10> */
[----:B------:R-:W-:-:S03]  /*fff0*/  PRMT R57, RZ, 0x7610, R57 ;  /* 0x00007610ff397816 */ /* 0x000fc60000000039 */
        /* <DEDUP_REMOVED lines=159> */
[----:B------:R0:W3:Y:S04]  /*109f0*/  @!P2 LDG.E.U8 R16, desc[UR6][R12.64] ;  /* 0x000000060c10a981 */ /* 0x0000e8000c1e1100 */
        /* <DEDUP_REMOVED lines=201> */
[----:B---3--:R1:W-:Y:S02]  /*11690*/  STL [R1+0x830], R31 ;  /* 0x0008301f01007387 */ /* 0x0083e40000100800 */
[----:B-1----:R-:W-:Y:S01]  /*116a0*/  IADD3 R31, P4, PT, R15, R6, RZ ;  /* 0x000000060f1f7210 */ /* 0x002fe20007f9e0ff */
[----:B------:R-:W-:Y:S01]  /*116b0*/  IMAD R15, R29, 0x5e, RZ ;  /* 0x0000005e1d0f7824 */ /* 0x000fe200078e02ff */
[----:B------:R1:W-:Y:S03]  /*116c0*/  STL [R1+0x1764], R33 ;  /* 0x0017642101007387 */ /* 0x0003e60000100800 */
[----:B------:R-:W-:Y:S01]  /*116d0*/  IMAD.X R32, R10, 0x1, R9, P4 ;  /* 0x000000010a207824 */ /* 0x000fe200020e0609 */
[----:B------:R-:W-:Y:S01]  /*116e0*/  SHF.R.S32.HI R10, RZ, 0x1f, R15 ;  /* 0x0000001fff0a7819 */ /* 0x000fe2000001140f */
[----:B0-----:R-:W-:-:S02]  /*116f0*/  @!P2 IMAD.MOV.U32 R12, RZ, RZ, R31 ;  /* 0x000000ffff0ca224 */ /* 0x001fc400078e001f */
[----:B------:R-:W-:Y:S01]  /*11700*/  @!P2 IMAD.MOV.U32 R13, RZ, RZ, R32 ;  /* 0x000000ffff0da224 */ /* 0x000fe200078e0020 */
[C---:B-1----:R-:W-:Y:S01]  /*11710*/  IADD3 R33, P4, PT, R15.reuse, R4, RZ ;  /* 0x000000040f217210 */ /* 0x042fe20007f9e0ff */
[----:B------:R0:W-:Y:S04]  /*11720*/  STL [R1+0x1770], R31 ;  /* 0x0017701f01007387 */ /* 0x0001e80000100800 */
[----:B------:R1:W3:Y:S01]  /*11730*/  @!P2 LDG.E.U8 R26, desc[UR6][R12.64] ;  /* 0x000000060c1aa981 */ /* 0x0002e2000c1e1100 */
[----:B------:R-:W-:Y:S01]  /*11740*/  IMAD.X R34, R10, 0x1, R7, P4 ;  /* 0x000000010a227824 */ /* 0x000fe200020e0607 */
[----:B0-----:R-:W-:Y:S01]  /*11750*/  IADD3 R31, P2, PT, R15, R5, RZ ;  /* 0x000000050f1f7210 */ /* 0x001fe20007f5e0ff */
[----:B-1----:R-:W-:Y:S02]  /*11760*/  @!P0 IMAD.MOV.U32 R12, RZ, RZ, R33 ;  /* 0x000000ffff0c8224 */ /* 0x002fe400078e0021 */
        /* <DEDUP_REMOVED lines=24> */
[----:B--2---:R1:W-:Y:S02]  /*118f0*/  STL [R1+0x820], R25 ;  /* 0x0008201901007387 */ /* 0x0043e40000100800 */
[----:B-1----:R-:W-:-:S05]  /*11900*/  IADD3 R25, P2, PT, R15, R6, RZ ;  /* 0x000000060f197210 */ /* 0x002fca0007f5e0ff */
[----:B------:R-:W-:Y:S02]  /*11910*/  IMAD.X R26, R10, 0x1, R9, P2 ;  /* 0x000000010a1a7824 */ /* 0x000fe400010e0609 */
[----:B0-----:R-:W-:Y:S02]  /*11920*/  @!P0 IMAD.MOV.U32 R12, RZ, RZ, R25 ;  /* 0x000000ffff0c8224 */ /* 0x001fe400078e0019 */
[----:B------:R-:W-:-:S05]  /*11930*/  @!P0 IMAD.MOV.U32 R13, RZ, RZ, R26 ;  /* 0x000000ffff0d8224 */ /* 0x000fca00078e001a */
[----:B------:R0:W2:Y:S01]  /*11940*/  @!P0 LDG.E.U8 R24, desc[UR6][R12.64] ;  /* 0x000000060c188981 */ /* 0x0000a2000c1e1100 */
[----:B------:R-:W-:-:S03]  /*11950*/  IMAD R15, R29, 0x5f, RZ ;  /* 0x0000005f1d0f7824 */ /* 0x000fc600078e02ff */
[----:B------:R1:W-:Y:S02]  /*11960*/  STL [R1+0x1784], R28 ;  /* 0x0017841c01007387 */ /* 0x0003e40000100800 */
[----:B------:R-:W-:Y:S02]  /*11970*/  SHF.R.S32.HI R10, RZ, 0x1f, R15 ;  /* 0x0000001fff0a7819 */ /* 0x000fe4000001140f */
[----:B------:R-:W-:Y:S01]  /*11980*/  STL [R1+0x1790], R25 ;  /* 0x0017901901007387 */ /* 0x000fe20000100800 */
[----:B-1----:R-:W-:Y:S02]  /*11990*/  IADD3 R28, P2, PT, R15, R4, RZ ;  /* 0x000000040f1c7210 */ /* 0x002fe40007f5e0ff */
[----:B------:R-:W-:-:S03]  /*119a0*/  PRMT R27, RZ, 0x7610, R27 ;  /* 0x00007610ff1b7816 */ /* 0x000fc6000000001b */
[----:B------:R-:W-:Y:S02]  /*119b0*/  IMAD.X R31, R10, 0x1, R7, P2 ;  /* 0x000000010a1f7824 */ /* 0x000fe400010e0607 */
[----:B0-----:R-:W-:Y:S02]  /*119c0*/  @!P1 IMAD.MOV.U32 R12, RZ, RZ, R28 ;  /* 0x000000ffff0c9224 */ /* 0x001fe400078e001c */
[----:B------:R-:W-:Y:S01]  /*119d0*/  @!P1 IMAD.MOV.U32 R13, RZ, RZ, R31 ;  /* 0x000000ffff0d9224 */ /* 0x000fe200078e001f */
[----:B------:R-:W-:-:S04]  /*119e0*/  PRMT R23, RZ, 0x7610, R23 ;  /* 0x00007610ff177816 */ /* 0x000fc80000000017 */
[----:B------:R0:W4:Y:S04]  /*119f0*/  @!P1 LDG.E.U8 R27, desc[UR6][R12.64] ;  /* 0x000000060c1b9981 */ /* 0x000128000c1e1100 */
[----:B---3--:R-:W-:Y:S04]  /*11a00*/  STL [R1+0x81c], R16 ;  /* 0x00081c1001007387 */ /* 0x008fe80000100800 */
[----:B------:R-:W-:Y:S04]  /*11a10*/  STL [R1+0x178c], R26 ;  /* 0x00178c1a01007387 */ /* 0x000fe80000100800 */
[----:B--2---:R1:W-:Y:S02]  /*11a20*/  STL [R1+0x818], R24 ;  /* 0x0008181801007387 */ /* 0x0043e40000100800 */
[----:B-1----:R-:W-:-:S05]  /*11a30*/  IADD3 R24, P0, PT, R15, R5, RZ ;  /* 0x000000050f187210 */ /* 0x002fca0007f1e0ff */
[----:B------:R-:W-:Y:S02]  /*11a40*/  IMAD.X R26, R10, 0x1, R8, P0 ;  /* 0x000000010a1a7824 */ /* 0x000fe400000e0608 */
[----:B0-----:R-:W-:Y:S02]  /*11a50*/  @!P1 IMAD.MOV.U32 R12, RZ, RZ, R24 ;  /* 0x000000ffff0c9224 */ /* 0x001fe400078e0018 */
[----:B------:R-:W-:-:S05]  /*11a60*/  @!P1 IMAD.MOV.U32 R13, RZ, RZ, R26 ;  /* 0x000000ffff0d9224 */ /* 0x000fca00078e001a */
[----:B------:R0:W2:Y:S01]  /*11a70*/  @!P1 LDG.E.U8 R23, desc[UR6][R12.64] ;  /* 0x000000060c179981 */ /* 0x0000a2000c1e1100 */
[----:B------:R-:W-:-:S03]  /*11a80*/  IADD3 R25, P0, PT, R15, R2, RZ ;  /* 0x000000020f197210 */ /* 0x000fc60007f1e0ff */
[----:B------:R-:W-:Y:S04]  /*11a90*/  STL [R1+0x1798], R28 ;  /* 0x0017981c01007387 */ /* 0x000fe80000100800 */
[----:B------:R-:W-:Y:S04]  /*11aa0*/  STL [R1+0x17a0], R24 ;  /* 0x0017a01801007387 */ /* 0x000fe80000100800 */
[----:B------:R-:W-:Y:S04]  /*11ab0*/  STL [R1+0x1794], R31 ;  /* 0x0017941f01007387 */ /* 0x000fe80000100800 */
[----:B------:R1:W-:Y:S01]  /*11ac0*/  STL [R1+0x179c], R26 ;  /* 0x00179c1a01007387 */ /* 0x0003e20000100800 */
[----:B------:R-:W-:Y:S01]  /*11ad0*/  PRMT R21, RZ, 0x7610, R21 ;  /* 0x00007610ff157816 */ /* 0x000fe20000000015 */
[----:B0-----:R-:W-:-:S02]  /*11ae0*/  @!P1 IMAD.MOV.U32 R12, RZ, RZ, R25 ;  /* 0x000000ffff0c9224 */ /* 0x001fc400078e0019 */
[----:B------:R-:W-:Y:S01]  /*11af0*/  STL [R1+0x17a8], R25 ;  /* 0x0017a81901007387 */ /* 0x000fe20000100800 */
[----:B-1----:R-:W-:-:S04]  /*11b00*/  IMAD.X R26, R10, 0x1, R0, P0 ;  /* 0x000000010a1a7824 */ /* 0x002fc800000e0600 */
[----:B------:R-:W-:-:S05]  /*11b10*/  @!P1 IMAD.MOV.U32 R13, RZ, RZ, R26 ;  /* 0x000000ffff0d9224 */ /* 0x000fca00078e001a */
[----:B------:R0:W3:Y:S01]  /*11b20*/  @!P1 LDG.E.U8 R21, desc[UR6][R12.64] ;  /* 0x000000060c159981 */ /* 0x0000e2000c1e1100 */
[----:B------:R-:W-:-:S03]  /*11b30*/  PRMT R20, RZ, 0x7610, R20 ;  /* 0x00007610ff147816 */ /* 0x000fc60000000014 */
[----:B--2---:R1:W-:Y:S02]  /*11b40*/  STL [R1+0x810], R23 ;  /* 0x0008101701007387 */ /* 0x0043e40000100800 */
[----:B-1----:R-:W-:-:S05]  /*11b50*/  IADD3 R23, P0, PT, R15, R6, RZ ;  /* 0x000000060f177210 */ /* 0x002fca0007f1e0ff */
[----:B------:R-:W-:Y:S02]  /*11b60*/  IMAD.X R24, R10, 0x1, R9, P0 ;  /* 0x000000010a187824 */ /* 0x000fe400000e0609 */
[----:B0-----:R-:W-:Y:S02]  /*11b70*/  @!P1 IMAD.MOV.U32 R12, RZ, RZ, R23 ;  /* 0x000000ffff0c9224 */ /* 0x001fe400078e0017 */
[----:B------:R-:W-:-:S05]  /*11b80*/  @!P1 IMAD.MOV.U32 R13, RZ, RZ, R24 ;  /* 0x000000ffff0d9224 */ /* 0x000fca00078e0018 */
[----:B------:R0:W2:Y:S01]  /*11b90*/  @!P1 LDG.E.U8 R20, desc[UR6][R12.64] ;  /* 0x000000060c149981 */ /* 0x0000a2000c1e1100 */
[----:B------:R-:W-:-:S03]  /*11ba0*/  IMAD R15, R29, 0x60, RZ ;  /* 0x000000601d0f7824 */ /* 0x000fc600078e02ff */
[----:B------:R-:W-:Y:S04]  /*11bb0*/  STL [R1+0x17a4], R26 ;  /* 0x0017a41a01007387 */ /* 0x000fe80000100800 */
[----:B------:R1:W-:Y:S01]  /*11bc0*/  STL [R1+0x17b0], R23 ;  /* 0x0017b01701007387 */ /* 0x0003e20000100800 */
[----:B------:R-:W-:-:S03]  /*11bd0*/  SHF.R.S32.HI R10, RZ, 0x1f, R15 ;  /* 0x0000001fff0a7819 */ /* 0x000fc6000001140f */
[----:B------:R-:W-:Y:S04]  /*11be0*/  STL [R1+0x17ac], R24 ;  /* 0x0017ac1801007387 */ /* 0x000fe80000100800 */
[----:B---3--:R3:W-:Y:S01]  /*11bf0*/  STL [R1+0x80c], R21 ;  /* 0x00080c1501007387 */ /* 0x0087e20000100800 */
[----:B0-----:R-:W-:Y:S01]  /*11c00*/  VIADD R12, R30, 0xffffff8f ;  /* 0xffffff8f1e0c7836 */ /* 0x001fe20000000000 */
[C---:B-1----:R-:W-:Y:S02]  /*11c10*/  IADD3 R23, P1, PT, R15.reuse, R5, RZ ;  /* 0x000000050f177210 */ /* 0x042fe40007f3e0ff */
[----:B---3--:R-:W-:Y:S02]  /*11c20*/  IADD3 R21, P0, PT, R15, R4, RZ ;  /* 0x000000040f157210 */ /* 0x008fe40007f1e0ff */
[----:B------:R-:W-:-:S03]  /*11c30*/  PRMT R19, RZ, 0x7610, R19 ;  /* 0x00007610ff137816 */ /* 0x000fc60000000013 */
[----:B------:R-:W-:Y:S01]  /*11c40*/  IMAD.X R25, R10, 0x1, R7, P0 ;  /* 0x000000010a197824 */ /* 0x000fe200000e0607 */
[----:B------:R-:W-:Y:S01]  /*11c50*/  STL [R1+0x17b8], R21 ;  /* 0x0017b81501007387 */ /* 0x000fe20000100800 */
[----:B------:R-:W-:Y:S01]  /*11c60*/  ISETP.GE.U32.AND P0, PT, R12, 0x7ffffe90, PT ;  /* 0x7ffffe900c00780c */ /* 0x000fe20003f06070 */
[----:B------:R-:W-:Y:S02]  /*11c70*/  @!P5 IMAD.MOV.U32 R12, RZ, RZ, R21 ;  /* 0x000000ffff0cd224 */ /* 0x000fe400078e0015 */
[----:B------:R-:W-:Y:S01]  /*11c80*/  STL [R1+0x17c0], R23 ;  /* 0x0017c01701007387 */ /* 0x000fe20000100800 */
[----:B------:R-:W-:Y:S02]  /*11c90*/  @!P5 IMAD.MOV.U32 R13, RZ, RZ, R25 ;  /* 0x000000ffff0dd224 */ /* 0x000fe400078e0019 */
[----:B------:R-:W-:Y:S01]  /*11ca0*/  IMAD.X R24, R10, 0x1, R8, P1 ;  /* 0x000000010a187824 */ /* 0x000fe200008e0608 */
[----:B------:R-:W-:Y:S01]  /*11cb0*/  STL [R1+0x17b4], R25 ;  /* 0x0017b41901007387 */ /* 0x000fe20000100800 */
[----:B------:R-:W-:-:S03]  /*11cc0*/  PRMT R22, RZ, 0x7610, R22 ;  /* 0x00007610ff167816 */ /* 0x000fc60000000016 */
[----:B------:R0:W3:Y:S01]  /*11cd0*/  @!P5 LDG.E.U8 R19, desc[UR6][R12.64] ;  /* 0x000000060c13d981 */ /* 0x0000e2000c1e1100 */
[----:B------:R-:W-:Y:S01]  /*11ce0*/  PRMT R17, RZ, 0x7610, R17 ;  /* 0x00007610ff117816 */ /* 0x000fe20000000011 */
[----:B0-----:R-:W-:Y:S02]  /*11cf0*/  @!P5 IMAD.MOV.U32 R12, RZ, RZ, R23 ;  /* 0x000000ffff0cd224 */ /* 0x001fe400078e0017 */
[----:B------:R-:W-:-:S05]  /*11d00*/  @!P5 IMAD.MOV.U32 R13, RZ, RZ, R24 ;  /* 0x000000ffff0dd224 */ /* 0x000fca00078e0018 */
[----:B------:R0:W3:Y:S04]  /*11d10*/  @!P5 LDG.E.U8 R22, desc[UR6][R12.64] ;  /* 0x000000060c16d981 */ /* 0x0000e8000c1e1100 */
[----:B--2---:R1:W-:Y:S02]  /*11d20*/  STL [R1+0x808], R20 ;  /* 0x0008081401007387 */ /* 0x0043e40000100800 */
[----:B-1----:R-:W-:-:S05]  /*11d30*/  IADD3 R20, P1, PT, R15, R2, RZ ;  /* 0x000000020f147210 */ /* 0x002fca0007f3e0ff */
[----:B------:R-:W-:Y:S02]  /*11d40*/  IMAD.X R21, R10, 0x1, R0, P1 ;  /* 0x000000010a157824 */ /* 0x000fe400008e0600 */
[----:B0-----:R-:W-:Y:S02]  /*11d50*/  @!P5 IMAD.MOV.U32 R12, RZ, RZ, R20 ;  /* 0x000000ffff0cd224 */ /* 0x001fe400078e0014 */
[----:B------:R-:W-:-:S05]  /*11d60*/  @!P5 IMAD.MOV.U32 R13, RZ, RZ, R21 ;  /* 0x000000ffff0dd224 */ /* 0x000fca00078e0015 */
[----:B------:R0:W2:Y:S04]  /*11d70*/  @!P5 LDG.E.U8 R17, desc[UR6][R12.64] ;  /* 0x000000060c11d981 */ /* 0x0000a8000c1e1100 */
[----:B----4-:R-:W-:Y:S04]  /*11d80*/  STL [R1+0x814], R27 ;  /* 0x0008141b01007387 */ /* 0x010fe80000100800 */
[----:B------:R-:W-:Y:S04]  /*11d90*/  STL [R1+0x17bc], R24 ;  /* 0x0017bc1801007387 */ /* 0x000fe80000100800 */
[----:B------:R-:W-:Y:S04]  /*11da0*/  STL [R1+0x17c8], R20 ;  /* 0x0017c81401007387 */ /* 0x000fe80000100800 */
[----:B---3--:R1:W-:Y:S01]  /*11db0*/  STL [R1+0x84], R19 ;  /* 0x0000841301007387 */ /* 0x0083e20000100800 */
[----:B------:R-:W-:Y:S01]  /*11dc0*/  VIADD R16, R30, 0xffffff9e ;  /* 0xffffff9e1e107836 */ /* 0x000fe20000000000 */
[----:B-1----:R-:W-:-:S02]  /*11dd0*/  IADD3 R19, P1, PT, R15, R6, RZ ;  /* 0x000000060f137210 */ /* 0x002fc40007f3e0ff */
[----:B------:R-:W-:Y:S03]  /*11de0*/  STL [R1+0x17c4], R21 ;  /* 0x0017c41501007387 */ /* 0x000fe60000100800 */
[----:B------:R-:W-:Y:S01]  /*11df0*/  IMAD.X R20, R10, 0x1, R9, P1 ;  /* 0x000000010a147824 */ /* 0x000fe200008e0609 */
[----:B------:R-:W-:Y:S01]  /*11e00*/  STL [R1+0x17d0], R19 ;  /* 0x0017d01301007387 */ /* 0x000fe20000100800 */
[----:B------:R-:W-:-:S03]  /*11e10*/  ISETP.GE.U32.AND P2, PT, R16, 0x7ffffe9f, PT ;  /* 0x7ffffe9f1000780c */ /* 0x000fc60003f46070 */
[----:B------:R-:W-:Y:S01]  /*11e20*/  STL [R1+0x17cc], R20 ;  /* 0x0017cc1401007387 */ /* 0x000fe20000100800 */
[----:B------:R-:W-:Y:S01]  /*11e30*/  SHF.R.S32.HI R10, RZ, 0x1f, R29 ;  /* 0x0000001fff0a7819 */ /* 0x000fe2000001141d */
[----:B0-----:R-:W-:Y:S01]  /*11e40*/  @!P5 IMAD.MOV.U32 R12, RZ, RZ, R19 ;  /* 0x000000ffff0cd224 */ /* 0x001fe200078e0013 */
[----:B------:R-:W-:Y:S01]  /*11e50*/  PRMT R16, RZ, 0x7610, R16 ;  /* 0x00007610ff107816 */ /* 0x000fe20000000010 */
[----:B------:R-:W-:Y:S01]  /*11e60*/  @!P5 IMAD.MOV.U32 R13, RZ, RZ, R20 ;  /* 0x000000ffff0dd224 */ /* 0x000fe200078e0014 */
[----:B------:R-:W-:-:S04]  /*11e70*/  PRMT R11, RZ, 0x7610, R11 ;  /* 0x00007610ff0b7816 */ /* 0x000fc8000000000b */
[----:B------:R0:W3:Y:S04]  /*11e80*/  @!P5 LDG.E.U8 R16, desc[UR6][R12.64] ;  /* 0x000000060c10d981 */ /* 0x0000e8000c1e1100 */
[----:B--2---:R1:W-:Y:S02]  /*11e90*/  STL [R1+0x7c], R17 ;  /* 0x00007c1101007387 */ /* 0x0043e40000100800 */
[----:B-1----:R-:W-:-:S05]  /*11ea0*/  IADD3 R17, P1, PT, R4, R29, RZ ;  /* 0x0000001d04117210 */ /* 0x002fca0007f3e0ff */
[----:B------:R-:W-:Y:S02]  /*11eb0*/  IMAD.X R21, R10, 0x1, R7, P1 ;  /* 0x000000010a157824 */ /* 0x000fe400008e0607 */
[----:B0-----:R-:W-:Y:S02]  /*11ec0*/  @!P4 IMAD.MOV.U32 R12, RZ, RZ, R17 ;  /* 0x000000ffff0cc224 */ /* 0x001fe400078e0011 */
[----:B------:R-:W-:-:S05]  /*11ed0*/  @!P4 IMAD.MOV.U32 R13, RZ, RZ, R21 ;  /* 0x000000ffff0dc224 */ /* 0x000fca00078e0015 */
[----:B------:R0:W2:Y:S01]  /*11ee0*/  @!P4 LDG.E.U8 R11, desc[UR6][R12.64] ;  /* 0x000000060c0bc981 */ /* 0x0000a2000c1e1100 */
[----:B------:R-:W-:-:S03]  /*11ef0*/  IADD3 R19, P5, PT, R5, R29, RZ ;  /* 0x0000001d05137210 */ /* 0x000fc60007fbe0ff */
[----:B------:R-:W-:Y:S02]  /*11f00*/  STL [R1+0x45c], R17 ;  /* 0x00045c1101007387 */ /* 0x000fe40000100800 */
[----:B------:R-:W-:Y:S02]  /*11f10*/  IMAD.X R20, R10, 0x1, R8, P5 ;  /* 0x000000010a147824 */ /* 0x000fe400028e0608 */
[----:B------:R-:W-:Y:S04]  /*11f20*/  STL [R1+0x4d4], R19 ;  /* 0x0004d41301007387 */ /* 0x000fe80000100800 */
[----:B------:R-:W-:Y:S01]  /*11f30*/  STL [R1+0x418], R21 ;  /* 0x0004181501007387 */ /* 0x000fe20000100800 */
[----:B------:R-:W-:Y:S01]  /*11f40*/  PRMT R18, RZ, 0x7610, R18 ;  /* 0x00007610ff127816 */ /* 0x000fe20000000012 */
[----:B0-----:R-:W-:-:S02]  /*11f50*/  @!P4 IMAD.MOV.U32 R12, RZ, RZ, R19 ;  /* 0x000000ffff0cc224 */ /* 0x001fc400078e0013 */
[----:B------:R-:W-:Y:S01]  /*11f60*/  @!P4 IMAD.MOV.U32 R13, RZ, RZ, R20 ;  /* 0x000000ffff0dc224 */ /* 0x000fe200078e0014 */
[----:B------:R-:W-:-:S04]  /*11f70*/  PRMT R14, RZ, 0x7610, R14 ;  /* 0x00007610ff0e7816 */ /* 0x000fc8000000000e */
[----:B------:R0:W4:Y:S04]  /*11f80*/  @!P4 LDG.E.U8 R18, desc[UR6][R12.64] ;  /* 0x000000060c12c981 */ /* 0x000128000c1e1100 */
[----:B---3--:R1:W-:Y:S04]  /*11f90*/  STL [R1+0x78], R16 ;  /* 0x0000781001007387 */ /* 0x0083e80000100800 */
[----:B------:R-:W-:Y:S01]  /*11fa0*/  STL [R1+0x490], R20 ;  /* 0x0004901401007387 */ /* 0x000fe20000100800 */
[----:B-1----:R-:W-:-:S05]  /*11fb0*/  IADD3 R16, P5, PT, R2, R29, RZ ;  /* 0x0000001d02107210 */ /* 0x002fca0007fbe0ff */
[----:B------:R-:W-:Y:S01]  /*11fc0*/  STL [R1+0x54c], R16 ;  /* 0x00054c1001007387 */ /* 0x000fe20000100800 */
[----:B------:R-:W-:Y:S02]  /*11fd0*/  IMAD.X R17, R10, 0x1, R0, P5 ;  /* 0x000000010a117824 */ /* 0x000fe400028e0600 */
[----:B0-----:R-:W-:Y:S02]  /*11fe0*/  @!P4 IMAD.MOV.U32 R12, RZ, RZ, R16 ;  /* 0x000000ffff0cc224 */ /* 0x001fe400078e0010 */
        /* <DEDUP_REMOVED lines=9> */
[----:B------:R-:W-:-:S05]  /*12080*/  VIADD R15, R30, 0xffffff97 ;  /* 0xffffff971e0f7836 */ /* 0x000fca0000000000 */
[----:B------:R-:W-:Y:S01]  /*12090*/  ISETP.GE.U32.AND P1, PT, R15, 0x7ffffe98, PT ;  /* 0x7ffffe980f00780c */ /* 0x000fe20003f26070 */
[----:B------:R-:W-:Y:S01]  /*120a0*/  IMAD R15, R29, 0x61, RZ ;  /* 0x000000611d0f7824 */ /* 0x000fe200078e02ff */
[----:B------:R-:W-:Y:S04]  /*120b0*/  STL [R1+0x80], R22 ;  /* 0x0000801601007387 */ /* 0x000fe80000100800 */
[----:B------:R-:W-:Y:S01]  /*120c0*/  STL [R1+0x50c], R17 ;  /* 0x00050c1101007387 */ /* 0x000fe20000100800 */
[----:B------:R-:W-:-:S03]  /*120d0*/  IADD3 R31, P4, PT, R15, R4, RZ ;  /* 0x000000040f1f7210 */ /* 0x000fc60007f9e0ff */
[----:B------:R-:W-:Y:S04]  /*120e0*/  STL [R1+0x59c], R11 ;  /* 0x00059c0b01007387 */ /* 0x000fe80000100800 */
[----:B------:R1:W-:Y:S01]  /*120f0*/  STL [R1+0x588], R10 ;  /* 0x0005880a01007387 */ /* 0x0003e20000100800 */
[----:B------:R-:W-:-:S03]  /*12100*/  IADD3 R28, P5, PT, R15, R5, RZ ;  /* 0x000000050f1c7210 */ /* 0x000fc60007fbe0ff */
[----:B------:R-:W-:Y:S01]  /*12110*/  STL [R1+0x17d8], R31 ;  /* 0x0017d81f01007387 */ /* 0x000fe20000100800 */
[----:B-1----:R-:W-:-:S03]  /*12120*/  SHF.R.S32.HI R10, RZ, 0x1f, R15 ;  /* 0x0000001fff0a7819 */ /* 0x002fc6000001140f */
[----:B------:R-:W-:Y:S02]  /*12130*/  STL [R1+0x36b0], R31 ;  /* 0x0036b01f01007387 */ /* 0x000fe40000100800 */
[----:B------:R-:W-:Y:S02]  /*12140*/  IMAD.X R11, R10, 0x1, R8, P5 ;  /* 0x000000010a0b7824 */ /* 0x000fe400028e0608 */
[----:B0-----:R-:W-:-:S05]  /*12150*/  IMAD R13, R29, 0x68, RZ ;  /* 0x000000681d0d7824 */ /* 0x001fca00078e02ff */
[----:B------:R-:W-:Y:S01]  /*12160*/  SHF.R.S32.HI R12, RZ, 0x1f, R13 ;  /* 0x0000001fff0c7819 */ /* 0x000fe2000001140d */
[C---:B------:R-:W-:Y:S02]  /*12170*/  IMAD R16, R29.reuse, 0x69, RZ ;  /* 0x000000691d107824 */ /* 0x040fe400078e02ff */
[----:B------:R-:W-:Y:S01]  /*12180*/  IMAD R19, R29, 0x89, RZ ;  /* 0x000000891d137824 */ /* 0x000fe200078e02ff */
[----:B--2---:R0:W-:Y:S02]  /*12190*/  STL [R1+0x68], R3 ;  /* 0x0000680301007387 */ /* 0x0041e40000100800 */
[----:B0-----:R-:W-:Y:S01]  /*121a0*/  IMAD.X R3, R10, 0x1, R7, P4 ;  /* 0x000000010a037824 */ /* 0x001fe200020e0607 */
[----:B------:R-:W-:-:S04]  /*121b0*/  IADD3 R20, P4, PT, R15, R2, RZ ;  /* 0x000000020f147210 */ /* 0x000fc80007f9e0ff */
[----:B------:R0:W-:Y:S04]  /*121c0*/  STL [R1+0x17d4], R3 ;  /* 0x0017d40301007387 */ /* 0x0001e80000100800 */
[----:B------:R-:W-:Y:S04]  /*121d0*/  STL [R1+0x17e0], R28 ;  /* 0x0017e01c01007387 */ /* 0x000fe80000100800 */
[----:B------:R-:W-:Y:S01]  /*121e0*/  STL [R1+0x36bc], R28 ;  /* 0x0036bc1c01007387 */ /* 0x000fe20000100800 */
[----:B0-----:R-:W-:-:S03]  /*121f0*/  IADD3 R3, P5, PT, R15, R6, RZ ;  /* 0x000000060f037210 */ /* 0x001fc60007fbe0ff */
[----:B------:R-:W-:Y:S04]  /*12200*/  STL [R1+0x17e8], R20 ;  /* 0x0017e81401007387 */ /* 0x000fe80000100800 */
[----:B------:R-:W-:Y:S04]  /*12210*/  STL [R1+0x17dc], R11 ;  /* 0x0017dc0b01007387 */ /* 0x000fe80000100800 */
[----:B------:R-:W-:Y:S04]  /*12220*/  STL [R1+0x3684], R20 ;  /* 0x0036841401007387 */ /* 0x000fe80000100800 */
[----:B------:R0:W-:Y:S04]  /*12230*/  STL [R1+0x17f0], R3 ;  /* 0x0017f00301007387 */ /* 0x0001e80000100800 */
[----:B----4-:R-:W-:Y:S01]  /*12240*/  STL [R1+0x70], R18 ;  /* 0x0000701201007387 */ /* 0x010fe20000100800 */
[----:B0-----:R-:W-:Y:S01]  /*12250*/  IMAD.X R3, R10, 0x1, R0, P4 ;  /* 0x000000010a037824 */ /* 0x001fe200020e0600 */
[----:B------:R-:W-:-:S04]  /*12260*/  IADD3 R11, P4, PT, R13, R4, RZ ;  /* 0x000000040d0b7210 */ /* 0x000fc80007f9e0ff */
[----:B------:R0:W-:Y:S04]  /*12270*/  STL [R1+0x17e4], R3 ;  /* 0x0017e40301007387 */ /* 0x0001e80000100800 */
[----:B------:R1:W-:Y:S01]  /*12280*/  STL [R1+0x18b8], R11 ;  /* 0x0018b80b01007387 */ /* 0x0003e20000100800 */
[----:B0-----:R-:W-:Y:S01]  /*12290*/  IMAD.X R3, R10, 0x1, R9, P5 ;  /* 0x000000010a037824 */ /* 0x001fe200028e0609 */
[----:B------:R-:W-:Y:S01]  /*122a0*/  IADD3 R10, P5, PT, R13, R5, RZ ;  /* 0x000000050d0a7210 */ /* 0x000fe20007fbe0ff */
[----:B-1----:R-:W-:-:S03]  /*122b0*/  IMAD.X R11, R12, 0x1, R7, P4 ;  /* 0x000000010c0b7824 */ /* 0x002fc600020e0607 */
[----:B------:R0:W-:Y:S04]  /*122c0*/  STL [R1+0x17ec], R3 ;  /* 0x0017ec0301007387 */ /* 0x0001e80000100800 */
[----:B---3--:R1:W-:Y:S01]  /*122d0*/  STL [R1+0x6c], R14 ;  /* 0x00006c0e01007387 */ /* 0x0083e20000100800 */
[----:B0-----:R-:W-:-:S03]  /*122e0*/  IADD3 R3, P4, PT, R13, R2, RZ ;  /* 0x000000020d037210 */ /* 0x001fc60007f9e0ff */
[----:B------:R-:W-:Y:S01]  /*122f0*/  STL [R1+0x18c0], R10 ;  /* 0x0018c00a01007387 */ /* 0x000fe20000100800 */
[----:B-1----:R-:W-:-:S03]  /*12300*/  IMAD.X R14, R12, 0x1, R8, P5 ;  /* 0x000000010c0e7824 */ /* 0x002fc600028e0608 */
[----:B------:R0:W-:Y:S04]  /*12310*/  STL [R1+0x18b4], R11 ;  /* 0x0018b40b01007387 */ /* 0x0001e80000100800 */
[----:B------:R1:W-:Y:S01]  /*12320*/  STL [R1+0x18c8], R3 ;  /* 0x0018c80301007387 */ /* 0x0003e20000100800 */
[----:B0-----:R-:W-:-:S03]  /*12330*/  IADD3 R11, P5, PT, R13, R6, RZ ;  /* 0x000000060d0b7210 */ /* 0x001fc60007fbe0ff */
[----:B------:R-:W-:Y:S01]  /*12340*/  STL [R1+0x18bc], R14 ;  /* 0x0018bc0e01007387 */ /* 0x000fe20000100800 */
[----:B-1----:R-:W-:-:S03]  /*12350*/  IMAD.X R3, R12, 0x1, R0, P4 ;  /* 0x000000010c037824 */ /* 0x002fc600020e0600 */
[----:B------:R-:W-:Y:S01]  /*12360*/  STL [R1+0x18d0], R11 ;  /* 0x0018d00b01007387 */ /* 0x000fe20000100800 */
[----:B------:R-:W-:Y:S02]  /*12370*/  SHF.R.S32.HI R10, RZ, 0x1f, R16 ;  /* 0x0000001fff0a7819 */ /* 0x000fe40000011410 */
[----:B------:R-:W-:Y:S01]  /*12380*/  IADD3 R28, P4, PT, R16, R4, RZ ;  /* 0x00000004101c7210 */ /* 0x000fe20007f9e0ff */
[----:B------:R0:W-:Y:S01]  /*12390*/  STL [R1+0x18c4], R3 ;  /* 0x0018c40301007387 */ /* 0x0001e20000100800 */
[----:B------:R-:W-:-:S03]  /*123a0*/  IMAD R15, R29, 0x70, RZ ;  /* 0x000000701d0f7824 */ /* 0x000fc600078e02ff */
[----:B------:R-:W-:Y:S01]  /*123b0*/  STL [R1+0x18d8], R28 ;  /* 0x0018d81c01007387 */ /* 0x000fe20000100800 */
[----:B------:R-:W-:Y:S02]  /*123c0*/  IMAD.X R37, R10, 0x1, R7, P4 ;  /* 0x000000010a257824 */ /* 0x000fe400020e0607 */
[----:B0-----:R-:W-:Y:S01]  /*123d0*/  IMAD.X R3, R12, 0x1, R9, P5 ;  /* 0x000000010c037824 */ /* 0x001fe200028e0609 */
[C---:B------:R-:W-:Y:S02]  /*123e0*/  IADD3 R35, P5, PT, R16.reuse, R5, RZ ;  /* 0x0000000510237210 */ /* 0x040fe40007fbe0ff */
[----:B------:R-:W-:Y:S02]  /*123f0*/  IADD3 R34, P4, PT, R16, R2, RZ ;  /* 0x0000000210227210 */ /* 0x000fe40007f9e0ff */
[----:B------:R0:W-:Y:S01]  /*12400*/  STL [R1+0x18cc], R3 ;  /* 0x0018cc0301007387 */ /* 0x0001e20000100800 */
[----:B------:R-:W-:-:S03]  /*12410*/  IMAD.X R36, R10, 0x1, R8, P5 ;  /* 0x000000010a247824 */ /* 0x000fc600028e0608 */
[----:B------:R-:W-:Y:S01]  /*12420*/  STL [R1+0x36d0], R28 ;  /* 0x0036d01c01007387 */ /* 0x000fe20000100800 */
[----:B------:R-:W-:-:S03]  /*12430*/  IMAD.X R31, R10, 0x1, R0, P4 ;  /* 0x000000010a1f7824 */ /* 0x000fc600020e0600 */
[----:B------:R-:W-:Y:S01]  /*12440*/  STL [R1+0x18e0], R35 ;  /* 0x0018e02301007387 */ /* 0x000fe20000100800 */
[----:B0-----:R-:W-:-:S03]  /*12450*/  IADD3 R3, P5, PT, R16, R6, RZ ;  /* 0x0000000610037210 */ /* 0x001fc60007fbe0ff */
[----:B------:R-:W-:Y:S01]  /*12460*/  STL [R1+0x36c4], R35 ;  /* 0x0036c42301007387 */ /* 0x000fe20000100800 */
[----:B------:R-:W-:-:S03]  /*12470*/  IADD3 R11, P4, PT, R15, R4, RZ ;  /* 0x000000040f0b7210 */ /* 0x000fc60007f9e0ff */
[----:B------:R-:W-:Y:S04]  /*12480*/  STL [R1+0x18d4], R37 ;  /* 0x0018d42501007387 */ /* 0x000fe80000100800 */
[----:B------:R-:W-:Y:S01]  /*12490*/  STL [R1+0x36d8], R37 ;  /* 0x0036d82501007387 */ /* 0x000fe20000100800 */
[----:B------:R-:W-:-:S03]  /*124a0*/  SHF.R.S32.HI R12, RZ, 0x1f, R15 ;  /* 0x0000001fff0c7819 */ /* 0x000fc6000001140f */
[----:B------:R-:W-:Y:S04]  /*124b0*/  STL [R1+0x18e8], R34 ;  /* 0x0018e82201007387 */ /* 0x000fe80000100800 */
[----:B------:R-:W-:Y:S04]  /*124c0*/  STL [R1+0x36e0], R34 ;  /* 0x0036e02201007387 */ /* 0x000fe80000100800 */
[----:B------:R0:W-:Y:S04]  /*124d0*/  STL [R1+0x18f0], R3 ;  /* 0x0018f00301007387 */ /* 0x0001e80000100800 */
[----:B------:R-:W-:Y:S04]  /*124e0*/  STL [R1+0x18dc], R36 ;  /* 0x0018dc2401007387 */ /* 0x000fe80000100800 */
[----:B------:R-:W-:Y:S01]  /*124f0*/  STL [R1+0x3748], R36 ;  /* 0x0037482401007387 */ /* 0x000fe20000100800 */
[----:B0-----:R-:W-:-:S03]  /*12500*/  IMAD.X R3, R10, 0x1, R9, P5 ;  /* 0x000000010a037824 */ /* 0x001fc600028e0609 */
[----:B------:R0:W-:Y:S01]  /*12510*/  STL [R1+0x19b8], R11 ;  /* 0x0019b80b01007387 */ /* 0x0001e20000100800 */
[----:B------:R-:W-:-:S03]  /*12520*/  IADD3 R10, P5, PT, R15, R5, RZ ;  /* 0x000000050f0a7210 */ /* 0x000fc60007fbe0ff */
[----:B------:R-:W-:Y:S04]  /*12530*/  STL [R1+0x18e4], R31 ;  /* 0x0018e41f01007387 */ /* 0x000fe80000100800 */
[----:B------:R-:W-:Y:S01]  /*12540*/  STL [R1+0x374c], R31 ;  /* 0x00374c1f01007387 */ /* 0x000fe20000100800 */
[----:B0-----:R-:W-:-:S03]  /*12550*/  IMAD.X R11, R12, 0x1, R7, P4 ;  /* 0x000000010c0b7824 */ /* 0x001fc600020e0607 */
[----:B------:R0:W-:Y:S01]  /*12560*/  STL [R1+0x18ec], R3 ;  /* 0x0018ec0301007387 */ /* 0x0001e20000100800 */
[----:B------:R-:W-:-:S03]  /*12570*/  IMAD.X R14, R12, 0x1, R8, P5 ;  /* 0x000000010c0e7824 */ /* 0x000fc600028e0608 */
[----:B------:R-:W-:Y:S01]  /*12580*/  STL [R1+0x19c0], R10 ;  /* 0x0019c00a01007387 */ /* 0x000fe20000100800 */
[----:B0-----:R-:W-:-:S03]  /*12590*/  IADD3 R3, P4, PT, R15, R2, RZ ;  /* 0x000000020f037210 */ /* 0x001fc60007f9e0ff */
[----:B------:R0:W-:Y:S01]  /*125a0*/  STL [R1+0x19b4], R11 ;  /* 0x0019b40b01007387 */ /* 0x0001e20000100800 */
[----:B------:R-:W-:-:S03]  /*125b0*/  IMAD R13, R29, 0x71, RZ ;  /* 0x000000711d0d7824 */ /* 0x000fc600078e02ff */
        /* <DEDUP_REMOVED lines=17> */
[----:B------:R-:W-:-:S03]  /*126d0*/  IADD3 R35, P5, PT, R13, R6, RZ ;  /* 0x000000060d237210 */ /* 0x000fc60007fbe0ff */
[----:B------:R-:W-:Y:S01]  /*126e0*/  STL [R1+0x19e0], R40 ;  /* 0x0019e02801007387 */ /* 0x000fe20000100800 */
[----:B------:R-:W-:-:S03]  /*126f0*/  IMAD.X R28, R10, 0x1, R0, P4 ;  /* 0x000000010a1c7824 */ /* 0x000fc600020e0600 */
[----:B------:R-:W-:Y:S01]  /*12700*/  STL [R1+0x3758], R40 ;  /* 0x0037582801007387 */ /* 0x000fe20000100800 */
[----:B0-----:R-:W-:-:S03]  /*12710*/  IADD3 R3, P4, PT, R16, R4, RZ ;  /* 0x0000000410037210 */ /* 0x001fc60007f9e0ff */
[----:B------:R-:W-:Y:S01]  /*12720*/  STL [R1+0x19d4], R34 ;  /* 0x0019d42201007387 */ /* 0x000fe20000100800 */
[----:B------:R-:W-:-:S03]  /*12730*/  SHF.R.S32.HI R12, RZ, 0x1f, R16 ;  /* 0x0000001fff0c7819 */ /* 0x000fc60000011410 */
[----:B------:R-:W-:Y:S01]  /*12740*/  STL [R1+0x3768], R34 ;  /* 0x0037682201007387 */ /* 0x000fe20000100800 */
[----:B------:R-:W-:-:S03]  /*12750*/  IMAD.X R38, R10, 0x1, R9, P5 ;  /* 0x000000010a267824 */ /* 0x000fc600028e0609 */
[----:B------:R-:W-:Y:S01]  /*12760*/  STL [R1+0x19e8], R39 ;  /* 0x0019e82701007387 */ /* 0x000fe20000100800 */
[----:B------:R-:W-:-:S03]  /*12770*/  IADD3 R11, P5, PT, R16, R5, RZ ;  /* 0x00000005100b7210 */ /* 0x000fc60007fbe0ff */
[----:B------:R-:W-:Y:S04]  /*12780*/  STL [R1+0x376c], R39 ;  /* 0x00376c2701007387 */ /* 0x000fe80000100800 */
[----:B------:R-:W-:Y:S01]  /*12790*/  STL [R1+0x19dc], R37 ;  /* 0x0019dc2501007387 */ /* 0x000fe20000100800 */
[----:B------:R-:W-:-:S03]  /*127a0*/  IMAD.X R10, R12, 0x1, R7, P4 ;  /* 0x000000010c0a7824 */ /* 0x000fc600020e0607 */
[----:B------:R-:W-:Y:S04]  /*127b0*/  STL [R1+0x3774], R37 ;  /* 0x0037742501007387 */ /* 0x000fe80000100800 */
[----:B------:R-:W-:Y:S04]  /*127c0*/  STL [R1+0x19f0], R35 ;  /* 0x0019f02301007387 */ /* 0x000fe80000100800 */
[----:B------:R0:W-:Y:S04]  /*127d0*/  STL [R1+0x1ab8], R3 ;  /* 0x001ab80301007387 */ /* 0x0001e80000100800 */
[----:B------:R-:W-:Y:S04]  /*127e0*/  STL [R1+0x3778], R35 ;  /* 0x0037782301007387 */ /* 0x000fe80000100800 */
[----:B------:R-:W-:Y:S01]  /*127f0*/  STL [R1+0x19e4], R28 ;  /* 0x0019e41c01007387 */ /* 0x000fe20000100800 */
[----:B0-----:R-:W-:-:S03]  /*12800*/  IADD3 R3, P4, PT, R16, R2, RZ ;  /* 0x0000000210037210 */ /* 0x001fc60007f9e0ff */
[----:B------:R-:W-:Y:S01]  /*12810*/  STL [R1+0x3788], R28 ;  /* 0x0037881c01007387 */ /* 0x000fe20000100800 */
[----:B------:R-:W-:-:S03]  /*12820*/  IMAD.X R14, R12, 0x1, R8, P5 ;  /* 0x000000010c0e7824 */ /* 0x000fc600028e0608 */
[----:B------:R0:W-:Y:S04]  /*12830*/  STL [R1+0x1ac0], R11 ;  /* 0x001ac00b01007387 */ /* 0x0001e80000100800 */
[----:B------:R-:W-:Y:S01]  /*12840*/  STL [R1+0x19ec], R38 ;  /* 0x0019ec2601007387 */ /* 0x000fe20000100800 */
[----:B------:R-:W-:-:S03]  /*12850*/  IMAD R15, R29, 0x79, RZ ;  /* 0x000000791d0f7824 */ /* 0x000fc600078e02ff */
[----:B------:R-:W-:Y:S01]  /*12860*/  STL [R1+0x1ab4], R10 ;  /* 0x001ab40a01007387 */ /* 0x000fe20000100800 */
[----:B0-----:R-:W-:-:S03]  /*12870*/  IADD3 R11, P5, PT, R16, R6, RZ ;  /* 0x00000006100b7210 */ /* 0x001fc60007fbe0ff */
[----:B------:R-:W-:Y:S04]  /*12880*/  STL [R1+0x378c], R38 ;  /* 0x00378c2601007387 */ /* 0x000fe80000100800 */
[----:B------:R0:W-:Y:S04]  /*12890*/  STL [R1+0x1ac8], R3 ;  /* 0x001ac80301007387 */ /* 0x0001e80000100800 */
[----:B------:R-:W-:Y:S01]  /*128a0*/  STL [R1+0x1abc], R14 ;  /* 0x001abc0e01007387 */ /* 0x000fe20000100800 */
[----:B0-----:R-:W-:-:S03]  /*128b0*/  IMAD.X R3, R12, 0x1, R0, P4 ;  /* 0x000000010c037824 */ /* 0x001fc600020e0600 */
[----:B------:R-:W-:Y:S01]  /*128c0*/  STL [R1+0x1ad0], R11 ;  /* 0x001ad00b01007387 */ /* 0x000fe20000100800 */
[C---:B------:R-:W-:Y:S02]  /*128d0*/  IADD3 R26, P4, PT, R15.reuse, R4, RZ ;  /* 0x000000040f1a7210 */ /* 0x040fe40007f9e0ff */
[----:B------:R-:W-:Y:S01]  /*128e0*/  SHF.R.S32.HI R10, RZ, 0x1f, R15 ;  /* 0x0000001fff0a7819 */ /* 0x000fe2000001140f */
[----:B------:R0:W-:Y:S04]  /*128f0*/  STL [R1+0x1ac4], R3 ;  /* 0x001ac40301007387 */ /* 0x0001e80000100800 */
[----:B------:R-:W-:Y:S01]  /*12900*/  STL [R1+0x1ad8], R26 ;  /* 0x001ad81a01007387 */ /* 0x000fe20000100800 */
[----:B------:R-:W-:Y:S02]  /*12910*/  IMAD.X R27, R10, 0x1, R7, P4 ;  /* 0x000000010a1b7824 */ /* 0x000fe400020e0607 */
[----:B0-----:R-:W-:Y:S01]  /*12920*/  IMAD.X R3, R12, 0x1, R9, P5 ;  /* 0x000000010c037824 */ /* 0x001fe200028e0609 */
[----:B------:R-:W-:-:S04]  /*12930*/  IADD3 R25, P5, PT, R15, R5, RZ ;  /* 0x000000050f197210 */ /* 0x000fc80007fbe0ff */
[----:B------:R0:W-:Y:S04]  /*12940*/  STL [R1+0x1acc], R3 ;  /* 0x001acc0301007387 */ /* 0x0001e80000100800 */
[----:B------:R-:W-:Y:S01]  /*12950*/  STL [R1+0x3794], R26 ;  /* 0x0037941a01007387 */ /* 0x000fe20000100800 */
[----:B0-----:R-:W-:-:S03]  /*12960*/  IADD3 R3, P4, PT, R15, R2, RZ ;  /* 0x000000020f037210 */ /* 0x001fc60007f9e0ff */
[----:B------:R-:W-:Y:S01]  /*12970*/  STL [R1+0x1ae0], R25 ;  /* 0x001ae01901007387 */ /* 0x000fe20000100800 */
[----:B------:R-:W-:-:S03]  /*12980*/  IMAD.SHL.U32 R13, R29, 0x80, RZ ;  /* 0x000000801d0d7824 */ /* 0x000fc600078e00ff */
[----:B------:R0:W-:Y:S01]  /*12990*/  STL [R1+0x1ae8], R3 ;  /* 0x001ae80301007387 */ /* 0x0001e20000100800 */
[----:B------:R-:W-:-:S03]  /*129a0*/  IMAD.X R11, R10, 0x1, R0, P4 ;  /* 0x000000010a0b7824 */ /* 0x000fc600020e0600 */
[----:B------:R-:W-:Y:S01]  /*129b0*/  STL [R1+0x3798], R25 ;  /* 0x0037981901007387 */ /* 0x000fe20000100800 */
[----:B0-----:R-:W-:-:S03]  /*129c0*/  IMAD.X R3, R10, 0x1, R8, P5 ;  /* 0x000000010a037824 */ /* 0x001fc600028e0608 */
[----:B------:R-:W-:Y:S01]  /*129d0*/  STL [R1+0x1ad4], R27 ;  /* 0x001ad41b01007387 */ /* 0x000fe20000100800 */
[----:B------:R-:W-:-:S03]  /*129e0*/  IADD3 R32, P5, PT, R15, R6, RZ ;  /* 0x000000060f207210 */ /* 0x000fc60007fbe0ff */
[----:B------:R-:W-:Y:S01]  /*129f0*/  STL [R1+0x37a8], R27 ;  /* 0x0037a81b01007387 */ /* 0x000fe20000100800 */
[----:B------:R-:W-:-:S03]  /*12a00*/  SHF.R.S32.HI R12, RZ, 0x1f, R13 ;  /* 0x0000001fff0c7819 */ /* 0x000fc6000001140d */
[----:B------:R0:W-:Y:S01]  /*12a10*/  STL [R1+0x1adc], R3 ;  /* 0x001adc0301007387 */ /* 0x0001e20000100800 */
[----:B------:R-:W-:-:S03]  /*12a20*/  IMAD.X R33, R10, 0x1, R9, P5 ;  /* 0x000000010a217824 */ /* 0x000fc600028e0609 */
[----:B------:R1:W-:Y:S01]  /*12a30*/  STL [R1+0x1ae4], R11 ;  /* 0x001ae40b01007387 */ /* 0x0003e20000100800 */
[----:B0-----:R-:W-:-:S03]  /*12a40*/  IADD3 R3, P4, PT, R13, R4, RZ ;  /* 0x000000040d037210 */ /* 0x001fc60007f9e0ff */
[----:B------:R-:W-:Y:S01]  /*12a50*/  STL [R1+0x1af0], R32 ;  /* 0x001af02001007387 */ /* 0x000fe20000100800 */
[----:B-1----:R-:W-:Y:S01]  /*12a60*/  IADD3 R11, P5, PT, R13, R5, RZ ;  /* 0x000000050d0b7210 */ /* 0x002fe20007fbe0ff */
[C---:B------:R-:W-:Y:S02]  /*12a70*/  IMAD.X R10, R12.reuse, 0x1, R7, P4 ;  /* 0x000000010c0a7824 */ /* 0x040fe400020e0607 */
[----:B------:R0:W-:Y:S04]  /*12a80*/  STL [R1+0x1bb8], R3 ;  /* 0x001bb80301007387 */ /* 0x0001e80000100800 */
[----:B------:R-:W-:Y:S01]  /*12a90*/  STL [R1+0x368c], R32 ;  /* 0x00368c2001007387 */ /* 0x000fe20000100800 */
[----:B------:R-:W-:-:S03]  /*12aa0*/  IMAD.X R14, R12, 0x1, R8, P5 ;  /* 0x000000010c0e7824 */ /* 0x000fc600028e0608 */
[----:B------:R1:W-:Y:S01]  /*12ab0*/  STL [R1+0x1bc0], R11 ;  /* 0x001bc00b01007387 */ /* 0x0003e20000100800 */
[----:B0-----:R-:W-:-:S03]  /*12ac0*/  IADD3 R3, P4, PT, R13, R2, RZ ;  /* 0x000000020d037210 */ /* 0x001fc60007f9e0ff */
[----:B------:R-:W-:Y:S01]  /*12ad0*/  STL [R1+0x1aec], R33 ;  /* 0x001aec2101007387 */ /* 0x000fe20000100800 */
[----:B------:R-:W-:-:S03]  /*12ae0*/  IMAD R16, R29, 0x81, RZ ;  /* 0x000000811d107824 */ /* 0x000fc600078e02ff */
[----:B------:R0:W-:Y:S01]  /*12af0*/  STL [R1+0x1bb4], R10 ;  /* 0x001bb40a01007387 */ /* 0x0001e20000100800 */
[----:B-1----:R-:W-:-:S03]  /*12b00*/  IADD3 R11, P5, PT, R13, R6, RZ ;  /* 0x000000060d0b7210 */ /* 0x002fc60007fbe0ff */
[----:B------:R-:W-:Y:S04]  /*12b10*/  STL [R1+0x3694], R33 ;  /* 0x0036942101007387 */ /* 0x000fe80000100800 */
[----:B------:R1:W-:Y:S01]  /*12b20*/  STL [R1+0x1bc8], R3 ;  /* 0x001bc80301007387 */ /* 0x0003e20000100800 */
[----:B0-----:R-:W-:-:S03]  /*12b30*/  SHF.R.S32.HI R10, RZ, 0x1f, R16 ;  /* 0x0000001fff0a7819 */ /* 0x001fc60000011410 */
[----:B------:R-:W-:Y:S01]  /*12b40*/  STL [R1+0x1bbc], R14 ;  /* 0x001bbc0e01007387 */ /* 0x000fe20000100800 */
[----:B-1----:R-:W-:-:S03]  /*12b50*/  IMAD.X R3, R12, 0x1, R0, P4 ;  /* 0x000000010c037824 */ /* 0x002fc600020e0600 */
[----:B------:R-:W-:Y:S01]  /*12b60*/  STL [R1+0x1bd0], R11 ;  /* 0x001bd00b01007387 */ /* 0x000fe20000100800 */
[----:B------:R-:W-:-:S03]  /*12b70*/  IADD3 R24, P4, PT, R16, R4, RZ ;  /* 0x0000000410187210 */ /* 0x000fc60007f9e0ff */
[----:B------:R0:W-:Y:S02]  /*12b80*/  STL [R1+0x1bc4], R3 ;  /* 0x001bc40301007387 */ /* 0x0001e40000100800 */
[----:B------:R-:W-:Y:S02]  /*12b90*/  IMAD.X R33, R10, 0x1, R7, P4 ;  /* 0x000000010a217824 */ /* 0x000fe400020e0607 */
[----:B------:R-:W-:Y:S01]  /*12ba0*/  STL [R1+0x1bd8], R24 ;  /* 0x001bd81801007387 */ /* 0x000fe20000100800 */
[----:B0-----:R-:W-:Y:S01]  /*12bb0*/  IMAD.X R3, R12, 0x1, R9, P5 ;  /* 0x000000010c037824 */ /* 0x001fe200028e0609 */
[C---:B------:R-:W-:Y:S01]  /*12bc0*/  IADD3 R23, P5, PT, R16.reuse, R5, RZ ;  /* 0x0000000510177210 */ /* 0x040fe20007fbe0ff */
[----:B------:R-:W-:Y:S01]  /*12bd0*/  IMAD R15, R29, 0x88, RZ ;  /* 0x000000881d0f7824 */ /* 0x000fe200078e02ff */
        /* <DEDUP_REMOVED lines=13> */
[----:B------:R-:W-:Y:S04]  /*12cb0*/  STL [R1+0x1be8], R11 ;  /* 0x001be80b01007387 */ /* 0x000fe80000100800 */
[----:B------:R0:W-:Y:S04]  /*12cc0*/  STL [R1+0x37c8], R11 ;  /* 0x0037c80b01007387 */ /* 0x0001e80000100800 */
[----:B------:R-:W-:Y:S01]  /*12cd0*/  STL [R1+0x1bdc], R32 ;  /* 0x001bdc2001007387 */ /* 0x000fe20000100800 */
[----:B------:R-:W-:-:S03]  /*12ce0*/  IMAD.X R10, R12, 0x1, R7, P4 ;  /* 0x000000010c0a7824 */ /* 0x000fc600020e0607 */
[----:B------:R-:W-:Y:S01]  /*12cf0*/  STL [R1+0x37cc], R32 ;  /* 0x0037cc2001007387 */ /* 0x000fe20000100800 */
[----:B0-----:R-:W-:-:S03]  /*12d00*/  IADD3 R11, P5, PT, R15, R5, RZ ;  /* 0x000000050f0b7210 */ /* 0x001fc60007fbe0ff */
[----:B------:R-:W-:Y:S04]  /*12d10*/  STL [R1+0x1bf0], R14 ;  /* 0x001bf00e01007387 */ /* 0x000fe80000100800 */
[----:B------:R0:W-:Y:S04]  /*12d20*/  STL [R1+0x1cb8], R3 ;  /* 0x001cb80301007387 */ /* 0x0001e80000100800 */
[----:B------:R1:W-:Y:S04]  /*12d30*/  STL [R1+0x37d4], R14 ;  /* 0x0037d40e01007387 */ /* 0x0003e80000100800 */
[----:B------:R-:W-:Y:S01]  /*12d40*/  STL [R1+0x1be4], R18 ;  /* 0x001be41201007387 */ /* 0x000fe20000100800 */
[----:B0-----:R-:W-:-:S03]  /*12d50*/  IADD3 R3, P4, PT, R15, R2, RZ ;  /* 0x000000020f037210 */ /* 0x001fc60007f9e0ff */
[----:B------:R-:W-:Y:S01]  /*12d60*/  STL [R1+0x37d8], R18 ;  /* 0x0037d81201007387 */ /* 0x000fe20000100800 */
[----:B-1----:R-:W-:-:S03]  /*12d70*/  IMAD.X R14, R12, 0x1, R8, P5 ;  /* 0x000000010c0e7824 */ /* 0x002fc600028e0608 */
[----:B------:R0:W-:Y:S04]  /*12d80*/  STL [R1+0x1cc0], R11 ;  /* 0x001cc00b01007387 */ /* 0x0001e80000100800 */
[----:B------:R-:W-:Y:S04]  /*12d90*/  STL [R1+0x1bec], R17 ;  /* 0x001bec1101007387 */ /* 0x000fe80000100800 */
[----:B------:R1:W-:Y:S01]  /*12da0*/  STL [R1+0x1cb4], R10 ;  /* 0x001cb40a01007387 */ /* 0x0003e20000100800 */
[----:B0-----:R-:W-:-:S03]  /*12db0*/  IMAD.X R11, R12, 0x1, R0, P4 ;  /* 0x000000010c0b7824 */ /* 0x001fc600020e0600 */
[----:B------:R-:W-:Y:S01]  /*12dc0*/  STL [R1+0x37e8], R17 ;  /* 0x0037e81101007387 */ /* 0x000fe20000100800 */
[----:B-1----:R-:W-:-:S03]  /*12dd0*/  IADD3 R10, P5, PT, R15, R6, RZ ;  /* 0x000000060f0a7210 */ /* 0x002fc60007fbe0ff */
[----:B------:R0:W-:Y:S01]  /*12de0*/  STL [R1+0x1cc8], R3 ;  /* 0x001cc80301007387 */ /* 0x0001e20000100800 */
[----:B------:R-:W-:-:S03]  /*12df0*/  IADD3 R22, P4, PT, R19, R4, RZ ;  /* 0x0000000413167210 */ /* 0x000fc60007f9e0ff */
[----:B------:R-:W-:Y:S01]  /*12e00*/  STL [R1+0x1cbc], R14 ;  /* 0x001cbc0e01007387 */ /* 0x000fe20000100800 */
[----:B------:R-:W-:-:S03]  /*12e10*/  IMAD R13, R29, 0x90, RZ ;  /* 0x000000901d0d7824 */ /* 0x000fc600078e02ff */
[----:B------:R-:W-:Y:S01]  /*12e20*/  STL [R1+0x1cd0], R10 ;  /* 0x001cd00a01007387 */ /* 0x000fe20000100800 */
[----:B0-----:R-:W-:-:S03]  /*12e30*/  SHF.R.S32.HI R3, RZ, 0x1f, R19 ;  /* 0x0000001fff037819 */ /* 0x001fc60000011413 */
[----:B------:R0:W-:Y:S02]  /*12e40*/  STL [R1+0x1cc4], R11 ;  /* 0x001cc40b01007387 */ /* 0x0001e40000100800 */
[----:B------:R-:W-:Y:S02]  /*12e50*/  IMAD.X R20, R3, 0x1, R7, P4 ;  /* 0x0000000103147824 */ /* 0x000fe400020e0607 */
[----:B------:R-:W-:Y:S01]  /*12e60*/  STL [R1+0x1cd8], R22 ;  /* 0x001cd81601007387 */ /* 0x000fe20000100800 */
[----:B0-----:R-:W-:Y:S01]  /*12e70*/  IMAD.X R11, R12, 0x1, R9, P5 ;  /* 0x000000010c0b7824 */ /* 0x001fe200028e0609 */
[----:B------:R-:W-:-:S04]  /*12e80*/  IADD3 R21, P5, PT, R19, R5, RZ ;  /* 0x0000000513157210 */ /* 0x000fc80007fbe0ff */
[----:B------:R0:W-:Y:S01]  /*12e90*/  STL [R1+0x1ccc], R11 ;  /* 0x001ccc0b01007387 */ /* 0x0001e20000100800 */
[----:B------:R-:W-:Y:S01]  /*12ea0*/  SHF.R.S32.HI R10, RZ, 0x1f, R13 ;  /* 0x0000001fff0a7819 */ /* 0x000fe2000001140d */
[----:B------:R-:W-:Y:S02]  /*12eb0*/  IMAD.X R19, R3, 0x1, R8, P5 ;  /* 0x0000000103137824 */ /* 0x000fe400028e0608 */
[----:B------:R-:W-:Y:S01]  /*12ec0*/  STL [R1+0x37ec], R22 ;  /* 0x0037ec1601007387 */ /* 0x000fe20000100800 */
[----:B0-----:R-:W-:-:S03]  /*12ed0*/  IADD3 R11, P4, PT, R13, R4, RZ ;  /* 0x000000040d0b7210 */ /* 0x001fc60007f9e0ff */
[----:B------:R-:W-:Y:S01]  /*12ee0*/  STL [R1+0x1ce0], R21 ;  /* 0x001ce01501007387 */ /* 0x000fe20000100800 */
[----:B------:R-:W-:-:S03]  /*12ef0*/  IADD3 R12, P5, PT, R13, R5, RZ ;  /* 0x000000050d0c7210 */ /* 0x000fc60007fbe0ff */
[----:B------:R0:W-:Y:S04]  /*12f00*/  STL [R1+0x1db8], R11 ;  /* 0x001db80b01007387 */ /* 0x0001e80000100800 */
[----:B------:R-:W-:Y:S04]  /*12f10*/  STL [R1+0x37f4], R21 ;  /* 0x0037f41501007387 */ /* 0x000fe80000100800 */
[----:B------:R-:W-:Y:S01]  /*12f20*/  STL [R1+0x1cd4], R20 ;  /* 0x001cd41401007387 */ /* 0x000fe20000100800 */
[----:B0-----:R-:W-:-:S03]  /*12f30*/  IMAD.X R11, R10, 0x1, R7, P4 ;  /* 0x000000010a0b7824 */ /* 0x001fc600020e0607 */
[----:B------:R-:W-:Y:S04]  /*12f40*/  STL [R1+0x37f8], R20 ;  /* 0x0037f81401007387 */ /* 0x000fe80000100800 */
[----:B------:R0:W-:Y:S04]  /*12f50*/  STL [R1+0x3808], R3 ;  /* 0x0038080301007387 */ /* 0x0001e80000100800 */
[----:B------:R-:W-:Y:S04]  /*12f60*/  STL [R1+0x1dc0], R12 ;  /* 0x001dc00c01007387 */ /* 0x000fe80000100800 */
[----:B------:R-:W-:Y:S01]  /*12f70*/  STL [R1+0x1cdc], R19 ;  /* 0x001cdc1301007387 */ /* 0x000fe20000100800 */
[----:B0-----:R-:W-:-:S03]  /*12f80*/  IADD3 R3, P4, PT, R13, R2, RZ ;  /* 0x000000020d037210 */ /* 0x001fc60007f9e0ff */
[----:B------:R0:W-:Y:S04]  /*12f90*/  STL [R1+0x1db4], R11 ;  /* 0x001db40b01007387 */ /* 0x0001e80000100800 */
[----:B------:R-:W-:Y:S04]  /*12fa0*/  STL [R1+0x380c], R19 ;  /* 0x00380c1301007387 */ /* 0x000fe80000100800 */
[----:B------:R1:W-:Y:S01]  /*12fb0*/  STL [R1+0x1dc8], R3 ;  /* 0x001dc80301007387 */ /* 0x0003e20000100800 */
[C---:B0-----:R-:W-:Y:S01]  /*12fc0*/  IMAD.X R11, R10.reuse, 0x1, R8, P5 ;  /* 0x000000010a0b7824 */ /* 0x041fe200028e0608 */
[----:B------:R-:W-:Y:S01]  /*12fd0*/  IADD3 R92, P5, PT, R13, R6, RZ ;  /* 0x000000060d5c7210 */ /* 0x000fe20007fbe0ff */
[----:B-1----:R-:W-:-:S03]  /*12fe0*/  IMAD.X R3, R10, 0x1, R0, P4 ;  /* 0x000000010a037824 */ /* 0x002fc600020e0600 */
[----:B------:R-:W-:Y:S04]  /*12ff0*/  STL [R1+0x1dbc], R11 ;  /* 0x001dbc0b01007387 */ /* 0x000fe80000100800 */
[----:B------:R0:W-:Y:S01]  /*13000*/  STL [R1+0x1dc4], R3 ;  /* 0x001dc40301007387 */ /* 0x0001e20000100800 */
[----:B------:R-:W-:-:S03]  /*13010*/  IMAD R15, R29, 0x98, RZ ;  /* 0x000000981d0f7824 */ /* 0x000fc600078e02ff */
[----:B------:R-:W-:Y:S04]  /*13020*/  STL [R1+0x1dd0], R92 ;  /* 0x001dd05c01007387 */ /* 0x000fe80000100800 */
[----:B------:R-:W-:Y:S04]  /*13030*/  STL [R1+0x381c], R92 ;  /* 0x00381c5c01007387 */ /* 0x000fe80000100800 */
[----:B------:R-:W-:Y:S04]  /*13040*/  STL [R1+0x3824], R92 ;  /* 0x0038245c01007387 */ /* 0x000fe80000100800 */
[----:B------:R-:W-:Y:S04]  /*13050*/  STL [R1+0x3828], R92 ;  /* 0x0038285c01007387 */ /* 0x000fe80000100800 */
[----:B------:R-:W-:Y:S01]  /*13060*/  STL [R1+0x3830], R92 ;  /* 0x0038305c01007387 */ /* 0x000fe20000100800 */
[----:B------:R-:W-:-:S03]  /*13070*/  IADD3 R91, P4, PT, R15, R4, RZ ;  /* 0x000000040f5b7210 */ /* 0x000fc60007f9e0ff */
[----:B------:R-:W-:Y:S04]  /*13080*/  STL [R1+0x3834], R92 ;  /* 0x0038345c01007387 */ /* 0x000fe80000100800 */
[----:B------:R-:W-:Y:S04]  /*13090*/  STL [R1+0x383c], R92 ;  /* 0x00383c5c01007387 */ /* 0x000fe80000100800 */
[----:B------:R-:W-:Y:S01]  /*130a0*/  STL [R1+0x3840], R92 ;  /* 0x0038405c01007387 */ /* 0x000fe20000100800 */
[----:B------:R-:W-:-:S03]  /*130b0*/  SHF.R.S32.HI R12, RZ, 0x1f, R15 ;  /* 0x0000001fff0c7819 */ /* 0x000fc6000001140f */
[----:B------:R-:W-:Y:S04]  /*130c0*/  STL [R1+0x3848], R92 ;  /* 0x0038485c01007387 */ /* 0x000fe80000100800 */
[----:B------:R-:W-:Y:S04]  /*130d0*/  STL [R1+0x384c], R92 ;  /* 0x00384c5c01007387 */ /* 0x000fe80000100800 */
[----:B------:R-:W-:Y:S04]  /*130e0*/  STL [R1+0x3854], R92 ;  /* 0x0038545c01007387 */ /* 0x000fe80000100800 */
[----:B------:R-:W-:Y:S01]  /*130f0*/  STL [R1+0x3858], R92 ;  /* 0x0038585c01007387 */ /* 0x000fe20000100800 */
[----:B------:R-:W-:-:S03]  /*13100*/  IMAD.X R93, R10, 0x1, R9, P5 ;  /* 0x000000010a5d7824 */ /* 0x000fc600028e0609 */
[----:B------:R-:W-:Y:S01]  /*13110*/  STL [R1+0x3860], R92 ;  /* 0x0038605c01007387 */ /* 0x000fe20000100800 */
[----:B0-----:R-:W-:-:S03]  /*13120*/  IMAD.X R3, R12, 0x1, R7, P4 ;  /* 0x000000010c037824 */ /* 0x001fc600020e0607 */
[----:B------:R-:W-:Y:S01]  /*13130*/  STL [R1+0x1eb8], R91 ;  /* 0x001eb85b01007387 */ /* 0x000fe20000100800 */
[----:B------:R-:W-:-:S03]  /*13140*/  IADD3 R19, P5, PT, R15, R5, RZ ;  /* 0x000000050f137210 */ /* 0x000fc60007fbe0ff */
        /* <DEDUP_REMOVED lines=8> */
[----:B------:R-:W-:-:S03]  /*131d0*/  IMAD R13, R29, 0xa0, RZ ;  /* 0x000000a01d0d7824 */ /* 0x000fc600078e02ff */
[----:B------:R0:W-:Y:S04]  /*131e0*/  STL [R1+0x1eb4], R3 ;  /* 0x001eb40301007387 */ /* 0x0001e80000100800 */
[----:B------:R-:W-:Y:S01]  /*131f0*/  STL [R1+0x1ec0], R19 ;  /* 0x001ec01301007387 */ /* 0x000fe20000100800 */
[----:B0-----:R-:W-:-:S03]  /*13200*/  IMAD.X R3, R12, 0x1, R8, P5 ;  /* 0x000000010c037824 */ /* 0x001fc600028e0608 */
[----:B------:R-:W-:Y:S01]  /*13210*/  STL [R1+0x1ec8], R90 ;  /* 0x001ec85a01007387 */ /* 0x000fe20000100800 */
[----:B------:R-:W-:-:S03]  /*13220*/  IADD3 R88, P5, PT, R15, R6, RZ ;  /* 0x000000060f587210 */ /* 0x000fc60007fbe0ff */
[----:B------:R0:W-:Y:S01]  /*13230*/  STL [R1+0x1ebc], R3 ;  /* 0x001ebc0301007387 */ /* 0x0001e20000100800 */
[----:B------:R-:W-:Y:S01]  /*13240*/  SHF.R.S32.HI R10, RZ, 0x1f, R13 ;  /* 0x0000001fff0a7819 */ /* 0x000fe2000001140d */
[C---:B------:R-:W-:Y:S01]  /*13250*/  IMAD.X R89, R12.reuse, 0x1, R9, P5 ;  /* 0x000000010c597824 */ /* 0x040fe200028e0609 */
[C---:B------:R-:W-:Y:S01]  /*13260*/  IADD3 R22, P5, PT, R13.reuse, R5, RZ ;  /* 0x000000050d167210 */ /* 0x040fe20007fbe0ff */
[----:B0-----:R-:W-:Y:S01]  /*13270*/  IMAD.X R3, R12, 0x1, R0, P4 ;  /* 0x000000010c037824 */ /* 0x001fe200020e0600 */
[----:B------:R-:W-:Y:S01]  /*13280*/  IADD3 R21, P4, PT, R13, R4, RZ ;  /* 0x000000040d157210 */ /* 0x000fe20007f9e0ff */
[----:B------:R-:W-:-:S04]  /*13290*/  IMAD R15, R29, 0xa8, RZ ;  /* 0x000000a81d0f7824 */ /* 0x000fc800078e02ff */
[C---:B------:R-:W-:Y:S01]  /*132a0*/  IMAD.X R20, R10.reuse, 0x1, R7, P4 ;  /* 0x000000010a147824 */ /* 0x040fe200020e0607 */
[C---:B------:R-:W-:Y:S01]  /*132b0*/  IADD3 R86, P4, PT, R13.reuse, R2, RZ ;  /* 0x000000020d567210 */ /* 0x040fe20007f9e0ff */
[C---:B------:R-:W-:Y:S01]  /*132c0*/  IMAD.X R87, R10.reuse, 0x1, R8, P5 ;  /* 0x000000010a577824 */ /* 0x040fe200028e0608 */
[----:B------:R-:W-:Y:S02]  /*132d0*/  IADD3 R84, P5, PT, R13, R6, RZ ;  /* 0x000000060d547210 */ /* 0x000fe40007fbe0ff */
[----:B------:R-:W-:Y:S01]  /*132e0*/  SHF.R.S32.HI R12, RZ, 0x1f, R15 ;  /* 0x0000001fff0c7819 */ /* 0x000fe2000001140f */
[C---:B------:R-:W-:Y:S01]  /*132f0*/  IMAD.X R17, R10.reuse, 0x1, R0, P4 ;  /* 0x000000010a117824 */ /* 0x040fe200020e0600 */
[C---:B------:R-:W-:Y:S01]  /*13300*/  IADD3 R14, P4, PT, R15.reuse, R4, RZ ;  /* 0x000000040f0e7210 */ /* 0x040fe20007f9e0ff */
[----:B------:R-:W-:Y:S01]  /*13310*/  IMAD.X R85, R10, 0x1, R9, P5 ;  /* 0x000000010a557824 */ /* 0x000fe200028e0609 */
[----:B------:R-:W-:Y:S01]  /*13320*/  IADD3 R32, P5, PT, R15, R5, RZ ;  /* 0x000000050f207210 */ /* 0x000fe20007fbe0ff */
[----:B------:R-:W-:-:S02]  /*13330*/  IMAD R13, R29, 0xb0, RZ ;  /* 0x000000b01d0d7824 */ /* 0x000fc400078e02ff */
        /* <DEDUP_REMOVED lines=17> */
[----:B------:R-:W-:Y:S01]  /*13450*/  STL [R1+0x1ed0], R88 ;  /* 0x001ed05801007387 */ /* 0x000fe20000100800 */
[----:B------:R-:W-:Y:S01]  /*13460*/  IMAD.X R77, R10, 0x1, R9, P5 ;  /* 0x000000010a4d7824 */ /* 0x000fe200028e0609 */
[----:B------:R-:W-:-:S02]  /*13470*/  IADD3 R38, P5, PT, R15, R5, RZ ;  /* 0x000000050f267210 */ /* 0x000fc40007fbe0ff */
[----:B------:R-:W-:Y:S01]  /*13480*/  STL [R1+0x1ec4], R3 ;  /* 0x001ec40301007387 */ /* 0x000fe20000100800 */
[----:B------:R-:W-:Y:S01]  /*13490*/  IMAD.X R25, R12, 0x1, R7, P4 ;  /* 0x000000010c197824 */ /* 0x000fe200020e0607 */
[----:B------:R-:W-:Y:S02]  /*134a0*/  IADD3 R74, P4, PT, R15, R2, RZ ;  /* 0x000000020f4a7210 */ /* 0x000fe40007f9e0ff */
[----:B------:R-:W-:Y:S01]  /*134b0*/  STL [R1+0x1fb8], R21 ;  /* 0x001fb81501007387 */ /* 0x000fe20000100800 */
[----:B------:R-:W-:-:S03]  /*134c0*/  IMAD R13, R29, 0xc0, RZ ;  /* 0x000000c01d0d7824 */ /* 0x000fc600078e02ff */
[----:B------:R-:W-:Y:S01]  /*134d0*/  STL [R1+0x1ecc], R89 ;  /* 0x001ecc5901007387 */ /* 0x000fe20000100800 */
[----:B------:R-:W-:-:S03]  /*134e0*/  IMAD.X R75, R12, 0x1, R8, P5 ;  /* 0x000000010c4b7824 */ /* 0x000fc600028e0608 */
[----:B------:R-:W-:Y:S01]  /*134f0*/  STL [R1+0x1fc0], R22 ;  /* 0x001fc01601007387 */ /* 0x000fe20000100800 */
[----:B------:R-:W-:-:S03]  /*13500*/  IADD3 R72, P5, PT, R15, R6, RZ ;  /* 0x000000060f487210 */ /* 0x000fc60007fbe0ff */
[----:B------:R-:W-:Y:S01]  /*13510*/  STL [R1+0x1fb4], R20 ;  /* 0x001fb41401007387 */ /* 0x000fe20000100800 */
[----:B------:R-:W-:-:S03]  /*13520*/  IMAD.X R28, R12, 0x1, R0, P4 ;  /* 0x000000010c1c7824 */ /* 0x000fc600020e0600 */
[----:B------:R-:W-:Y:S01]  /*13530*/  STL [R1+0x1fc8], R86 ;  /* 0x001fc85601007387 */ /* 0x000fe20000100800 */
[----:B------:R-:W-:-:S03]  /*13540*/  SHF.R.S32.HI R10, RZ, 0x1f, R13 ;  /* 0x0000001fff0a7819 */ /* 0x000fc6000001140d */
[----:B------:R-:W-:Y:S01]  /*13550*/  STL [R1+0x1fbc], R87 ;  /* 0x001fbc5701007387 */ /* 0x000fe20000100800 */
[----:B------:R-:W-:-:S03]  /*13560*/  IADD3 R37, P4, PT, R13, R4, RZ ;  /* 0x000000040d257210 */ /* 0x000fc60007f9e0ff */
[----:B------:R-:W-:Y:S04]  /*13570*/  STL [R1+0x1fd0], R84 ;  /* 0x001fd05401007387 */ /* 0x000fe80000100800 */
[----:B------:R-:W-:Y:S01]  /*13580*/  STL [R1+0x1fc4], R17 ;  /* 0x001fc41101007387 */ /* 0x000fe20000100800 */
[----:B------:R-:W-:-:S03]  /*13590*/  IMAD.X R73, R12, 0x1, R9, P5 ;  /* 0x000000010c497824 */ /* 0x000fc600028e0609 */
[----:B------:R-:W-:Y:S01]  /*135a0*/  STL [R1+0x20b8], R14 ;  /* 0x0020b80e01007387 */ /* 0x000fe20000100800 */
[----:B------:R-:W-:-:S03]  /*135b0*/  IADD3 R39, P5, PT, R13, R5, RZ ;  /* 0x000000050d277210 */ /* 0x000fc60007fbe0ff */
[----:B------:R-:W-:Y:S01]  /*135c0*/  STL [R1+0x1fcc], R85 ;  /* 0x001fcc5501007387 */ /* 0x000fe20000100800 */
[----:B------:R-:W-:-:S03]  /*135d0*/  IMAD.X R35, R10, 0x1, R7, P4 ;  /* 0x000000010a237824 */ /* 0x000fc600020e0607 */
[----:B------:R-:W-:Y:S01]  /*135e0*/  STL [R1+0x20c0], R32 ;  /* 0x0020c02001007387 */ /* 0x000fe20000100800 */
[----:B------:R-:W-:-:S03]  /*135f0*/  IADD3 R70, P4, PT, R13, R2, RZ ;  /* 0x000000020d467210 */ /* 0x000fc60007f9e0ff */
[----:B------:R-:W-:Y:S01]  /*13600*/  STL [R1+0x20b4], R18 ;  /* 0x0020b41201007387 */ /* 0x000fe20000100800 */
[----:B------:R-:W-:-:S03]  /*13610*/  IMAD R15, R29, 0xc8, RZ ;  /* 0x000000c81d0f7824 */ /* 0x000fc600078e02ff */
        /* <DEDUP_REMOVED lines=86> */
[----:B------:R-:W-:Y:S04]  /*13b80*/  STL [R1+0x26b4], R55 ;  /* 0x0026b43701007387 */ /* 0x000fe80000100800 */
[----:B------:R-:W-:Y:S04]  /*13b90*/  STL [R1+0x26c8], R46 ;  /* 0x0026c82e01007387 */ /* 0x000fe80000100800 */
[----:B------:R-:W-:Y:S01]  /*13ba0*/  STL [R1+0x26bc], R53 ;  /* 0x0026bc3501007387 */ /* 0x000fe20000100800 */
[----:B------:R-:W-:-:S03]  /*13bb0*/  IMAD.X R49, R10, 0x1, R8, P5 ;  /* 0x000000010a317824 */ /* 0x000fc600028e0608 */
[----:B------:R-:W-:Y:S01]  /*13bc0*/  STL [R1+0x26d0], R29 ;  /* 0x0026d01d01007387 */ /* 0x000fe20000100800 */
[----:B------:R-:W-:-:S03]  /*13bd0*/  IADD3 R42, P5, PT, R13, R6, RZ ;  /* 0x000000060d2a7210 */ /* 0x000fc60007fbe0ff */
[----:B------:R-:W-:Y:S01]  /*13be0*/  STL [R1+0x26c4], R47 ;  /* 0x0026c42f01007387 */ /* 0x000fe20000100800 */
[----:B------:R-:W-:-:S03]  /*13bf0*/  VIADD R12, R30, 0xffffff7f ;  /* 0xffffff7f1e0c7836 */ /* 0x000fc60000000000 */
[----:B------:R-:W-:Y:S01]  /*13c00*/  STL [R1+0x27b8], R50 ;  /* 0x0027b83201007387 */ /* 0x000fe20000100800 */
[----:B------:R-:W-:-:S03]  /*13c10*/  IMAD.X R44, R10, 0x1, R0, P4 ;  /* 0x000000010a2c7824 */ /* 0x000fc600020e0600 */
[----:B------:R-:W-:Y:S04]  /*13c20*/  STL [R1+0x26cc], R45 ;  /* 0x0026cc2d01007387 */ /* 0x000fe80000100800 */
[----:B------:R-:W-:Y:S04]  /*13c30*/  STL [R1+0x27c0], R48 ;  /* 0x0027c03001007387 */ /* 0x000fe80000100800 */
[----:B------:R-:W-:Y:S01]  /*13c40*/  STL [R1+0x27b4], R51 ;  /* 0x0027b43301007387 */ /* 0x000fe20000100800 */
[----:B------:R-:W-:-:S03]  /*13c50*/  IMAD.X R43, R10, 0x1, R9, P5 ;  /* 0x000000010a2b7824 */ /* 0x000fc600028e0609 */
[----:B------:R-:W2:Y:S01]  /*13c60*/  LDL R13, [R1+0x19b8] ;  /* 0x0019b800010d7983 */ /* 0x000ea20000100800 */
[----:B------:R-:W-:-:S03]  /*13c70*/  ISETP.GE.U32.AND P5, PT, R12, 0x7ffffe80, PT ;  /* 0x7ffffe800c00780c */ /* 0x000fc60003fa6070 */
[----:B------:R-:W-:Y:S04]  /*13c80*/  STL [R1+0x27c8], R16 ;  /* 0x0027c81001007387 */ /* 0x000fe80000100800 */
[----:B------:R-:W-:Y:S04]  /*13c90*/  STL [R1+0x27bc], R49 ;  /* 0x0027bc3101007387 */ /* 0x000fe80000100800 */
[----:B------:R-:W-:Y:S04]  /*13ca0*/  STL [R1+0x27d0], R42 ;  /* 0x0027d02a01007387 */ /* 0x000fe80000100800 */
[----:B------:R-:W-:Y:S04]  /*13cb0*/  STL [R1+0x27c4], R44 ;  /* 0x0027c42c01007387 */ /* 0x000fe80000100800 */
[----:B------:R-:W2:Y:S01]  /*13cc0*/  LDL R12, [R1+0x19b4] ;  /* 0x0019b400010c7983 */ /* 0x000ea20000100800 */
[----:B------:R-:W-:-:S02]  /*13cd0*/  PRMT R92, RZ, 0x7610, R92 ;  /* 0x00007610ff5c7816 */ /* 0x000fc4000000005c */
[----:B--2---:R-:W-:-:S04]  /*13ce0*/  @!P0 LOP3.LUT R13, R13, R12, RZ, 0x3c, !PT ;  /* 0x0000000c0d0d8212 */ /* 0x004fc800078e3cff */
[----:B------:R-:W-:-:S04]  /*13cf0*/  @!P0 LOP3.LUT R12, R13, R12, RZ, 0x3c, !PT ;  /* 0x0000000c0d0c8212 */ /* 0x000fc800078e3cff */
[----:B------:R-:W-:-:S05]  /*13d00*/  @!P0 LOP3.LUT R13, R13, R12, RZ, 0x3c, !PT ;  /* 0x0000000c0d0d8212 */ /* 0x000fca00078e3cff */
[----:B------:R-:W2:Y:S04]  /*13d10*/  @!P0 LDG.E.U8 R92, desc[UR6][R12.64] ;  /* 0x000000060c5c8981 */ /* 0x000ea8000c1e1100 */
[----:B------:R-:W-:Y:S04]  /*13d20*/  STL [R1+0x27cc], R43 ;  /* 0x0027cc2b01007387 */ /* 0x000fe80000100800 */
[----:B--2---:R0:W-:Y:S04]  /*13d30*/  STL [R1+0x64], R92 ;  /* 0x0000645c01007387 */ /* 0x0041e80000100800 */
[----:B0-----:R-:W2:Y:S04]  /*13d40*/  LDL.LU R92, [R1+0x3860] ;  /* 0x00386000015c7983 */ /* 0x001ea80000300800 */
[----:B------:R-:W3:Y:S04]  /*13d50*/  LDL R12, [R1+0x19bc] ;  /* 0x0019bc00010c7983 */ /* 0x000ee80000100800 */
[----:B------:R-:W3:Y:S01]  /*13d60*/  LDL R13, [R1+0x19c0] ;  /* 0x0019c000010d7983 */ /* 0x000ee20000100800 */
[----:B------:R-:W-:-:S02]  /*13d70*/  PRMT R91, RZ, 0x7610, R91 ;  /* 0x00007610ff5b7816 */ /* 0x000fc4000000005b */
[----:B---3--:R-:W-:-:S04]  /*13d80*/  @!P0 LOP3.LUT R13, R13, R12, RZ, 0x3c, !PT ;  /* 0x0000000c0d0d8212 */ /* 0x008fc800078e3cff */
[----:B------:R-:W-:-:S04]  /*13d90*/  @!P0 LOP3.LUT R12, R13, R12, RZ, 0x3c, !PT ;  /* 0x0000000c0d0c8212 */ /* 0x000fc800078e3cff */
[----:B------:R-:W-:-:S05]  /*13da0*/  @!P0 LOP3.LUT R13, R13, R12, RZ, 0x3c, !PT ;  /* 0x0000000c0d0d8212 */ /* 0x000fca00078e3cff */
[----:B------:R-:W3:Y:S04]  /*13db0*/  @!P0 LDG.E.U8 R91, desc[UR6][R12.64] ;  /* 0x000000060c5b8981 */ /* 0x000ee8000c1e1100 */
[----:B---3--:R0:W-:Y:S04]  /*13dc0*/  STL [R1+0x60], R91 ;  /* 0x0000605b01007387 */ /* 0x0081e80000100800 */
[----:B0-----:R-:W3:Y:S04]  /*13dd0*/  LDL.LU R91, [R1+0x385c] ;  /* 0x00385c00015b7983 */ /* 0x001ee80000300800 */
[----:B------:R-:W4:Y:S04]  /*13de0*/  LDL R12, [R1+0x19c4] ;  /* 0x0019c400010c7983 */ /* 0x000f280000100800 */
[----:B------:R-:W4:Y:S01]  /*13df0*/  LDL R13, [R1+0x19c8] ;  /* 0x0019c800010d7983 */ /* 0x000f220000100800 */
[----:B--2---:R-:W-:-:S02]  /*13e00*/  PRMT R92, RZ, 0x7610, R92 ;  /* 0x00007610ff5c7816 */ /* 0x004fc4000000005c */
[----:B----4-:R-:W-:-:S04]  /*13e10*/  @!P0 LOP3.LUT R13, R13, R12, RZ, 0x3c, !PT ;  /* 0x0000000c0d0d8212 */ /* 0x010fc800078e3cff */
[----:B------:R-:W-:-:S04]  /*13e20*/  @!P0 LOP3.LUT R12, R13, R12, RZ, 0x3c, !PT ;  /* 0x0000000c0d0c8212 */ /* 0x000fc800078e3cff */
[----:B------:R-:W-:-:S05]  /*13e30*/  @!P0 LOP3.LUT R13, R13, R12, RZ, 0x3c, !PT ;  /* 0x0000000c0d0d8212 */ /* 0x000fca00078e3cff */
[----:B------:R-:W2:Y:S04]  /*13e40*/  @!P0 LDG.E.U8 R92, desc[UR6][R12.64] ;  /* 0x000000060c5c8981 */ /* 0x000ea8000c1e1100 */
[----:B--2---:R0:W-:Y:S04]  /*13e50*/  STL [R1+0x5c], R92 ;  /* 0x00005c5c01007387 */ /* 0x0041e80000100800 */
[----:B0-----:R-:W2:Y:S04]  /*13e60*/  LDL.LU R92, [R1+0x3858] ;  /* 0x00385800015c7983 */ /* 0x001ea80000300800 */
[----:B------:R-:W4:Y:S04]  /*13e70*/  LDL R12, [R1+0x19cc] ;  /* 0x0019cc00010c7983 */ /* 0x000f280000100800 */
[----:B------:R-:W4:Y:S01]  /*13e80*/  LDL R13, [R1+0x19d0] ;  /* 0x0019d000010d7983 */ /* 0x000f220000100800 */
[----:B------:R-:W-:-:S02]  /*13e90*/  PRMT R10, RZ, 0x7610, R10 ;  /* 0x00007610ff0a7816 */ /* 0x000fc4000000000a */
[----:B----4-:R-:W-:-:S04]  /*13ea0*/  @!P0 LOP3.LUT R13, R13, R12, RZ, 0x3c, !PT ;  /* 0x0000000c0d0d8212 */ /* 0x010fc800078e3cff */
[----:B------:R-:W-:-:S04]  /*13eb0*/  @!P0 LOP3.LUT R12, R13, R12, RZ, 0x3c, !PT ;  /* 0x0000000c0d0c8212 */ /* 0x000fc800078e3cff */
[----:B------:R-:W-:-:S05]  /*13ec0*/  @!P0 LOP3.LUT R13, R13, R12, RZ, 0x3c, !PT ;  /* 0x0000000c0d0d8212 */ /* 0x000fca00078e3cff */
[----:B------:R-:W4:Y:S04]  /*13ed0*/  @!P0 LDG.E.U8 R10, desc[UR6][R12.64] ;  /* 0x000000060c0a8981 */ /* 0x000f28000c1e1100 */
[----:B----4-:R0:W-:Y:S04]  /*13ee0*/  STL [R1+0x58], R10 ;  /* 0x0000580a01007387 */ /* 0x0101e80000100800 */
[----:B------:R-:W4:Y:S04]  /*13ef0*/  LDL R12, [R1+0x18b4] ;  /* 0x0018b400010c7983 */ /* 0x000f280000100800 */
[----:B------:R-:W4:Y:S01]  /*13f00*/  LDL R13, [R1+0x18b8] ;  /* 0x0018b800010d7983 */ /* 0x000f220000100800 */
[----:B--2---:R-:W-:Y:S01]  /*13f10*/  PRMT R92, RZ, 0x7610, R92 ;  /* 0x00007610ff5c7816 */ /* 0x004fe2000000005c */
[----:B0-----:R-:W0:Y:S01]  /*13f20*/  LDC R10, c[0x0][0x3a0] ;  /* 0x0000e800ff0a7b82 */ /* 0x001e220000000800 */
[----:B----4-:R-:W-:-:S04]  /*13f30*/  @!P1 LOP3.LUT R13, R13, R12, RZ, 0x3c, !PT ;  /* 0x0000000c0d0d9212 */ /* 0x010fc800078e3cff */
[----:B------:R-:W-:-:S04]  /*13f40*/  @!P1 LOP3.LUT R12, R13, R12, RZ, 0x3c, !PT ;  /* 0x0000000c0d0c9212 */ /* 0x000fc800078e3cff */
[----:B------:R-:W-:-:S05]  /*13f50*/  @!P1 LOP3.LUT R13, R13, R12, RZ, 0x3c, !PT ;  /* 0x0000000c0d0d9212 */ /* 0x000fca00078e3cff */
[----:B------:R-:W2:Y:S04]  /*13f60*/  @!P1 LDG.E.U8 R92, desc[UR6][R12.64] ;  /* 0x000000060c5c9981 */ /* 0x000ea8000c1e1100 */
[----:B--2---:R1:W-:Y:S04]  /*13f70*/  STL [R1+0x54], R92 ;  /* 0x0000545c01007387 */ /* 0x0043e80000100800 */
[----:B-1----:R-:W2:Y:S04]  /*13f80*/  LDL.LU R92, [R1+0x3854] ;  /* 0x00385400015c7983 */ /* 0x002ea80000300800 */
[----:B------:R-:W4:Y:S04]  /*13f90*/  LDL R12, [R1+0x18bc] ;  /* 0x0018bc00010c7983 */ /* 0x000f280000100800 */
[----:B------:R-:W4:Y:S01]  /*13fa0*/  LDL R13, [R1+0x18c0] ;  /* 0x0018c000010d7983 */ /* 0x000f220000100800 */
[----:B---3--:R-:W-:-:S02]  /*13fb0*/  PRMT R91, RZ, 0x7610, R91 ;  /* 0x00007610ff5b7816 */ /* 0x008fc4000000005b */
[----:B----4-:R-:W-:-:S04]  /*13fc0*/  @!P1 LOP3.LUT R13, R13, R12, RZ, 0x3c, !PT ;  /* 0x0000000c0d0d9212 */ /* 0x010fc800078e3cff */
[----:B------:R-:W-:-:S04]  /*13fd0*/  @!P1 LOP3.LUT R12, R13, R12, RZ, 0x3c, !PT ;  /* 0x0000000c0d0c9212 */ /* 0x000fc800078e3cff */
[----:B------:R-:W-:-:S05]  /*13fe0*/  @!P1 LOP3.LUT R13, R13, R12, RZ, 0x3c, !PT ;  /* 0x0000000c0d0d9212 */ /* 0x000fca00078e3cff */
[----:B------:R-:W3:Y:S04]  /*13ff0*/  @!P1 LDG.E.U8 R91, desc[UR6][R12.64] ;  /* 0x000000060c5b9981 */ /* 0x000ee8000c1e1100 */
[----:B---3--:R1:W-:Y:S04]  /*14000*/  STL [R1+0x50], R91 ;  /* 0x0000505b01007387 */ /* 0x0083e80000100800 */
[----:B-1----:R-:W3:Y:S04]  /*14010*/  LDL.LU R91, [R1+0x3850] ;  /* 0x00385000015b7983 */ /* 0x002ee80000300800 */
        /* <DEDUP_REMOVED lines=11> */
[----:B0-----:R-:W-:-:S05]  /*140d0*/  VIADD R10, R10, 0xffffff77 ;  /* 0xffffff770a0a7836 */ /* 0x001fca0000000000 */
[----:B------:R-:W-:Y:S02]  /*140e0*/  ISETP.GE.U32.AND P0, PT, R10, 0x7ffffe78, PT ;  /* 0x7ffffe780a00780c */ /* 0x000fe40003f06070 */
[----:B------:R-:W-:Y:S02]  /*140f0*/  PRMT R10, RZ, 0x7610, R10 ;  /* 0x00007610ff0a7816 */ /* 0x000fe4000000000a */
[----:B----4-:R-:W-:-:S04]  /*14100*/  @!P1 LOP3.LUT R13, R13, R12, RZ, 0x3c, !PT ;  /* 0x0000000c0d0d9212 */ /* 0x010fc800078e3cff */
[----:B------:R-:W-:-:S04]  /*14110*/  @!P1 LOP3.LUT R12, R13, R12, RZ, 0x3c, !PT ;  /* 0x0000000c0d0c9212 */ /* 0x000fc800078e3cff */
[----:B------:R-:W-:-:S05]  /*14120*/  @!P1 LOP3.LUT R13, R13, R12, RZ, 0x3c, !PT ;  /* 0x0000000c0d0d9212 */ /* 0x000fca00078e3cff */
[----:B------:R-:W4:Y:S01]  /*14130*/  @!P1 LDG.E.U8 R10, desc[UR6][R12.64] ;  /* 0x000000060c0a9981 */ /* 0x000f22000c1e1100 */
[----:B------:R-:W-:-:S05]  /*14140*/  VIADD R15, R30, 0xffffff87 ;  /* 0xffffff871e0f7836 */ /* 0x000fca0000000000 */
[----:B------:R-:W-:Y:S01]  /*14150*/  ISETP.GE.U32.AND P4, PT, R15, 0x7ffffe88, PT ;  /* 0x7ffffe880f00780c */ /* 0x000fe20003f86070 */
[----:B----4-:R0:W-:Y:S04]  /*14160*/  STL [R1+0x48], R10 ;  /* 0x0000480a01007387 */ /* 0x0101e80000100800 */
[----:B------:R-:W4:Y:S04]  /*14170*/  LDL R12, [R1+0x1ab4] ;  /* 0x001ab400010c7983 */ /* 0x000f280000100800 */
[----:B------:R-:W4:Y:S01]  /*14180*/  LDL R13, [R1+0x1ab8] ;  /* 0x001ab800010d7983 */ /* 0x000f220000100800 */
[----:B--2---:R-:W-:Y:S01]  /*14190*/  PRMT R92, RZ, 0x7610, R92 ;  /* 0x00007610ff5c7816 */ /* 0x004fe2000000005c */
[----:B0-----:R-:W0:Y:S02]  /*141a0*/  LDC R10, c[0x0][0x3a0] ;  /* 0x0000e800ff0a7b82 */ /* 0x001e240000000800 */
        /* <DEDUP_REMOVED lines=135> */
[----:B------:R-:W2:Y:S01]  /*14a20*/  @!P1 LDG.E.U8 R92, desc[UR6][R12.64] ;  /* 0x000000060c5c9981 */ /* 0x000ea2000c1e1100 */
[----:B0-----:R-:W-:-:S03]  /*14a30*/  VIADD R10, R10, 0xffffff57 ;  /* 0xffffff570a0a7836 */ /* 0x001fc60000000000 */
[----:B--2---:R0:W-:Y:S04]  /*14a40*/  STL [R1+0xc], R92 ;  /* 0x00000c5c01007387 */ /* 0x0041e80000100800 */
[----:B0-----:R-:W2:Y:S01]  /*14a50*/  LDL.LU R92, [R1+0x381c] ;  /* 0x00381c00015c7983 */ /* 0x001ea20000300800 */
[----:B------:R-:W-:Y:S01]  /*14a60*/  ISETP.GE.U32.AND P0, PT, R10, 0x7ffffe58, PT ;  /* 0x7ffffe580a00780c */ /* 0x000fe20003f06070 */
[----:B------:R-:W-:Y:S01]  /*14a70*/  @!P1 IMAD.MOV.U32 R13, RZ, RZ, R93 ;  /* 0x000000ffff0d9224 */ /* 0x000fe200078e005d */
[----:B------:R-:W-:Y:S01]  /*14a80*/  PRMT R10, RZ, 0x7610, R10 ;  /* 0x00007610ff0a7816 */ /* 0x000fe2000000000a */
[----:B------:R-:W4:Y:S01]  /*14a90*/  LDL.LU R93, [R1+0x3818] ;  /* 0x00381800015d7983 */ /* 0x000f220000300800 */
[----:B--2---:R-:W-:-:S03]  /*14aa0*/  @!P1 IMAD.MOV.U32 R12, RZ, RZ, R92 ;  /* 0x000000ffff0c9224 */ /* 0x004fc600078e005c */
[----:B------:R-:W2:Y:S04]  /*14ab0*/  LDL.LU R92, [R1+0x3814] ;  /* 0x00381400015c7983 */ /* 0x000ea80000300800 */
[----:B------:R-:W2:Y:S01]  /*14ac0*/  @!P1 LDG.E.U8 R10, desc[UR6][R12.64] ;  /* 0x000000060c0a9981 */ /* 0x000ea2000c1e1100 */
[----:B------:R-:W-:-:S03]  /*14ad0*/  PRMT R30, RZ, 0x7610, R30 ;  /* 0x00007610ff1e7816 */ /* 0x000fc6000000001e */
[----:B--2---:R0:W-:Y:S04]  /*14ae0*/  STL [R1+0x8], R10 ;  /* 0x0000080a01007387 */ /* 0x0041e80000100800 */
[----:B------:R-:W2:Y:S01]  /*14af0*/  LDL R13, [R1+0x1eb4] ;  /* 0x001eb400010d7983 */ /* 0x000ea20000100800 */
[----:B0-----:R-:W0:Y:S01]  /*14b00*/  LDC R10, c[0x0][0x3a0] ;  /* 0x0000e800ff0a7b82 */ /* 0x001e220000000800 */
[----:B---3--:R-:W-:Y:S02]  /*14b10*/  @!P4 IMAD.MOV.U32 R12, RZ, RZ, R91 ;  /* 0x000000ffff0cc224 */ /* 0x008fe400078e005b */
[----:B0-----:R-:W-:-:S05]  /*14b20*/  VIADD R10, R10, 0xffffff4f ;  /* 0xffffff4f0a0a7836 */ /* 0x001fca0000000000 */
[----:B------:R-:W-:Y:S02]  /*14b30*/  ISETP.GE.U32.AND P1, PT, R10, 0x7ffffe50, PT ;  /* 0x7ffffe500a00780c */ /* 0x000fe40003f26070 */
[----:B------:R-:W3:Y:S01]  /*14b40*/  LDL R10, [R1+0x1ebc] ;  /* 0x001ebc00010a7983 */ /* 0x000ee20000100800 */
[----:B------:R-:W-:-:S03]  /*14b50*/  PRMT R15, RZ, 0x7610, R15 ;  /* 0x00007610ff0f7816 */ /* 0x000fc6000000000f */
[----:B------:R-:W3:Y:S04]  /*14b60*/  LDL.LU R91, [R1+0x3810] ;  /* 0x00381000015b7983 */ /* 0x000ee80000300800 */
[----:B--2---:R0:W2:Y:S01]  /*14b70*/  @!P4 LDG.E.U8 R30, desc[UR6][R12.64] ;  /* 0x000000060c1ec981 */ /* 0x0040a2000c1e1100 */
[----:B----4-:R-:W-:Y:S01]  /*14b80*/  PRMT R93, RZ, 0x7610, R93 ;  /* 0x00007610ff5d7816 */ /* 0x010fe2000000005d */
[----:B0-----:R-:W-:Y:S02]  /*14b90*/  @!P4 IMAD.MOV.U32 R12, RZ, RZ, R19 ;  /* 0x000000ffff0cc224 */ /* 0x001fe400078e0013 */
[----:B---3--:R-:W-:-:S05]  /*14ba0*/  @!P4 IMAD.MOV.U32 R13, RZ, RZ, R10 ;  /* 0x000000ffff0dc224 */ /* 0x008fca00078e000a */
[----:B------:R0:W3:Y:S02]  /*14bb0*/  @!P4 LDG.E.U8 R15, desc[UR6][R12.64] ;  /* 0x000000060c0fc981 */ /* 0x0000e4000c1e1100 */
[----:B0-----:R-:W-:Y:S02]  /*14bc0*/  @!P4 IMAD.MOV.U32 R13, RZ, RZ, R3 ;  /* 0x000000ffff0dc224 */ /* 0x001fe400078e0003 */
[----:B------:R-:W-:-:S05]  /*14bd0*/  @!P4 IMAD.MOV.U32 R12, RZ, RZ, R90 ;  /* 0x000000ffff0cc224 */ /* 0x000fca00078e005a */
[----:B------:R0:W4:Y:S04]  /*14be0*/  @!P4 LDG.E.U8 R93, desc[UR6][R12.64] ;  /* 0x000000060c5dc981 */ /* 0x000128000c1e1100 */
[----:B--2---:R1:W-:Y:S04]  /*14bf0*/  STL [R1+0x4], R30 ;  /* 0x0000041e01007387 */ /* 0x0043e80000100800 */
[----:B------:R-:W2:Y:S04]  /*14c00*/  LDL.LU R19, [R1+0x380c] ;  /* 0x00380c0001137983 */ /* 0x000ea80000300800 */
[----:B------:R-:W2:Y:S01]  /*14c10*/  LDL.LU R3, [R1+0x3808] ;  /* 0x0038080001037983 */ /* 0x000ea20000300800 */
[----:B------:R-:W-:Y:S01]  /*14c20*/  PRMT R92, RZ, 0x7610, R92 ;  /* 0x00007610ff5c7816 */ /* 0x000fe2000000005c */
[----:B0-----:R-:W-:Y:S01]  /*14c30*/  @!P4 IMAD.MOV.U32 R12, RZ, RZ, R88 ;  /* 0x000000ffff0cc224 */ /* 0x001fe200078e0058 */
[----:B------:R-:W-:Y:S01]  /*14c40*/  PRMT R91, RZ, 0x7610, R91 ;  /* 0x00007610ff5b7816 */ /* 0x000fe2000000005b */
[----:B------:R-:W2:Y:S01]  /*14c50*/  LDL.LU R90, [R1+0x3804] ;  /* 0x00380400015a7983 */ /* 0x000ea20000300800 */
[----:B------:R-:W-:Y:S01]  /*14c60*/  @!P4 IMAD.MOV.U32 R13, RZ, RZ, R89 ;  /* 0x000000ffff0dc224 */ /* 0x000fe200078e0059 */
[----:B-1----:R-:W0:Y:S04]  /*14c70*/  LDC R30, c[0x0][0x3a0] ;  /* 0x0000e800ff1e7b82 */ /* 0x002e280000000800 */
[----:B------:R1:W3:Y:S02]  /*14c80*/  @!P4 LDG.E.U8 R92, desc[UR6][R12.64] ;  /* 0x000000060c5cc981 */ /* 0x0002e4000c1e1100 */
[----:B-1----:R-:W-:-:S02]  /*14c90*/  @!P5 IMAD.MOV.U32 R12, RZ, RZ, R21 ;  /* 0x000000ffff0cd224 */ /* 0x002fc400078e0015 */
[----:B------:R-:W-:-:S05]  /*14ca0*/  @!P5 IMAD.MOV.U32 R13, RZ, RZ, R20 ;  /* 0x000000ffff0dd224 */ /* 0x000fca00078e0014 */
[----:B------:R1:W3:Y:S02]  /*14cb0*/  @!P5 LDG.E.U8 R91, desc[UR6][R12.64] ;  /* 0x000000060c5bd981 */ /* 0x0002e4000c1e1100 */
[----:B-1----:R-:W-:Y:S02]  /*14cc0*/  @!P5 IMAD.MOV.U32 R12, RZ, RZ, R22 ;  /* 0x000000ffff0cd224 */ /* 0x002fe400078e0016 */
[----:B------:R-:W-:Y:S01]  /*14cd0*/  @!P5 IMAD.MOV.U32 R13, RZ, RZ, R87 ;  /* 0x000000ffff0dd224 */ /* 0x000fe200078e0057 */
[----:B----4-:R-:W-:Y:S04]  /*14ce0*/  STL [R1+0x3594], R93 ;  /* 0x0035945d01007387 */ /* 0x010fe80000100800 */
[----:B------:R-:W4:Y:S04]  /*14cf0*/  LDL.LU R89, [R1+0x3800] ;  /* 0x0038000001597983 */ /* 0x000f280000300800 */
[----:B------:R-:W4:Y:S01]  /*14d00*/  LDL.LU R88, [R1+0x37fc] ;  /* 0x0037fc0001587983 */ /* 0x000f220000300800 */
[----:B--2---:R-:W-:-:S06]  /*14d10*/  PRMT R90, RZ, 0x7610, R90 ;  /* 0x00007610ff5a7816 */ /* 0x004fcc000000005a */
[----:B------:R1:W2:Y:S04]  /*14d20*/  @!P5 LDG.E.U8 R90, desc[UR6][R12.64] ;  /* 0x000000060c5ad981 */ /* 0x0002a8000c1e1100 */
[----:B---3--:R-:W-:Y:S04]  /*14d30*/  STL [R1+0x3598], R92 ;  /* 0x0035985c01007387 */ /* 0x008fe80000100800 */
[----:B------:R-:W3:Y:S04]  /*14d40*/  LDL.LU R20, [R1+0x37f8] ;  /* 0x0037f80001147983 */ /* 0x000ee80000300800 */
[----:B------:R-:W3:Y:S04]  /*14d50*/  LDL.LU R21, [R1+0x37f4] ;  /* 0x0037f40001157983 */ /* 0x000ee80000300800 */
[----:B------:R-:W-:Y:S04]  /*14d60*/  STL [R1+0x359c], R91 ;  /* 0x00359c5b01007387 */ /* 0x000fe80000100800 */
[----:B------:R-:W3:Y:S01]  /*14d70*/  LDL.LU R87, [R1+0x37f0] ;  /* 0x0037f00001577983 */ /* 0x000ee20000300800 */
[----:B-1----:R-:W-:-:S03]  /*14d80*/  @!P5 IMAD.MOV.U32 R13, RZ, RZ, R17 ;  /* 0x000000ffff0dd224 */ /* 0x002fc600078e0011 */
[----:B------:R-:W3:Y:S01]  /*14d90*/  LDL.LU R22, [R1+0x37ec] ;  /* 0x0037ec0001167983 */ /* 0x000ee20000300800 */
[----:B------:R-:W-:Y:S01]  /*14da0*/  @!P5 IMAD.MOV.U32 R12, RZ, RZ, R86 ;  /* 0x000000ffff0cd224 */ /* 0x000fe200078e0056 */
[----:B----4-:R-:W-:-:S06]  /*14db0*/  PRMT R89, RZ, 0x7610, R89 ;  /* 0x00007610ff597816 */ /* 0x010fcc0000000059 */
[----:B------:R1:W4:Y:S04]  /*14dc0*/  @!P5 LDG.E.U8 R89, desc[UR6][R12.64] ;  /* 0x000000060c59d981 */ /* 0x000328000c1e1100 */
[----:B--2---:R-:W-:Y:S04]  /*14dd0*/  STL [R1+0x35a0], R90 ;  /* 0x0035a05a01007387 */ /* 0x004fe80000100800 */
[----:B------:R-:W2:Y:S04]  /*14de0*/  LDL.LU R17, [R1+0x37e8] ;  /* 0x0037e80001117983 */ /* 0x000ea80000300800 */
[----:B------:R-:W2:Y:S01]  /*14df0*/  LDL.LU R86, [R1+0x37e4] ;  /* 0x0037e40001567983 */ /* 0x000ea20000300800 */
[----:B------:R-:W-:Y:S01]  /*14e00*/  PRMT R88, RZ, 0x7610, R88 ;  /* 0x00007610ff587816 */ /* 0x000fe20000000058 */
[----:B-1----:R-:W-:-:S02]  /*14e10*/  @!P5 IMAD.MOV.U32 R12, RZ, RZ, R84 ;  /* 0x000000ffff0cd224 */ /* 0x002fc400078e0054 */
[----:B------:R-:W-:-:S05]  /*14e20*/  @!P5 IMAD.MOV.U32 R13, RZ, RZ, R85 ;  /* 0x000000ffff0dd224 */ /* 0x000fca00078e0055 */
[----:B------:R1:W2:Y:S01]  /*14e30*/  @!P5 LDG.E.U8 R88, desc[UR6][R12.64] ;  /* 0x000000060c58d981 */ /* 0x0002a2000c1e1100 */
[----:B---3--:R-:W-:Y:S01]  /*14e40*/  PRMT R87, RZ, 0x7610, R87 ;  /* 0x00007610ff577816 */ /* 0x008fe20000000057 */
[----:B-1----:R-:W-:Y:S02]  /*14e50*/  @!P0 IMAD.MOV.U32 R12, RZ, RZ, R14 ;  /* 0x000000ffff0c8224 */ /* 0x002fe400078e000e */
[----:B------:R-:W-:Y:S01]  /*14e60*/  @!P0 IMAD.MOV.U32 R13, RZ, RZ, R18 ;  /* 0x000000ffff0d8224 */ /* 0x000fe200078e0012 */
[----:B------:R1:W-:Y:S04]  /*14e70*/  STL [R1], R15 ;  /* 0x0000000f01007387 */ /* 0x0003e80000100800 */
[----:B------:R3:W2:Y:S02]  /*14e80*/  @!P0 LDG.E.U8 R87, desc[UR6][R12.64] ;  /* 0x000000060c578981 */ /* 0x0006a4000c1e1100 */
[----:B---3--:R-:W-:-:S02]  /*14e90*/  @!P0 IMAD.MOV.U32 R12, RZ, RZ, R32 ;  /* 0x000000ffff0c8224 */ /* 0x008fc400078e0020 */
[----:B------:R-:W-:Y:S01]  /*14ea0*/  @!P0 IMAD.MOV.U32 R13, RZ, RZ, R83 ;  /* 0x000000ffff0d8224 */ /* 0x000fe200078e0053 */
[----:B----4-:R-:W-:Y:S04]  /*14eb0*/  STL [R1+0x35a4], R89 ;  /* 0x0035a45901007387 */ /* 0x010fe80000100800 */
[----:B------:R-:W3:Y:S04]  /*14ec0*/  LDL.LU R85, [R1+0x37e0] ;  /* 0x0037e00001557983 */ /* 0x000ee80000300800 */
[----:B------:R-:W4:Y:S01]  /*14ed0*/  LDL.LU R84, [R1+0x37dc] ;  /* 0x0037dc0001547983 */ /* 0x000f220000300800 */
[----:B--2---:R-:W-:-:S06]  /*14ee0*/  PRMT R86, RZ, 0x7610, R86 ;  /* 0x00007610ff567816 */ /* 0x004fcc0000000056 */
[----:B------:R2:W4:Y:S04]  /*14ef0*/  @!P0 LDG.E.U8 R86, desc[UR6][R12.64] ;  /* 0x000000060c568981 */ /* 0x000528000c1e1100 */
[----:B------:R-:W-:Y:S04]  /*14f00*/  STL [R1+0x35a8], R88 ;  /* 0x0035a85801007387 */ /* 0x000fe80000100800 */
[----:B------:R-:W4:Y:S04]  /*14f10*/  LDL.LU R18, [R1+0x37d8] ;  /* 0x0037d80001127983 */ /* 0x000f280000300800 */
[----:B------:R-:W4:Y:S01]  /*14f20*/  LDL.LU R14, [R1+0x37d4] ;  /* 0x0037d400010e7983 */ /* 0x000f220000300800 */
[----:B--2---:R-:W-:-:S03]  /*14f30*/  @!P0 IMAD.MOV.U32 R12, RZ, RZ, R82 ;  /* 0x000000ffff0c8224 */ /* 0x004fc600078e0052 */
[----:B------:R-:W-:Y:S04]  /*14f40*/  STL [R1+0x35ac], R87 ;  /* 0x0035ac5701007387 */ /* 0x000fe80000100800 */
[----:B------:R-:W2:Y:S01]  /*14f50*/  LDL.LU R83, [R1+0x37d0] ;  /* 0x0037d00001537983 */ /* 0x000ea20000300800 */
[----:B------:R-:W-:-:S03]  /*14f60*/  @!P0 IMAD.MOV.U32 R13, RZ, RZ, R11 ;  /* 0x000000ffff0d8224 */ /* 0x000fc600078e000b */
[----:B------:R-:W2:Y:S01]  /*14f70*/  LDL.LU R32, [R1+0x37cc] ;  /* 0x0037cc0001207983 */ /* 0x000ea20000300800 */
[----:B---3--:R-:W-:-:S06]  /*14f80*/  PRMT R85, RZ, 0x7610, R85 ;  /* 0x00007610ff557816 */ /* 0x008fcc0000000055 */
[----:B------:R3:W2:Y:S04]  /*14f90*/  @!P0 LDG.E.U8 R85, desc[UR6][R12.64] ;  /* 0x000000060c558981 */ /* 0x0006a8000c1e1100 */
[----:B----4-:R-:W-:Y:S04]  /*14fa0*/  STL [R1+0x35b0], R86 ;  /* 0x0035b05601007387 */ /* 0x010fe80000100800 */
[----:B------:R-:W4:Y:S04]  /*14fb0*/  LDL.LU R11, [R1+0x37c8] ;  /* 0x0037c800010b7983 */ /* 0x000f280000300800 */
[----:B------:R-:W4:Y:S01]  /*14fc0*/  LDL.LU R82, [R1+0x37c4] ;  /* 0x0037c40001527983 */ /* 0x000f220000300800 */
[----:B------:R-:W-:Y:S01]  /*14fd0*/  PRMT R84, RZ, 0x7610, R84 ;  /* 0x00007610ff547816 */ /* 0x000fe20000000054 */
[----:B---3--:R-:W-:-:S02]  /*14fe0*/  @!P0 IMAD.MOV.U32 R12, RZ, RZ, R80 ;  /* 0x000000ffff0c8224 */ /* 0x008fc400078e0050 */
[----:B------:R-:W-:-:S05]  /*14ff0*/  @!P0 IMAD.MOV.U32 R13, RZ, RZ, R81 ;  /* 0x000000ffff0d8224 */ /* 0x000fca00078e0051 */
[----:B------:R3:W4:Y:S01]  /*15000*/  @!P0 LDG.E.U8 R84, desc[UR6][R12.64] ;  /* 0x000000060c548981 */ /* 0x000722000c1e1100 */
[----:B--2---:R-:W-:Y:S01]  /*15010*/  PRMT R83, RZ, 0x7610, R83 ;  /* 0x00007610ff537816 */ /* 0x004fe20000000053 */
[----:B---3--:R-:W-:Y:S02]  /*15020*/  @!P1 IMAD.MOV.U32 R12, RZ, RZ, R23 ;  /* 0x000000ffff0c9224 */ /* 0x008fe400078e0017 */
[----:B------:R-:W-:-:S05]  /*15030*/  @!P1 IMAD.MOV.U32 R13, RZ, RZ, R33 ;  /* 0x000000ffff0d9224 */ /* 0x000fca00078e0021 */
[----:B------:R2:W3:Y:S02]  /*15040*/  @!P1 LDG.E.U8 R83, desc[UR6][R12.64] ;  /* 0x000000060c539981 */ /* 0x0004e4000c1e1100 */
[----:B--2---:R-:W-:Y:S02]  /*15050*/  @!P1 IMAD.MOV.U32 R12, RZ, RZ, R24 ;  /* 0x000000ffff0c9224 */ /* 0x004fe400078e0018 */
[----:B------:R-:W-:Y:S01]  /*15060*/  @!P1 IMAD.MOV.U32 R13, RZ, RZ, R79 ;  /* 0x000000ffff0d9224 */ /* 0x000fe200078e004f */
[----:B------:R-:W-:Y:S04]  /*15070*/  STL [R1+0x35b4], R85 ;  /* 0x0035b45501007387 */ /* 0x000fe80000100800 */
[----:B------:R-:W2:Y:S04]  /*15080*/  LDL.LU R81, [R1+0x37c0] ;  /* 0x0037c00001517983 */ /* 0x000ea80000300800 */
[----:B------:R-:W2:Y:S01]  /*15090*/  LDL.LU R80, [R1+0x37bc] ;  /* 0x0037bc0001507983 */ /* 0x000ea20000300800 */
[----:B----4-:R-:W-:-:S06]  /*150a0*/  PRMT R82, RZ, 0x7610, R82 ;  /* 0x00007610ff527816 */ /* 0x010fcc0000000052 */
[----:B------:R4:W2:Y:S04]  /*150b0*/  @!P1 LDG.E.U8 R82, desc[UR6][R12.64] ;  /* 0x000000060c529981 */ /* 0x0008a8000c1e1100 */
[----:B------:R-:W-:Y:S04]  /*150c0*/  STL [R1+0x35b8], R84 ;  /* 0x0035b85401007387 */ /* 0x000fe80000100800 */
[----:B------:R-:W2:Y:S04]  /*150d0*/  LDL.LU R33, [R1+0x37b8] ;  /* 0x0037b80001217983 */ /* 0x000ea80000300800 */
[----:B------:R-:W2:Y:S01]  /*150e0*/  LDL.LU R23, [R1+0x37b4] ;  /* 0x0037b40001177983 */ /* 0x000ea20000300800 */
[----:B----4-:R-:W-:-:S03]  /*150f0*/  @!P1 IMAD.MOV.U32 R12, RZ, RZ, R78 ;  /* 0x000000ffff0c9224 */ /* 0x010fc600078e004e */
[----:B---3--:R-:W-:Y:S04]  /*15100*/  STL [R1+0x35bc], R83 ;  /* 0x0035bc5301007387 */ /* 0x008fe80000100800 */
[----:B------:R-:W3:Y:S01]  /*15110*/  LDL.LU R79, [R1+0x37b0] ;  /* 0x0037b000014f7983 */ /* 0x000ee20000300800 */
[----:B------:R-:W-:-:S03]  /*15120*/  @!P1 IMAD.MOV.U32 R13, RZ, RZ, R27 ;  /* 0x000000ffff0d9224 */ /* 0x000fc600078e001b */
[----:B------:R-:W4:Y:S01]  /*15130*/  LDL.LU R24, [R1+0x37ac] ;  /* 0x0037ac0001187983 */ /* 0x000f220000300800 */
[----:B--2---:R-:W-:-:S06]  /*15140*/  PRMT R81, RZ, 0x7610, R81 ;  /* 0x00007610ff517816 */ /* 0x004fcc0000000051 */
[----:B------:R2:W4:Y:S04]  /*15150*/  @!P1 LDG.E.U8 R81, desc[UR6][R12.64] ;  /* 0x000000060c519981 */ /* 0x000528000c1e1100 */
[----:B------:R-:W-:Y:S04]  /*15160*/  STL [R1+0x35c0], R82 ;  /* 0x0035c05201007387 */ /* 0x000fe80000100800 */
[----:B------:R-:W4:Y:S04]  /*15170*/  LDL.LU R27, [R1+0x37a8] ;  /* 0x0037a800011b7983 */ /* 0x000f280000300800 */
[----:B------:R-:W4:Y:S01]  /*15180*/  LDL.LU R78, [R1+0x37a4] ;  /* 0x0037a400014e7983 */ /* 0x000f220000300800 */
[----:B0-----:R-:W-:-:S05]  /*15190*/  VIADD R10, R30, 0xffffff47 ;  /* 0xffffff471e0a7836 */ /* 0x001fca0000000000 */
[----:B------:R-:W-:Y:S01]  /*151a0*/  ISETP.GE.U32.AND P4, PT, R10, 0x7ffffe48, PT ;  /* 0x7ffffe480a00780c */ /* 0x000fe20003f86070 */
[----:B--2---:R-:W-:Y:S01]  /*151b0*/  @!P1 IMAD.MOV.U32 R12, RZ, RZ, R76 ;  /* 0x000000ffff0c9224 */ /* 0x004fe200078e004c */
[----:B------:R-:W-:Y:S01]  /*151c0*/  PRMT R80, RZ, 0x7610, R80 ;  /* 0x00007610ff507816 */ /* 0x000fe20000000050 */
[----:B------:R-:W-:-:S05]  /*151d0*/  @!P1 IMAD.MOV.U32 R13, RZ, RZ, R77 ;  /* 0x000000ffff0d9224 */ /* 0x000fca00078e004d */
[----:B------:R0:W2:Y:S01]  /*151e0*/  @!P1 LDG.E.U8 R80, desc[UR6][R12.64] ;  /* 0x000000060c509981 */ /* 0x0000a2000c1e1100 */
[----:B---3--:R-:W-:-:S04]  /*151f0*/  PRMT R79, RZ, 0x7610, R79 ;  /* 0x00007610ff4f7816 */ /* 0x008fc8000000004f */
[----:B0-----:R-:W-:Y:S02]  /*15200*/  @!P4 IMAD.MOV.U32 R12, RZ, RZ, R26 ;  /* 0x000000ffff0cc224 */ /* 0x001fe400078e001a */
[----:B------:R-:W-:-:S05]  /*15210*/  @!P4 IMAD.MOV.U32 R13, RZ, RZ, R25 ;  /* 0x000000ffff0dc224 */ /* 0x000fca00078e0019 */
[----:B------:R0:W3:Y:S04]  /*15220*/  @!P4 LDG.E.U8 R79, desc[UR6][R12.64] ;  /* 0x000000060c4fc981 */ /* 0x0000e8000c1e1100 */
[----:B----4-:R-:W-:Y:S04]  /*15230*/  STL [R1+0x35c4], R81 ;  /* 0x0035c45101007387 */ /* 0x010fe80000100800 */
[----:B------:R-:W4:Y:S01]  /*15240*/  LDL.LU R77, [R1+0x37a0] ;  /* 0x0037a000014d7983 */ /* 0x000f220000300800 */
[----:B0-----:R-:W-:Y:S02]  /*15250*/  @!P4 IMAD.MOV.U32 R12, RZ, RZ, R38 ;  /* 0x000000ffff0cc224 */ /* 0x001fe400078e0026 */
[----:B------:R-:W-:Y:S01]  /*15260*/  @!P4 IMAD.MOV.U32 R13, RZ, RZ, R75 ;  /* 0x000000ffff0dc224 */ /* 0x000fe200078e004b */
[----:B------:R-:W4:Y:S01]  /*15270*/  LDL.LU R76, [R1+0x379c] ;  /* 0x00379c00014c7983 */ /* 0x000f220000300800 */
[----:B------:R-:W-:-:S06]  /*15280*/  PRMT R78, RZ, 0x7610, R78 ;  /* 0x00007610ff4e7816 */ /* 0x000fcc000000004e */
[----:B------:R0:W4:Y:S04]  /*15290*/  @!P4 LDG.E.U8 R78, desc[UR6][R12.64] ;  /* 0x000000060c4ec981 */ /* 0x000128000c1e1100 */
[----:B--2---:R-:W-:Y:S04]  /*152a0*/  STL [R1+0x35c8], R80 ;  /* 0x0035c85001007387 */ /* 0x004fe80000100800 */
[----:B------:R-:W2:Y:S04]  /*152b0*/  LDL.LU R25, [R1+0x3798] ;  /* 0x0037980001197983 */ /* 0x000ea80000300800 */
[----:B------:R-:W2:Y:S01]  /*152c0*/  LDL.LU R26, [R1+0x3794] ;  /* 0x00379400011a7983 */ /* 0x000ea20000300800 */
[----:B0-----:R-:W-:-:S03]  /*152d0*/  @!P4 IMAD.MOV.U32 R12, RZ, RZ, R74 ;  /* 0x000000ffff0cc224 */ /* 0x001fc600078e004a */
[----:B---3--:R-:W-:Y:S04]  /*152e0*/  STL [R1+0x35cc], R79 ;  /* 0x0035cc4f01007387 */ /* 0x008fe80000100800 */
[----:B------:R-:W3:Y:S01]  /*152f0*/  LDL.LU R75, [R1+0x3790] ;  /* 0x00379000014b7983 */ /* 0x000ee20000300800 */
[----:B------:R-:W-:Y:S01]  /*15300*/  @!P4 IMAD.MOV.U32 R13, RZ, RZ, R28 ;  /* 0x000000ffff0dc224 */ /* 0x000fe200078e001c */
[----:B----4-:R-:W-:Y:S02]  /*15310*/  PRMT R77, RZ, 0x7610, R77 ;  /* 0x00007610ff4d7816 */ /* 0x010fe4000000004d */
[----:B------:R-:W4:Y:S04]  /*15320*/  LDL.LU R38, [R1+0x378c] ;  /* 0x00378c0001267983 */ /* 0x000f280000300800 */
[----:B------:R0:W2:Y:S04]  /*15330*/  @!P4 LDG.E.U8 R77, desc[UR6][R12.64] ;  /* 0x000000060c4dc981 */ /* 0x0000a8000c1e1100 */
[----:B------:R-:W-:Y:S04]  /*15340*/  STL [R1+0x35d0], R78 ;  /* 0x0035d04e01007387 */ /* 0x000fe80000100800 */
[----:B------:R-:W4:Y:S04]  /*15350*/  LDL.LU R28, [R1+0x3788] ;  /* 0x00378800011c7983 */ /* 0x000f280000300800 */
[----:B------:R-:W4:Y:S01]  /*15360*/  LDL.LU R74, [R1+0x3784] ;  /* 0x00378400014a7983 */ /* 0x000f220000300800 */
[----:B------:R-:W-:-:S05]  /*15370*/  VIADD R10, R30, 0xffffff3f ;  /* 0xffffff3f1e0a7836 */ /* 0x000fca0000000000 */
[----:B------:R-:W-:Y:S01]  /*15380*/  ISETP.GE.U32.AND P5, PT, R10, 0x7ffffe40, PT ;  /* 0x7ffffe400a00780c */ /* 0x000fe20003fa6070 */
[----:B0-----:R-:W-:Y:S01]  /*15390*/  @!P4 IMAD.MOV.U32 R12, RZ, RZ, R72 ;  /* 0x000000ffff0cc224 */ /* 0x001fe200078e0048 */
[----:B------:R-:W-:Y:S01]  /*153a0*/  PRMT R76, RZ, 0x7610, R76 ;  /* 0x00007610ff4c7816 */ /* 0x000fe2000000004c */
[----:B------:R-:W-:-:S05]  /*153b0*/  @!P4 IMAD.MOV.U32 R13, RZ, RZ, R73 ;  /* 0x000000ffff0dc224 */ /* 0x000fca00078e0049 */
[----:B------:R0:W4:Y:S01]  /*153c0*/  @!P4 LDG.E.U8 R76, desc[UR6][R12.64] ;  /* 0x000000060c4cc981 */ /* 0x000122000c1e1100 */
[----:B---3--:R-:W-:-:S04]  /*153d0*/  PRMT R75, RZ, 0x7610, R75 ;  /* 0x00007610ff4b7816 */ /* 0x008fc8000000004b */
[----:B0-----:R-:W-:Y:S02]  /*153e0*/  @!P5 IMAD.MOV.U32 R12, RZ, RZ, R37 ;  /* 0x000000ffff0cd224 */ /* 0x001fe400078e0025 */
[----:B------:R-:W-:-:S05]  /*153f0*/  @!P5 IMAD.MOV.U32 R13, RZ, RZ, R35 ;  /* 0x000000ffff0dd224 */ /* 0x000fca00078e0023 */
[----:B------:R0:W3:Y:S04]  /*15400*/  @!P5 LDG.E.U8 R75, desc[UR6][R12.64] ;  /* 0x000000060c4bd981 */ /* 0x0000e8000c1e1100 */
[----:B--2---:R-:W-:Y:S04]  /*15410*/  STL [R1+0x35d4], R77 ;  /* 0x0035d44d01007387 */ /* 0x004fe80000100800 */
[----:B------:R-:W2:Y:S01]  /*15420*/  LDL.LU R73, [R1+0x3780] ;  /* 0x0037800001497983 */ /* 0x000ea20000300800 */
[----:B0-----:R-:W-:Y:S02]  /*15430*/  @!P5 IMAD.MOV.U32 R12, RZ, RZ, R39 ;  /* 0x000000ffff0cd224 */ /* 0x001fe400078e0027 */
[----:B------:R-:W-:Y:S01]  /*15440*/  @!P5 IMAD.MOV.U32 R13, RZ, RZ, R71 ;  /* 0x000000ffff0dd224 */ /* 0x000fe200078e0047 */
[----:B------:R-:W2:Y:S01]  /*15450*/  LDL.LU R72, [R1+0x377c] ;  /* 0x00377c0001487983 */ /* 0x000ea20000300800 */
[----:B----4-:R-:W-:-:S06]  /*15460*/  PRMT R74, RZ, 0x7610, R74 ;  /* 0x00007610ff4a7816 */ /* 0x010fcc000000004a */
[----:B------:R0:W4:Y:S04]  /*15470*/  @!P5 LDG.E.U8 R74, desc[UR6][R12.64] ;  /* 0x000000060c4ad981 */ /* 0x000128000c1e1100 */
[----:B------:R-:W-:Y:S04]  /*15480*/  STL [R1+0x35d8], R76 ;  /* 0x0035d84c01007387 */ /* 0x000fe80000100800 */
[----:B------:R-:W4:Y:S04]  /*15490*/  LDL.LU R35, [R1+0x3778] ;  /* 0x0037780001237983 */ /* 0x000f280000300800 */
[----:B------:R-:W4:Y:S01]  /*154a0*/  LDL.LU R37, [R1+0x3774] ;  /* 0x0037740001257983 */ /* 0x000f220000300800 */
[----:B0-----:R-:W-:-:S03]  /*154b0*/  @!P5 IMAD.MOV.U32 R12, RZ, RZ, R70 ;  /* 0x000000ffff0cd224 */ /* 0x001fc600078e0046 */
[----:B---3--:R-:W-:Y:S04]  /*154c0*/  STL [R1+0x35dc], R75 ;  /* 0x0035dc4b01007387 */ /* 0x008fe80000100800 */
[----:B------:R-:W3:Y:S01]  /*154d0*/  LDL.LU R71, [R1+0x3770] ;  /* 0x0037700001477983 */ /* 0x000ee20000300800 */
[----:B------:R-:W-:Y:S01]  /*154e0*/  @!P5 IMAD.MOV.U32 R13, RZ, RZ, R34 ;  /* 0x000000ffff0dd224 */ /* 0x000fe200078e0022 */
[----:B--2---:R-:W-:Y:S02]  /*154f0*/  PRMT R73, RZ, 0x7610, R73 ;  /* 0x00007610ff497816 */ /* 0x004fe40000000049 */
[----:B------:R-:W2:Y:S04]  /*15500*/  LDL.LU R39, [R1+0x376c] ;  /* 0x00376c0001277983 */ /* 0x000ea80000300800 */
[----:B------:R0:W2:Y:S04]  /*15510*/  @!P5 LDG.E.U8 R73, desc[UR6][R12.64] ;  /* 0x000000060c49d981 */ /* 0x0000a8000c1e1100 */
[----:B----4-:R-:W-:Y:S04]  /*15520*/  STL [R1+0x35e0], R74 ;  /* 0x0035e04a01007387 */ /* 0x010fe80000100800 */
        /* <DEDUP_REMOVED lines=32> */
[----:B------:R-:W-:Y:S01]  /*15730*/  VIADD R10, R30, 0xffffff2f ;  /* 0xffffff2f1e0a7836 */ /* 0x000fe20000000000 */
[----:B------:R-:W-:Y:S01]  /*15740*/  PRMT R68, RZ, 0x7610, R68 ;  /* 0x00007610ff447816 */ /* 0x000fe20000000044 */
[----:B0-----:R-:W-:-:S02]  /*15750*/  @!P0 IMAD.MOV.U32 R12, RZ, RZ, R64 ;  /* 0x000000ffff0c8224 */ /* 0x001fc400078e0040 */
[----:B------:R-:W-:Y:S01]  /*15760*/  @!P0 IMAD.MOV.U32 R13, RZ, RZ, R65 ;  /* 0x000000ffff0d8224 */ /* 0x000fe200078e0041 */
[----:B------:R-:W-:-:S04]  /*15770*/  ISETP.GE.U32.AND P1, PT, R10, 0x7ffffe30, PT ;  /* 0x7ffffe300a00780c */ /* 0x000fc80003f26070 */
[----:B------:R0:W4:Y:S09]  /*15780*/  @!P0 LDG.E.U8 R68, desc[UR6][R12.64] ;  /* 0x000000060c448981 */ /* 0x000132000c1e1100 */
[----:B0-----:R-:W-:Y:S01]  /*15790*/  @!P1 IMAD.MOV.U32 R12, RZ, RZ, R62 ;  /* 0x000000ffff0c9224 */ /* 0x001fe200078e003e */
[----:B---3--:R-:W-:Y:S01]  /*157a0*/  PRMT R67, RZ, 0x7610, R67 ;  /* 0x00007610ff437816 */ /* 0x008fe20000000043 */
        /* <DEDUP_REMOVED lines=18> */
[----:B------:R0:W2:Y:S01]  /*158d0*/  @!P1 LDG.E.U8 R65, desc[UR6][R12.64] ;  /* 0x000000060c419981 */ /* 0x0000a2000c1e1100 */
[----:B------:R-:W-:Y:S01]  /*158e0*/  PRMT R64, RZ, 0x7610, R64 ;  /* 0x00007610ff407816 */ /* 0x000fe20000000040 */
[----:B0-----:R-:W-:-:S02]  /*158f0*/  @!P1 IMAD.MOV.U32 R12, RZ, RZ, R56 ;  /* 0x000000ffff0c9224 */ /* 0x001fc400078e0038 */
[----:B------:R-:W-:-:S05]  /*15900*/  @!P1 IMAD.MOV.U32 R13, RZ, RZ, R57 ;  /* 0x000000ffff0d9224 */ /* 0x000fca00078e0039 */
[----:B------:R0:W2:Y:S04]  /*15910*/  @!P1 LDG.E.U8 R64, desc[UR6][R12.64] ;  /* 0x000000060c409981 */ /* 0x0000a8000c1e1100 */
[----:B----4-:R-:W-:Y:S04]  /*15920*/  STL [R1+0x3600], R66 ;  /* 0x0036004201007387 */ /* 0x010fe80000100800 */
[----:B------:R-:W4:Y:S04]  /*15930*/  LDL.LU R59, [R1+0x3728] ;  /* 0x00372800013b7983 */ /* 0x000f280000300800 */
[----:B------:R-:W4:Y:S01]  /*15940*/  LDL.LU R58, [R1+0x3724] ;  /* 0x00372400013a7983 */ /* 0x000f220000300800 */
[----:B------:R-:W-:-:S05]  /*15950*/  VIADD R10, R30, 0xffffff27 ;  /* 0xffffff271e0a7836 */ /* 0x000fca0000000000 */
[----:B------:R-:W-:Y:S01]  /*15960*/  ISETP.GE.U32.AND P4, PT, R10, 0x7ffffe28, PT ;  /* 0x7ffffe280a00780c */ /* 0x000fe20003f86070 */
[----:B------:R-:W-:Y:S01]  /*15970*/  VIADD R10, R30, 0xffffff1f ;  /* 0xffffff1f1e0a7836 */ /* 0x000fe20000000000 */
[----:B------:R-:W-:-:S04]  /*15980*/  PRMT R63, RZ, 0x7610, R63 ;  /* 0x00007610ff3f7816 */ /* 0x000fc8000000003f */
[----:B------:R-:W-:Y:S02]  /*15990*/  ISETP.GE.U32.AND P5, PT, R10, 0x7ffffe20, PT ;  /* 0x7ffffe200a00780c */ /* 0x000fe40003fa6070 */
[----:B------:R-:W-:-:S05]  /*159a0*/  PRMT R62, RZ, 0x7610, R62 ;  /* 0x00007610ff3e7816 */ /* 0x000fca000000003e */
[----:B0-----:R-:W-:Y:S02]  /*159b0*/  @!P4 IMAD.MOV.U32 R12, RZ, RZ, R54 ;  /* 0x000000ffff0cc224 */ /* 0x001fe400078e0036 */
[----:B------:R-:W-:-:S05]  /*159c0*/  @!P4 IMAD.MOV.U32 R13, RZ, RZ, R55 ;  /* 0x000000ffff0dc224 */ /* 0x000fca00078e0037 */
[----:B------:R0:W4:Y:S01]  /*159d0*/  @!P4 LDG.E.U8 R63, desc[UR6][R12.64] ;  /* 0x000000060c3fc981 */ /* 0x000122000c1e1100 */
[----:B---3--:R-:W-:Y:S01]  /*159e0*/  PRMT R61, RZ, 0x7610, R61 ;  /* 0x00007610ff3d7816 */ /* 0x008fe2000000003d */
[----:B0-----:R-:W-:Y:S02]  /*159f0*/  @!P4 IMAD.MOV.U32 R12, RZ, RZ, R52 ;  /* 0x000000ffff0cc224 */ /* 0x001fe400078e0034 */
[----:B------:R-:W-:-:S05]  /*15a00*/  @!P4 IMAD.MOV.U32 R13, RZ, RZ, R53 ;  /* 0x000000ffff0dc224 */ /* 0x000fca00078e0035 */
[----:B------:R0:W3:Y:S01]  /*15a10*/  @!P4 LDG.E.U8 R62, desc[UR6][R12.64] ;  /* 0x000000060c3ec981 */ /* 0x0000e2000c1e1100 */
[----:B--2---:R-:W-:Y:S01]  /*15a20*/  PRMT R60, RZ, 0x7610, R60 ;  /* 0x00007610ff3c7816 */ /* 0x004fe2000000003c */
[----:B0-----:R-:W-:Y:S02]  /*15a30*/  @!P5 IMAD.MOV.U32 R12, RZ, RZ, R50 ;  /* 0x000000ffff0cd224 */ /* 0x001fe400078e0032 */
[----:B------:R-:W-:-:S05]  /*15a40*/  @!P5 IMAD.MOV.U32 R13, RZ, RZ, R51 ;  /* 0x000000ffff0dd224 */ /* 0x000fca00078e0033 */
[----:B------:R0:W2:Y:S04]  /*15a50*/  @!P5 LDG.E.U8 R61, desc[UR6][R12.64] ;  /* 0x000000060c3dd981 */ /* 0x0000a8000c1e1100 */
[----:B------:R-:W-:Y:S04]  /*15a60*/  STL [R1+0x3604], R65 ;  /* 0x0036044101007387 */ /* 0x000fe80000100800 */
[----:B------:R-:W2:Y:S01]  /*15a70*/  LDL.LU R57, [R1+0x3720] ;  /* 0x0037200001397983 */ /* 0x000ea20000300800 */
[----:B0-----:R-:W-:Y:S02]  /*15a80*/  @!P5 IMAD.MOV.U32 R12, RZ, RZ, R48 ;  /* 0x000000ffff0cd224 */ /* 0x001fe400078e0030 */
[----:B------:R-:W-:Y:S01]  /*15a90*/  @!P5 IMAD.MOV.U32 R13, RZ, RZ, R49 ;  /* 0x000000ffff0dd224 */ /* 0x000fe200078e0031 */
[----:B------:R-:W2:Y:S04]  /*15aa0*/  LDL.LU R56, [R1+0x371c] ;  /* 0x00371c0001387983 */ /* 0x000ea80000300800 */
[----:B------:R0:W2:Y:S02]  /*15ab0*/  @!P5 LDG.E.U8 R60, desc[UR6][R12.64] ;  /* 0x000000060c3cd981 */ /* 0x0000a4000c1e1100 */
[----:B0-----:R-:W-:-:S02]  /*15ac0*/  @!P4 IMAD.MOV.U32 R12, RZ, RZ, R46 ;  /* 0x000000ffff0cc224 */ /* 0x001fc400078e002e */
[----:B------:R-:W-:Y:S01]  /*15ad0*/  @!P4 IMAD.MOV.U32 R13, RZ, RZ, R47 ;  /* 0x000000ffff0dc224 */ /* 0x000fe200078e002f */
[----:B------:R-:W-:Y:S04]  /*15ae0*/  STL [R1+0x3608], R64 ;  /* 0x0036084001007387 */ /* 0x000fe80000100800 */
[----:B------:R-:W2:Y:S04]  /*15af0*/  LDL.LU R55, [R1+0x3718] ;  /* 0x0037180001377983 */ /* 0x000ea80000300800 */
[----:B------:R-:W2:Y:S01]  /*15b00*/  LDL.LU R54, [R1+0x3714] ;  /* 0x0037140001367983 */ /* 0x000ea20000300800 */
[----:B----4-:R-:W-:-:S02]  /*15b10*/  PRMT R59, RZ, 0x7610, R59 ;  /* 0x00007610ff3b7816 */ /* 0x010fc4000000003b */
[----:B------:R-:W-:-:S04]  /*15b20*/  PRMT R58, RZ, 0x7610, R58 ;  /* 0x00007610ff3a7816 */ /* 0x000fc8000000003a */
[----:B------:R0:W4:Y:S02]  /*15b30*/  @!P4 LDG.E.U8 R59, desc[UR6][R12.64] ;  /* 0x000000060c3bc981 */ /* 0x000124000c1e1100 */
[----:B0-----:R-:W-:Y:S02]  /*15b40*/  @!P4 IMAD.MOV.U32 R12, RZ, RZ, R29 ;  /* 0x000000ffff0cc224 */ /* 0x001fe400078e001d */
[----:B------:R-:W-:Y:S01]  /*15b50*/  @!P4 IMAD.MOV.U32 R13, RZ, RZ, R45 ;  /* 0x000000ffff0dc224 */ /* 0x000fe200078e002d */
[----:B------:R-:W1:Y:S04]  /*15b60*/  LDC R29, c[0x0][0x3a8] ;  /* 0x0000ea00ff1d7b82 */ /* 0x000e680000000800 */
[----:B------:R0:W4:Y:S01]  /*15b70*/  @!P4 LDG.E.U8 R58, desc[UR6][R12.64] ;  /* 0x000000060c3ac981 */ /* 0x000122000c1e1100 */
[----:B------:R-:W-:-:S03]  /*15b80*/  VIADD R10, R30, 0xffffff17 ;  /* 0xffffff171e0a7836 */ /* 0x000fc60000000000 */
[----:B------:R-:W-:Y:S02]  /*15b90*/  STL [R1+0x360c], R63 ;  /* 0x00360c3f01007387 */ /* 0x000fe40000100800 */
[----:B------:R-:W-:Y:S02]  /*15ba0*/  ISETP.GE.U32.AND P0, PT, R10, 0x7ffffe18, PT ;  /* 0x7ffffe180a00780c */ /* 0x000fe40003f06070 */
[----:B------:R-:W4:Y:S01]  /*15bb0*/  LDL.LU R53, [R1+0x3710] ;  /* 0x0037100001357983 */ /* 0x000f220000300800 */
[----:B------:R-:W-:-:S03]  /*15bc0*/  VIADD R10, R30, 0xffffff0f ;  /* 0xffffff0f1e0a7836 */ /* 0x000fc60000000000 */
[----:B------:R-:W4:Y:S01]  /*15bd0*/  LDL.LU R52, [R1+0x370c] ;  /* 0x00370c0001347983 */ /* 0x000f220000300800 */
[----:B0-----:R-:W-:Y:S02]  /*15be0*/  @!P5 IMAD.MOV.U32 R12, RZ, RZ, R16 ;  /* 0x000000ffff0cd224 */ /* 0x001fe400078e0010 */
[----:B------:R-:W-:Y:S02]  /*15bf0*/  @!P5 IMAD.MOV.U32 R13, RZ, RZ, R44 ;  /* 0x000000ffff0dd224 */ /* 0x000fe400078e002c */
[----:B-1----:R-:W-:Y:S01]  /*15c00*/  IMAD R15, R29, 0xe8, RZ ;  /* 0x000000e81d0f7824 */ /* 0x002fe200078e02ff */
[----:B---3--:R-:W-:Y:S04]  /*15c10*/  STL [R1+0x3610], R62 ;  /* 0x0036103e01007387 */ /* 0x008fe80000100800 */
[----:B------:R-:W3:Y:S04]  /*15c20*/  LDL.LU R51, [R1+0x3708] ;  /* 0x0037080001337983 */ /* 0x000ee80000300800 */
[----:B------:R-:W3:Y:S01]  /*15c30*/  LDL.LU R50, [R1+0x3704] ;  /* 0x0037040001327983 */ /* 0x000ee20000300800 */
[----:B------:R-:W-:-:S02]  /*15c40*/  ISETP.GE.U32.AND P1, PT, R10, 0x7ffffe10, PT ;  /* 0x7ffffe100a00780c */ /* 0x000fc40003f26070 */
[----:B------:R-:W-:Y:S01]  /*15c50*/  SHF.R.S32.HI R10, RZ, 0x1f, R15 ;  /* 0x0000001fff0a7819 */ /* 0x000fe2000001140f */
[----:B--2---:R-:W-:Y:S04]  /*15c60*/  STL [R1+0x3614], R61 ;  /* 0x0036143d01007387 */ /* 0x004fe80000100800 */
[----:B------:R-:W2:Y:S01]  /*15c70*/  LDL.LU R49, [R1+0x3700] ;  /* 0x0037000001317983 */ /* 0x000ea20000300800 */
[----:B------:R-:W-:-:S03]  /*15c80*/  PRMT R57, RZ, 0x7610, R57 ;  /* 0x00007610ff397816 */ /* 0x000fc60000000039 */
[----:B------:R-:W2:Y:S01]  /*15c90*/  LDL.LU R48, [R1+0x36fc] ;  /* 0x0036fc0001307983 */ /* 0x000ea20000300800 */
[----:B------:R-:W-:-:S03]  /*15ca0*/  PRMT R56, RZ, 0x7610, R56 ;  /* 0x00007610ff387816 */ /* 0x000fc60000000038 */
[----:B------:R0:W2:Y:S04]  /*15cb0*/  @!P5 LDG.E.U8 R57, desc[UR6][R12.64] ;  /* 0x000000060c39d981 */ /* 0x0000a8000c1e1100 */
[----:B------:R1:W-:Y:S04]  /*15cc0*/  STL [R1+0x3618], R60 ;  /* 0x0036183c01007387 */ /* 0x0003e80000100800 */
[----:B------:R-:W3:Y:S01]  /*15cd0*/  LDL.LU R47, [R1+0x36f8] ;  /* 0x0036f800012f7983 */ /* 0x000ee20000300800 */
[----:B0-----:R-:W-:Y:S02]  /*15ce0*/  @!P5 IMAD.MOV.U32 R12, RZ, RZ, R42 ;  /* 0x000000ffff0cd224 */ /* 0x001fe400078e002a */
[----:B------:R-:W-:Y:S01]  /*15cf0*/  @!P5 IMAD.MOV.U32 R13, RZ, RZ, R43 ;  /* 0x000000ffff0dd224 */ /* 0x000fe200078e002b */
[----:B------:R-:W3:Y:S01]  /*15d00*/  LDL.LU R46, [R1+0x36f4] ;  /* 0x0036f400012e7983 */ /* 0x000ee20000300800 */
[----:B-1----:R-:W-:-:S03]  /*15d10*/  IADD3 R60, P4, PT, R15, R4, RZ ;  /* 0x000000040f3c7210 */ /* 0x002fc60007f9e0ff */
[----:B------:R0:W3:Y:S02]  /*15d20*/  @!P5 LDG.E.U8 R56, desc[UR6][R12.64] ;  /* 0x000000060c38d981 */ /* 0x0000e4000c1e1100 */
[----:B------:R-:W-:Y:S01]  /*15d30*/  IMAD.X R61, R10, 0x1, R7, P4 ;  /* 0x000000010a3d7824 */ /* 0x000fe200020e0607 */
[----:B------:R-:W-:Y:S01]  /*15d40*/  PRMT R55, RZ, 0x7610, R55 ;  /* 0x00007610ff377816 */ /* 0x000fe20000000037 */
[----:B0-----:R-:W-:Y:S02]  /*15d50*/  @!P0 IMAD.MOV.U32 R12, RZ, RZ, R60 ;  /* 0x000000ffff0c8224 */ /* 0x001fe400078e003c */
[----:B------:R-:W-:Y:S01]  /*15d60*/  @!P0 IMAD.MOV.U32 R13, RZ, RZ, R61 ;  /* 0x000000ffff0d8224 */ /* 0x000fe200078e003d */
[----:B------:R-:W-:-:S04]  /*15d70*/  PRMT R54, RZ, 0x7610, R54 ;  /* 0x00007610ff367816 */ /* 0x000fc80000000036 */
[----:B------:R0:W3:Y:S04]  /*15d80*/  @!P0 LDG.E.U8 R55, desc[UR6][R12.64] ;  /* 0x000000060c378981 */ /* 0x0000e8000c1e1100 */
[----:B----4-:R-:W-:Y:S04]  /*15d90*/  STL [R1+0x361c], R59 ;  /* 0x00361c3b01007387 */ /* 0x010fe80000100800 */
[----:B------:R-:W4:Y:S04]  /*15da0*/  LDL.LU R45, [R1+0x36f0] ;  /* 0x0036f000012d7983 */ /* 0x000f280000300800 */
[----:B------:R1:W-:Y:S04]  /*15db0*/  STL [R1+0x3620], R58 ;  /* 0x0036203a01007387 */ /* 0x0003e80000100800 */
[----:B------:R-:W4:Y:S01]  /*15dc0*/  LDL.LU R44, [R1+0x36ec] ;  /* 0x0036ec00012c7983 */ /* 0x000f220000300800 */
[----:B-1----:R-:W-:-:S05]  /*15dd0*/  IADD3 R58, P5, PT, R15, R5, RZ ;  /* 0x000000050f3a7210 */ /* 0x002fca0007fbe0ff */
[----:B------:R-:W-:Y:S02]  /*15de0*/  IMAD.X R59, R10, 0x1, R8, P5 ;  /* 0x000000010a3b7824 */ /* 0x000fe400028e0608 */
[----:B0-----:R-:W-:Y:S02]  /*15df0*/  @!P0 IMAD.MOV.U32 R12, RZ, RZ, R58 ;  /* 0x000000ffff0c8224 */ /* 0x001fe400078e003a */
[----:B------:R-:W-:-:S05]  /*15e00*/  @!P0 IMAD.MOV.U32 R13, RZ, RZ, R59 ;  /* 0x000000ffff0d8224 */ /* 0x000fca00078e003b */
[----:B------:R0:W4:Y:S01]  /*15e10*/  @!P0 LDG.E.U8 R54, desc[UR6][R12.64] ;  /* 0x000000060c368981 */ /* 0x000122000c1e1100 */
[----:B------:R-:W-:Y:S02]  /*15e20*/  PRMT R53, RZ, 0x7610, R53 ;  /* 0x00007610ff357816 */ /* 0x000fe40000000035 */
[----:B------:R-:W-:Y:S01]  /*15e30*/  PRMT R52, RZ, 0x7610, R52 ;  /* 0x00007610ff347816 */ /* 0x000fe20000000034 */
[----:B--2---:R1:W-:Y:S04]  /*15e40*/  STL [R1+0x3624], R57 ;  /* 0x0036243901007387 */ /* 0x0043e80000100800 */
[----:B------:R-:W2:Y:S04]  /*15e50*/  LDL.LU R43, [R1+0x36e8] ;  /* 0x0036e800012b7983 */ /* 0x000ea80000300800 */
[----:B------:R-:W2:Y:S01]  /*15e60*/  LDL.LU R42, [R1+0x36e4] ;  /* 0x0036e400012a7983 */ /* 0x000ea20000300800 */
[----:B-1----:R-:W-:-:S03]  /*15e70*/  IADD3 R57, P5, PT, R15, R2, RZ ;  /* 0x000000020f397210 */ /* 0x002fc60007fbe0ff */
[----:B---3--:R1:W-:Y:S04]  /*15e80*/  STL [R1+0x3628], R56 ;  /* 0x0036283801007387 */ /* 0x0083e80000100800 */
[----:B------:R-:W-:Y:S01]  /*15e90*/  STL [R1+0x28c0], R60 ;  /* 0x0028c03c01007387 */ /* 0x000fe20000100800 */
[----:B0-----:R-:W-:-:S03]  /*15ea0*/  @!P0 IMAD.MOV.U32 R12, RZ, RZ, R57 ;  /* 0x000000ffff0c8224 */ /* 0x001fc600078e0039 */
[----:B------:R-:W-:Y:S01]  /*15eb0*/  STL [R1+0x28d8], R58 ;  /* 0x0028d83a01007387 */ /* 0x000fe20000100800 */
[----:B-1----:R-:W-:-:S03]  /*15ec0*/  IMAD.X R56, R10, 0x1, R0, P5 ;  /* 0x000000010a387824 */ /* 0x002fc600028e0600 */
[----:B------:R-:W-:Y:S01]  /*15ed0*/  STL [R1+0x28bc], R61 ;  /* 0x0028bc3d01007387 */ /* 0x000fe20000100800 */
[----:B------:R-:W-:-:S03]  /*15ee0*/  @!P0 IMAD.MOV.U32 R13, RZ, RZ, R56 ;  /* 0x000000ffff0d8224 */ /* 0x000fc600078e0038 */
[----:B------:R-:W-:Y:S04]  /*15ef0*/  STL [R1+0x28d4], R59 ;  /* 0x0028d43b01007387 */ /* 0x000fe80000100800 */
[----:B------:R0:W-:Y:S04]  /*15f00*/  STL [R1+0x362c], R55 ;  /* 0x00362c3701007387 */ /* 0x0001e80000100800 */
[----:B------:R-:W-:Y:S04]  /*15f10*/  STL [R1+0x28f0], R57 ;  /* 0x0028f03901007387 */ /* 0x000fe80000100800 */
[----:B------:R1:W3:Y:S01]  /*15f20*/  @!P0 LDG.E.U8 R53, desc[UR6][R12.64] ;  /* 0x000000060c358981 */ /* 0x0002e2000c1e1100 */
[----:B0-----:R-:W-:-:S05]  /*15f30*/  IADD3 R55, P5, PT, R15, R6, RZ ;  /* 0x000000060f377210 */ /* 0x001fca0007fbe0ff */
[----:B-1----:R-:W-:Y:S01]  /*15f40*/  @!P0 IMAD.MOV.U32 R12, RZ, RZ, R55 ;  /* 0x000000ffff0c8224 */ /* 0x002fe200078e0037 */
[----:B----4-:R0:W-:Y:S02]  /*15f50*/  STL [R1+0x3630], R54 ;  /* 0x0036303601007387 */ /* 0x0101e40000100800 */
[----:B0-----:R-:W-:-:S04]  /*15f60*/  IMAD.X R54, R10, 0x1, R9, P5 ;  /* 0x000000010a367824 */ /* 0x001fc800028e0609 */
[----:B------:R-:W-:-:S05]  /*15f70*/  @!P0 IMAD.MOV.U32 R13, RZ, RZ, R54 ;  /* 0x000000ffff0d8224 */ /* 0x000fca00078e0036 */
[----:B------:R0:W4:Y:S01]  /*15f80*/  @!P0 LDG.E.U8 R52, desc[UR6][R12.64] ;  /* 0x000000060c348981 */ /* 0x000122000c1e1100 */
[----:B------:R-:W-:-:S05]  /*15f90*/  VIADD R16, R30, 0xffffff07 ;  /* 0xffffff071e107836 */ /* 0x000fca0000000000 */
[----:B------:R-:W-:Y:S01]  /*15fa0*/  ISETP.GE.U32.AND P4, PT, R16, 0x7ffffe08, PT ;  /* 0x7ffffe081000780c */ /* 0x000fe20003f86070 */
[----:B------:R-:W-:Y:S01]  /*15fb0*/  IMAD R16, R29, 0xf0, RZ ;  /* 0x000000f01d107824 */ /* 0x000fe200078e02ff */
[----:B------:R1:W-:Y:S04]  /*15fc0*/  STL [R1+0x28ec], R56 ;  /* 0x0028ec3801007387 */ /* 0x0003e80000100800 */
[----:B------:R-:W-:Y:S02]  /*15fd0*/  SHF.R.S32.HI R15, RZ, 0x1f, R16 ;  /* 0x0000001fff0f7819 */ /* 0x000fe40000011410 */
[----:B-1----:R-:W-:Y:S02]  /*15fe0*/  IADD3 R56, P5, PT, R16, R4, RZ ;  /* 0x0000000410387210 */ /* 0x002fe40007fbe0ff */
[----:B------:R-:W-:-:S03]  /*15ff0*/  PRMT R51, RZ, 0x7610, R51 ;  /* 0x00007610ff337816 */ /* 0x000fc60000000033 */
[----:B------:R-:W-:Y:S02]  /*16000*/  IMAD.X R57, R15, 0x1, R7, P5 ;  /* 0x000000010f397824 */ /* 0x000fe400028e0607 */
[----:B0-----:R-:W-:Y:S02]  /*16010*/  @!P1 IMAD.MOV.U32 R12, RZ, RZ, R56 ;  /* 0x000000ffff0c9224 */ /* 0x001fe400078e0038 */
[----:B------:R-:W-:Y:S01]  /*16020*/  @!P1 IMAD.MOV.U32 R13, RZ, RZ, R57 ;  /* 0x000000ffff0d9224 */ /* 0x000fe200078e0039 */
[----:B------:R-:W-:Y:S04]  /*16030*/  STL [R1+0x2908], R55 ;  /* 0x0029083701007387 */ /* 0x000fe80000100800 */
[----:B------:R0:W2:Y:S01]  /*16040*/  @!P1 LDG.E.U8 R51, desc[UR6][R12.64] ;  /* 0x000000060c339981 */ /* 0x0000a2000c1e1100 */
[----:B------:R-:W-:-:S02]  /*16050*/  PRMT R50, RZ, 0x7610, R50 ;  /* 0x00007610ff327816 */ /* 0x000fc40000000032 */
[----:B------:R-:W-:Y:S01]  /*16060*/  PRMT R49, RZ, 0x7610, R49 ;  /* 0x00007610ff317816 */ /* 0x000fe20000000031 */
[----:B---3--:R-:W-:Y:S04]  /*16070*/  STL [R1+0x3634], R53 ;  /* 0x0036343501007387 */ /* 0x008fe80000100800 */
[----:B------:R1:W-:Y:S02]  /*16080*/  STL [R1+0x2904], R54 ;  /* 0x0029043601007387 */ /* 0x0003e40000100800 */
[----:B-1----:R-:W-:-:S05]  /*16090*/  IADD3 R54, P0, PT, R16, R5, RZ ;  /* 0x0000000510367210 */ /* 0x002fca0007f1e0ff */
[----:B------:R-:W-:Y:S01]  /*160a0*/  IMAD.X R55, R15, 0x1, R8, P0 ;  /* 0x000000010f377824 */ /* 0x000fe200000e0608 */
[----:B------:R-:W-:Y:S01]  /*160b0*/  IADD3 R53, P0, PT, R16, R2, RZ ;  /* 0x0000000210357210 */ /* 0x000fe20007f1e0ff */
[----:B0-----:R-:W-:Y:S02]  /*160c0*/  @!P1 IMAD.MOV.U32 R12, RZ, RZ, R54 ;  /* 0x000000ffff0c9224 */ /* 0x001fe400078e0036 */
[----:B------:R-:W-:-:S05]  /*160d0*/  @!P1 IMAD.MOV.U32 R13, RZ, RZ, R55 ;  /* 0x000000ffff0d9224 */ /* 0x000fca00078e0037 */
[----:B------:R0:W3:Y:S02]  /*160e0*/  @!P1 LDG.E.U8 R50, desc[UR6][R12.64] ;  /* 0x000000060c329981 */ /* 0x0000e4000c1e1100 */
[----:B0-----:R-:W-:Y:S02]  /*160f0*/  @!P1 IMAD.MOV.U32 R12, RZ, RZ, R53 ;  /* 0x000000ffff0c9224 */ /* 0x001fe400078e0035 */
[----:B----4-:R-:W-:Y:S04]  /*16100*/  STL [R1+0x3638], R52 ;  /* 0x0036383401007387 */ /* 0x010fe80000100800 */
[----:B------:R-:W-:Y:S04]  /*16110*/  STL [R1+0x2a30], R56 ;  /* 0x002a303801007387 */ /* 0x000fe80000100800 */
[----:B------:R0:W-:Y:S02]  /*16120*/  STL [R1+0x2a38], R54 ;  /* 0x002a383601007387 */ /* 0x0001e40000100800 */
[----:B0-----:R-:W-:-:S04]  /*16130*/  IMAD.X R54, R15, 0x1, R0, P0 ;  /* 0x000000010f367824 */ /* 0x001fc800000e0600 */
[----:B------:R-:W-:-:S05]  /*16140*/  @!P1 IMAD.MOV.U32 R13, RZ, RZ, R54 ;  /* 0x000000ffff0d9224 */ /* 0x000fca00078e0036 */
[----:B------:R0:W4:Y:S04]  /*16150*/  @!P1 LDG.E.U8 R49, desc[UR6][R12.64] ;  /* 0x000000060c319981 */ /* 0x000128000c1e1100 */
[----:B------:R-:W-:Y:S04]  /*16160*/  STL [R1+0x2a2c], R57 ;  /* 0x002a2c3901007387 */ /* 0x000fe80000100800 */
[----:B------:R-:W-:Y:S01]  /*16170*/  STL [R1+0x2a34], R55 ;  /* 0x002a343701007387 */ /* 0x000fe20000100800 */
[----:B------:R-:W-:-:S03]  /*16180*/  VIADD R10, R30, 0xffffff8e ;  /* 0xffffff8e1e0a7836 */ /* 0x000fc60000000000 */
[----:B--2---:R1:W-:Y:S02]  /*16190*/  STL [R1+0x363c], R51 ;  /* 0x00363c3301007387 */ /* 0x0043e40000100800 */
[----:B------:R-:W-:Y:S02]  /*161a0*/  ISETP.GE.U32.AND P5, PT, R10, 0x7ffffe8f, PT ;  /* 0x7ffffe8f0a00780c */ /* 0x000fe40003fa6070 */
[----:B-1----:R-:W-:Y:S02]  /*161b0*/  IADD3 R51, P0, PT, R16, R6, RZ ;  /* 0x0000000610337210 */ /* 0x002fe40007f1e0ff */
[----:B------:R-:W-:-:S03]  /*161c0*/  PRMT R10, RZ, 0x7610, R10 ;  /* 0x00007610ff0a7816 */ /* 0x000fc6000000000a */
[----:B------:R-:W-:Y:S02]  /*161d0*/  IMAD.X R52, R15, 0x1, R9, P0 ;  /* 0x000000010f347824 */ /* 0x000fe400000e0609 */
[----:B0-----:R-:W-:Y:S02]  /*161e0*/  @!P1 IMAD.MOV.U32 R12, RZ, RZ, R51 ;  /* 0x000000ffff0c9224 */ /* 0x001fe400078e0033 */
[----:B------:R-:W-:Y:S02]  /*161f0*/  @!P1 IMAD.MOV.U32 R13, RZ, RZ, R52 ;  /* 0x000000ffff0d9224 */ /* 0x000fe400078e0034 */
[----:B------:R-:W-:Y:S01]  /*16200*/  IMAD R16, R29, 0xf8, RZ ;  /* 0x000000f81d107824 */ /* 0x000fe200078e02ff */
[----:B------:R0:W-:Y:S04]  /*16210*/  STL [R1+0x2a40], R53 ;  /* 0x002a403501007387 */ /* 0x0001e80000100800 */
[----:B------:R1:W2:Y:S01]  /*16220*/  @!P1 LDG.E.U8 R10, desc[UR6][R12.64] ;  /* 0x000000060c0a9981 */ /* 0x0002a2000c1e1100 */
[----:B------:R-:W-:-:S02]  /*16230*/  SHF.R.S32.HI R15, RZ, 0x1f, R16 ;  /* 0x0000001fff0f7819 */ /* 0x000fc40000011410 */
[C---:B------:R-:W-:Y:S02]  /*16240*/  IADD3 R55, P0, PT, R16.reuse, R4, RZ ;  /* 0x0000000410377210 */ /* 0x040fe40007f1e0ff */
[----:B0-----:R-:W-:-:S03]  /*16250*/  IADD3 R53, P1, PT, R16, R5, RZ ;  /* 0x0000000510357210 */ /* 0x001fc60007f3e0ff */
[C---:B------:R-:W-:Y:S02]  /*16260*/  IMAD.X R56, R15.reuse, 0x1, R7, P0 ;  /* 0x000000010f387824 */ /* 0x040fe400000e0607 */
[C---:B-1----:R-:W-:Y:S02]  /*16270*/  VIADD R12, R30.reuse, 0xffffff96 ;  /* 0xffffff961e0c7836 */ /* 0x042fe40000000000 */
[----:B------:R-:W-:Y:S01]  /*16280*/  VIADD R13, R30, 0xffffff86 ;  /* 0xffffff861e0d7836 */ /* 0x000fe20000000000 */
[----:B---3--:R-:W-:Y:S04]  /*16290*/  STL [R1+0x3640], R50 ;  /* 0x0036403201007387 */ /* 0x008fe80000100800 */
[----:B------:R0:W-:Y:S04]  /*162a0*/  STL [R1+0x2a3c], R54 ;  /* 0x002a3c3601007387 */ /* 0x0001e80000100800 */
[----:B------:R1:W-:Y:S01]  /*162b0*/  STL [R1+0x2a48], R51 ;  /* 0x002a483301007387 */ /* 0x0003e20000100800 */
[----:B0-----:R-:W-:Y:S01]  /*162c0*/  IMAD.X R54, R15, 0x1, R8, P1 ;  /* 0x000000010f367824 */ /* 0x001fe200008e0608 */
[----:B-1----:R-:W-:-:S02]  /*162d0*/  IADD3 R51, P0, PT, R16, R2, RZ ;  /* 0x0000000210337210 */ /* 0x002fc40007f1e0ff */
[----:B------:R-:W-:Y:S02]  /*162e0*/  PRMT R48, RZ, 0x7610, R48 ;  /* 0x00007610ff307816 */ /* 0x000fe40000000030 */
[----:B------:R-:W-:Y:S02]  /*162f0*/  PRMT R47, RZ, 0x7610, R47 ;  /* 0x00007610ff2f7816 */ /* 0x000fe4000000002f */
[----:B------:R-:W-:Y:S02]  /*16300*/  PRMT R46, RZ, 0x7610, R46 ;  /* 0x00007610ff2e7816 */ /* 0x000fe4000000002e */
[----:B------:R-:W-:Y:S02]  /*16310*/  PRMT R45, RZ, 0x7610, R45 ;  /* 0x00007610ff2d7816 */ /* 0x000fe4000000002d */
[----:B------:R-:W-:Y:S02]  /*16320*/  PRMT R44, RZ, 0x7610, R44 ;  /* 0x00007610ff2c7816 */ /* 0x000fe4000000002c */
[----:B------:R-:W-:-:S02]  /*16330*/  PRMT R43, RZ, 0x7610, R43 ;  /* 0x00007610ff2b7816 */ /* 0x000fc4000000002b */
[----:B------:R-:W-:Y:S01]  /*16340*/  PRMT R42, RZ, 0x7610, R42 ;  /* 0x00007610ff2a7816 */ /* 0x000fe2000000002a */
[----:B----4-:R0:W-:Y:S04]  /*16350*/  STL [R1+0x3644], R49 ;  /* 0x0036443101007387 */ /* 0x0101e80000100800 */
[----:B------:R1:W-:Y:S01]  /*16360*/  STL [R1+0x2a44], R52 ;  /* 0x002a443401007387 */ /* 0x0003e20000100800 */
[----:B0-----:R-:W-:Y:S01]  /*16370*/  IADD3 R49, P1, PT, R16, R6, RZ ;  /* 0x0000000610317210 */ /* 0x001fe20007f3e0ff */
[----:B-1----:R-:W-:Y:S01]  /*16380*/  IMAD.X R52, R15, 0x1, R0, P0 ;  /* 0x000000010f347824 */ /* 0x002fe200000e0600 */
[----:B------:R-:W-:-:S03]  /*16390*/  ISETP.GE.U32.AND P0, PT, R12, 0x7ffffe97, PT ;  /* 0x7ffffe970c00780c */ /* 0x000fc60003f06070 */
[----:B------:R-:W-:Y:S01]  /*163a0*/  IMAD.X R50, R15, 0x1, R9, P1 ;  /* 0x000000010f327824 */ /* 0x000fe200008e0609 */
[----:B------:R-:W-:Y:S01]  /*163b0*/  ISETP.GE.U32.AND P1, PT, R13, 0x7ffffe87, PT ;  /* 0x7ffffe870d00780c */ /* 0x000fe20003f26070 */
[----:B------:R-:W-:Y:S02]  /*163c0*/  @!P4 IMAD.MOV.U32 R12, RZ, RZ, R55 ;  /* 0x000000ffff0cc224 */ /* 0x000fe400078e0037 */
[----:B------:R-:W-:-:S05]  /*163d0*/  @!P4 IMAD.MOV.U32 R13, RZ, RZ, R56 ;  /* 0x000000ffff0dc224 */ /* 0x000fca00078e0038 */
[----:B------:R0:W3:Y:S02]  /*163e0*/  @!P4 LDG.E.U8 R48, desc[UR6][R12.64] ;  /* 0x000000060c30c981 */ /* 0x0000e4000c1e1100 */
[----:B0-----:R-:W-:Y:S02]  /*163f0*/  @!P4 IMAD.MOV.U32 R12, RZ, RZ, R53 ;  /* 0x000000ffff0cc224 */ /* 0x001fe400078e0035 */
[----:B------:R-:W-:-:S05]  /*16400*/  @!P4 IMAD.MOV.U32 R13, RZ, RZ, R54 ;  /* 0x000000ffff0dc224 */ /* 0x000fca00078e0036 */
[----:B------:R0:W4:Y:S02]  /*16410*/  @!P4 LDG.E.U8 R47, desc[UR6][R12.64] ;  /* 0x000000060c2fc981 */ /* 0x000124000c1e1100 */
        /* <DEDUP_REMOVED lines=14> */
[----:B------:R0:W4:Y:S04]  /*16500*/  @!P5 LDG.E.U8 R42, desc[UR6][R12.64] ;  /* 0x000000060c2ad981 */ /* 0x000128000c1e1100 */
[----:B--2---:R1:W-:Y:S04]  /*16510*/  STL [R1+0x3648], R10 ;  /* 0x0036480a01007387 */ /* 0x0043e80000100800 */
        /* <DEDUP_REMOVED lines=8> */
[----:B0-----:R-:W-:-:S02]  /*165a0*/  @!P5 IMAD.MOV.U32 R13, RZ, RZ, R38 ;  /* 0x000000ffff0dd224 */ /* 0x001fc400078e0026 */
[----:B------:R-:W-:Y:S01]  /*165b0*/  @!P5 IMAD.MOV.U32 R12, RZ, RZ, R35 ;  /* 0x000000ffff0cd224 */ /* 0x000fe200078e0023 */
[----:B---3--:R-:W-:Y:S04]  /*165c0*/  STL [R1+0x364c], R48 ;  /* 0x00364c3001007387 */ /* 0x008fe80000100800 */
[----:B----4-:R-:W-:Y:S04]  /*165d0*/  STL [R1+0x3650], R47 ;  /* 0x0036502f01007387 */ /* 0x010fe80000100800 */
[----:B------:R-:W-:Y:S04]  /*165e0*/  STL [R1+0x3654], R46 ;  /* 0x0036542e01007387 */ /* 0x000fe80000100800 */
[----:B------:R-:W-:Y:S04]  /*165f0*/  STL [R1+0x3658], R45 ;  /* 0x0036582d01007387 */ /* 0x000fe80000100800 */
[----:B------:R-:W2:Y:S04]  /*16600*/  LDL.LU R34, [R1+0x36e0] ;  /* 0x0036e00001227983 */ /* 0x000ea80000300800 */
[----:B------:R-:W3:Y:S04]  /*16610*/  LDL.LU R41, [R1+0x36dc] ;  /* 0x0036dc0001297983 */ /* 0x000ee80000300800 */
[----:B------:R-:W4:Y:S04]  /*16620*/  LDL R90, [R1+0x18ec] ;  /* 0x0018ec00015a7983 */ /* 0x000f280000100800 */
[----:B------:R-:W2:Y:S04]  /*16630*/  LDL R91, [R1+0x18f0] ;  /* 0x0018f000015b7983 */ /* 0x000ea80000100800 */
[----:B------:R-:W-:Y:S04]  /*16640*/  STL [R1+0x3530], R44 ;  /* 0x0035302c01007387 */ /* 0x000fe80000100800 */
[----:B------:R-:W2:Y:S04]  /*16650*/  LDL.LU R37, [R1+0x36d8] ;  /* 0x0036d80001257983 */ /* 0x000ea80000300800 */
[----:B------:R-:W4:Y:S04]  /*16660*/  LDL.LU R40, [R1+0x36d4] ;  /* 0x0036d40001287983 */ /* 0x000f280000300800 */
[----:B------:R-:W4:Y:S04]  /*16670*/  LDL R92, [R1+0x17d4] ;  /* 0x0017d400015c7983 */ /* 0x000f280000100800 */
[----:B------:R-:W-:Y:S04]  /*16680*/  STL [R1+0x3534], R43 ;  /* 0x0035342b01007387 */ /* 0x000fe80000100800 */
[----:B------:R-:W4:Y:S04]  /*16690*/  LDL.LU R28, [R1+0x36d0] ;  /* 0x0036d000011c7983 */ /* 0x000f280000300800 */
[----:B------:R-:W4:Y:S04]  /*166a0*/  LDL.LU R39, [R1+0x36cc] ;  /* 0x0036cc0001277983 */ /* 0x000f280000300800 */
[----:B------:R-:W4:Y:S04]  /*166b0*/  LDL R93, [R1+0x17dc] ;  /* 0x0017dc00015d7983 */ /* 0x000f280000100800 */
[----:B------:R-:W-:Y:S04]  /*166c0*/  STL [R1+0x3538], R42 ;  /* 0x0035382a01007387 */ /* 0x000fe80000100800 */
[----:B------:R-:W4:Y:S04]  /*166d0*/  LDL.LU R38, [R1+0x36c8] ;  /* 0x0036c80001267983 */ /* 0x000f280000300800 */
[----:B------:R-:W4:Y:S01]  /*166e0*/  LDL.LU R35, [R1+0x36c4] ;  /* 0x0036c40001237983 */ /* 0x000f220000300800 */
[----:B---3--:R-:W-:-:S06]  /*166f0*/  PRMT R41, RZ, 0x7610, R41 ;  /* 0x00007610ff297816 */ /* 0x008fcc0000000029 */
[----:B------:R2:W3:Y:S02]  /*16700*/  @!P5 LDG.E.U8 R41, desc[UR6][R12.64] ;  /* 0x000000060c29d981 */ /* 0x0004e4000c1e1100 */
[----:B--2---:R-:W-:Y:S01]  /*16710*/  @!P0 IMAD.MOV.U32 R13, RZ, RZ, R37 ;  /* 0x000000ffff0d8224 */ /* 0x004fe200078e0025 */
[----:B----4-:R-:W-:Y:S01]  /*16720*/  PRMT R40, RZ, 0x7610, R40 ;  /* 0x00007610ff287816 */ /* 0x010fe20000000028 */
[----:B------:R-:W-:Y:S01]  /*16730*/  @!P0 IMAD.MOV.U32 R12, RZ, RZ, R28 ;  /* 0x000000ffff0c8224 */ /* 0x000fe200078e001c */
[----:B------:R-:W-:-:S04]  /*16740*/  PRMT R39, RZ, 0x7610, R39 ;  /* 0x00007610ff277816 */ /* 0x000fc80000000027 */
[----:B------:R0:W2:Y:S02]  /*16750*/  @!P0 LDG.E.U8 R40, desc[UR6][R12.64] ;  /* 0x000000060c288981 */ /* 0x0000a4000c1e1100 */
[----:B0-----:R-:W-:Y:S02]  /*16760*/  @!P0 IMAD.MOV.U32 R13, RZ, RZ, R36 ;  /* 0x000000ffff0d8224 */ /* 0x001fe400078e0024 */
[----:B------:R-:W-:-:S05]  /*16770*/  @!P0 IMAD.MOV.U32 R12, RZ, RZ, R35 ;  /* 0x000000ffff0c8224 */ /* 0x000fca00078e0023 */
[----:B------:R0:W4:Y:S02]  /*16780*/  @!P0 LDG.E.U8 R39, desc[UR6][R12.64] ;  /* 0x000000060c278981 */ /* 0x000124000c1e1100 */
[----:B0-----:R-:W-:Y:S02]  /*16790*/  @!P0 IMAD.MOV.U32 R13, RZ, RZ, R31 ;  /* 0x000000ffff0d8224 */ /* 0x001fe400078e001f */
[----:B---3--:R-:W-:Y:S04]  /*167a0*/  STL [R1+0x353c], R41 ;  /* 0x00353c2901007387 */ /* 0x008fe80000100800 */
[----:B------:R-:W3:Y:S04]  /*167b0*/  LDL.LU R37, [R1+0x36c0] ;  /* 0x0036c00001257983 */ /* 0x000ee80000300800 */
[----:B------:R-:W3:Y:S04]  /*167c0*/  LDL.LU R28, [R1+0x36bc] ;  /* 0x0036bc00011c7983 */ /* 0x000ee80000300800 */
[----:B--2---:R-:W-:Y:S04]  /*167d0*/  STL [R1+0x3540], R40 ;  /* 0x0035402801007387 */ /* 0x004fe80000100800 */
[----:B------:R-:W2:Y:S04]  /*167e0*/  LDL.LU R36, [R1+0x36b8] ;  /* 0x0036b80001247983 */ /* 0x000ea80000300800 */
[----:B------:R-:W2:Y:S04]  /*167f0*/  LDL.LU R35, [R1+0x36b4] ;  /* 0x0036b40001237983 */ /* 0x000ea80000300800 */
[----:B------:R-:W2:Y:S04]  /*16800*/  LDL R88, [R1+0x1adc] ;  /* 0x001adc0001587983 */ /* 0x000ea80000100800 */
[----:B----4-:R-:W-:Y:S04]  /*16810*/  STL [R1+0x3544], R39 ;  /* 0x0035442701007387 */ /* 0x010fe80000100800 */
[----:B------:R-:W4:Y:S01]  /*16820*/  LDL.LU R31, [R1+0x36b0] ;  /* 0x0036b000011f7983 */ /* 0x000f220000300800 */
[----:B------:R-:W-:Y:S01]  /*16830*/  PRMT R38, RZ, 0x7610, R38 ;  /* 0x00007610ff267816 */ /* 0x000fe20000000026 */
[----:B------:R-:W-:-:S02]  /*16840*/  @!P0 IMAD.MOV.U32 R12, RZ, RZ, R34 ;  /* 0x000000ffff0c8224 */ /* 0x000fc400078e0022 */
[----:B------:R-:W4:Y:S04]  /*16850*/  LDL.LU R34, [R1+0x36ac] ;  /* 0x0036ac0001227983 */ /* 0x000f280000300800 */
[----:B------:R0:W4:Y:S02]  /*16860*/  @!P0 LDG.E.U8 R38, desc[UR6][R12.64] ;  /* 0x000000060c268981 */ /* 0x000124000c1e1100 */
[----:B0-----:R-:W-:Y:S02]  /*16870*/  @!P0 IMAD.MOV.U32 R12, RZ, RZ, R91 ;  /* 0x000000ffff0c8224 */ /* 0x001fe400078e005b */
[----:B------:R-:W-:Y:S01]  /*16880*/  @!P0 IMAD.MOV.U32 R13, RZ, RZ, R90 ;  /* 0x000000ffff0d8224 */ /* 0x000fe200078e005a */
[----:B---3--:R-:W-:-:S06]  /*16890*/  PRMT R37, RZ, 0x7610, R37 ;  /* 0x00007610ff257816 */ /* 0x008fcc0000000025 */
[----:B------:R0:W3:Y:S02]  /*168a0*/  @!P0 LDG.E.U8 R37, desc[UR6][R12.64] ;  /* 0x000000060c258981 */ /* 0x0000e4000c1e1100 */
[----:B0-----:R-:W-:Y:S01]  /*168b0*/  @!P2 IMAD.MOV.U32 R13, RZ, RZ, R92 ;  /* 0x000000ffff0da224 */ /* 0x001fe200078e005c */
[----:B--2---:R-:W-:Y:S02]  /*168c0*/  PRMT R36, RZ, 0x7610, R36 ;  /* 0x00007610ff247816 */ /* 0x004fe40000000024 */
[----:B------:R-:W-:Y:S01]  /*168d0*/  PRMT R35, RZ, 0x7610, R35 ;  /* 0x00007610ff237816 */ /* 0x000fe20000000023 */
[----:B----4-:R-:W-:-:S05]  /*168e0*/  @!P2 IMAD.MOV.U32 R12, RZ, RZ, R31 ;  /* 0x000000ffff0ca224 */ /* 0x010fca00078e001f */
[----:B------:R0:W2:Y:S02]  /*168f0*/  @!P2 LDG.E.U8 R36, desc[UR6][R12.64] ;  /* 0x000000060c24a981 */ /* 0x0000a4000c1e1100 */
[----:B0-----:R-:W-:Y:S02]  /*16900*/  @!P2 IMAD.MOV.U32 R12, RZ, RZ, R28 ;  /* 0x000000ffff0ca224 */ /* 0x001fe400078e001c */
[----:B------:R-:W-:-:S05]  /*16910*/  @!P2 IMAD.MOV.U32 R13, RZ, RZ, R93 ;  /* 0x000000ffff0da224 */ /* 0x000fca00078e005d */
[----:B------:R0:W4:Y:S04]  /*16920*/  @!P2 LDG.E.U8 R35, desc[UR6][R12.64] ;  /* 0x000000060c23a981 */ /* 0x000128000c1e1100 */
[----:B------:R-:W-:Y:S01]  /*16930*/  STL [R1+0x3548], R38 ;  /* 0x0035482601007387 */ /* 0x000fe20000100800 */
[----:B0-----:R-:W-:Y:S01]  /*16940*/  @!P1 IMAD.MOV.U32 R13, RZ, RZ, R27 ;  /* 0x000000ffff0d9224 */ /* 0x001fe200078e001b */
[----:B------:R-:W-:Y:S01]  /*16950*/  PRMT R34, RZ, 0x7610, R34 ;  /* 0x00007610ff227816 */ /* 0x000fe20000000022 */
[----:B------:R-:W-:-:S05]  /*16960*/  @!P1 IMAD.MOV.U32 R12, RZ, RZ, R26 ;  /* 0x000000ffff0c9224 */ /* 0x000fca00078e001a */
[----:B------:R0:W4:Y:S04]  /*16970*/  @!P1 LDG.E.U8 R34, desc[UR6][R12.64] ;  /* 0x000000060c229981 */ /* 0x000128000c1e1100 */
[----:B---3--:R-:W-:Y:S04]  /*16980*/  STL [R1+0x354c], R37 ;  /* 0x00354c2501007387 */ /* 0x008fe80000100800 */
[----:B------:R-:W3:Y:S04]  /*16990*/  LDL.LU R31, [R1+0x36a8] ;  /* 0x0036a800011f7983 */ /* 0x000ee80000300800 */
[----:B--2---:R-:W-:Y:S04]  /*169a0*/  STL [R1+0x3550], R36 ;  /* 0x0035502401007387 */ /* 0x004fe80000100800 */
[----:B------:R-:W2:Y:S04]  /*169b0*/  LDL.LU R28, [R1+0x36a4] ;  /* 0x0036a400011c7983 */ /* 0x000ea80000300800 */
[----:B------:R-:W2:Y:S04]  /*169c0*/  LDL R89, [R1+0x17e4] ;  /* 0x0017e40001597983 */ /* 0x000ea80000100800 */
[----:B------:R-:W2:Y:S04]  /*169d0*/  LDL R90, [R1+0x17ec] ;  /* 0x0017ec00015a7983 */ /* 0x000ea80000100800 */
[----:B------:R-:W2:Y:S04]  /*169e0*/  LDL R91, [R1+0x17f0] ;  /* 0x0017f000015b7983 */ /* 0x000ea80000100800 */
[----:B----4-:R-:W-:Y:S04]  /*169f0*/  STL [R1+0x3554], R35 ;  /* 0x0035542301007387 */ /* 0x010fe80000100800 */
[----:B------:R-:W4:Y:S01]  /*16a00*/  LDL.LU R27, [R1+0x36a0] ;  /* 0x0036a000011b7983 */ /* 0x000f220000300800 */
[----:B------:R-:W-:-:S02]  /*16a10*/  VIADD R15, R30, 0xffffff7e ;  /* 0xffffff7e1e0f7836 */ /* 0x000fc40000000000 */
[----:B0-----:R-:W-:Y:S01]  /*16a20*/  @!P1 IMAD.MOV.U32 R12, RZ, RZ, R25 ;  /* 0x000000ffff0c9224 */ /* 0x001fe200078e0019 */
[----:B------:R-:W4:Y:S02]  /*16a30*/  LDL.LU R26, [R1+0x369c] ;  /* 0x00369c00011a7983 */ /* 0x000f240000300800 */
[----:B------:R-:W-:Y:S01]  /*16a40*/  ISETP.GE.U32.AND P4, PT, R15, 0x7ffffe7f, PT ;  /* 0x7ffffe7f0f00780c */ /* 0x000fe20003f86070 */
[----:B------:R-:W-:Y:S01]  /*16a50*/  @!P1 IMAD.MOV.U32 R13, RZ, RZ, R88 ;  /* 0x000000ffff0d9224 */ /* 0x000fe200078e0058 */
[----:B------:R-:W4:Y:S04]  /*16a60*/  LDL R92, [R1+0x1ae4] ;  /* 0x001ae400015c7983 */ /* 0x000f280000100800 */
[----:B------:R-:W4:Y:S04]  /*16a70*/  LDL R93, [R1+0x1ae8] ;  /* 0x001ae800015d7983 */ /* 0x000f280000100800 */
[----:B------:R-:W-:Y:S04]  /*16a80*/  STL [R1+0x3558], R34 ;  /* 0x0035582201007387 */ /* 0x000fe80000100800 */
[----:B------:R-:W4:Y:S01]  /*16a90*/  LDL.LU R25, [R1+0x3698] ;  /* 0x0036980001197983 */ /* 0x000f220000300800 */
[----:B---3--:R-:W-:-:S06]  /*16aa0*/  PRMT R31, RZ, 0x7610, R31 ;  /* 0x00007610ff1f7816 */ /* 0x008fcc000000001f */
[----:B------:R0:W3:Y:S02]  /*16ab0*/  @!P1 LDG.E.U8 R31, desc[UR6][R12.64] ;  /* 0x000000060c1f9981 */ /* 0x0000e4000c1e1100 */
[----:B0-----:R-:W-:Y:S02]  /*16ac0*/  @!P4 IMAD.MOV.U32 R12, RZ, RZ, R24 ;  /* 0x000000ffff0cc224 */ /* 0x001fe400078e0018 */
[----:B------:R-:W-:Y:S01]  /*16ad0*/  @!P4 IMAD.MOV.U32 R13, RZ, RZ, R33 ;  /* 0x000000ffff0dc224 */ /* 0x000fe200078e0021 */
[----:B--2---:R-:W-:-:S06]  /*16ae0*/  PRMT R28, RZ, 0x7610, R28 ;  /* 0x00007610ff1c7816 */ /* 0x004fcc000000001c */
[----:B------:R0:W2:Y:S02]  /*16af0*/  @!P4 LDG.E.U8 R28, desc[UR6][R12.64] ;  /* 0x000000060c1cc981 */ /* 0x0000a4000c1e1100 */
[----:B0-----:R-:W-:Y:S02]  /*16b00*/  @!P4 IMAD.MOV.U32 R12, RZ, RZ, R23 ;  /* 0x000000ffff0cc224 */ /* 0x001fe400078e0017 */
[----:B------:R-:W-:Y:S01]  /*16b10*/  @!P4 IMAD.MOV.U32 R13, RZ, RZ, R32 ;  /* 0x000000ffff0dc224 */ /* 0x000fe200078e0020 */
[----:B----4-:R-:W-:-:S06]  /*16b20*/  PRMT R27, RZ, 0x7610, R27 ;  /* 0x00007610ff1b7816 */ /* 0x010fcc000000001b */
[----:B------:R0:W4:Y:S01]  /*16b30*/  @!P4 LDG.E.U8 R27, desc[UR6][R12.64] ;  /* 0x000000060c1bc981 */ /* 0x000122000c1e1100 */
[----:B------:R-:W-:-:S05]  /*16b40*/  VIADD R15, R30, 0xffffff76 ;  /* 0xffffff761e0f7836 */ /* 0x000fca0000000000 */
[----:B------:R-:W-:Y:S02]  /*16b50*/  ISETP.GE.U32.AND P5, PT, R15, 0x7ffffe77, PT ;  /* 0x7ffffe770f00780c */ /* 0x000fe40003fa6070 */
[----:B------:R-:W-:-:S11]  /*16b60*/  PRMT R26, RZ, 0x7610, R26 ;  /* 0x00007610ff1a7816 */ /* 0x000fd6000000001a */
[----:B0-----:R-:W-:Y:S02]  /*16b70*/  @!P5 IMAD.MOV.U32 R13, RZ, RZ, R20 ;  /* 0x000000ffff0dd224 */ /* 0x001fe400078e0014 */
[----:B------:R-:W-:Y:S01]  /*16b80*/  @!P5 IMAD.MOV.U32 R12, RZ, RZ, R22 ;  /* 0x000000ffff0cd224 */ /* 0x000fe200078e0016 */
[----:B------:R-:W-:-:S04]  /*16b90*/  PRMT R25, RZ, 0x7610, R25 ;  /* 0x00007610ff197816 */ /* 0x000fc80000000019 */
[----:B------:R0:W4:Y:S02]  /*16ba0*/  @!P5 LDG.E.U8 R26, desc[UR6][R12.64] ;  /* 0x000000060c1ad981 */ /* 0x000124000c1e1100 */
[----:B0-----:R-:W-:Y:S02]  /*16bb0*/  @!P5 IMAD.MOV.U32 R12, RZ, RZ, R21 ;  /* 0x000000ffff0cd224 */ /* 0x001fe400078e0015 */
[----:B------:R-:W-:-:S05]  /*16bc0*/  @!P5 IMAD.MOV.U32 R13, RZ, RZ, R19 ;  /* 0x000000ffff0dd224 */ /* 0x000fca00078e0013 */
[----:B------:R0:W4:Y:S04]  /*16bd0*/  @!P5 LDG.E.U8 R25, desc[UR6][R12.64] ;  /* 0x000000060c19d981 */ /* 0x000128000c1e1100 */
[----:B---3--:R-:W-:Y:S04]  /*16be0*/  STL [R1+0x355c], R31 ;  /* 0x00355c1f01007387 */ /* 0x008fe80000100800 */
[----:B------:R-:W3:Y:S04]  /*16bf0*/  LDL.LU R33, [R1+0x3694] ;  /* 0x0036940001217983 */ /* 0x000ee80000300800 */
[----:B------:R-:W3:Y:S04]  /*16c00*/  LDL.LU R24, [R1+0x3690] ;  /* 0x0036900001187983 */ /* 0x000ee80000300800 */
[----:B--2---:R-:W-:Y:S04]  /*16c10*/  STL [R1+0x3560], R28 ;  /* 0x0035601c01007387 */ /* 0x004fe80000100800 */
[----:B------:R-:W2:Y:S04]  /*16c20*/  LDL.LU R32, [R1+0x368c] ;  /* 0x00368c0001207983 */ /* 0x000ea80000300800 */
[----:B------:R-:W2:Y:S04]  /*16c30*/  LDL.LU R23, [R1+0x3688] ;  /* 0x0036880001177983 */ /* 0x000ea80000300800 */
[----:B----4-:R-:W-:Y:S04]  /*16c40*/  STL [R1+0x3564], R27 ;  /* 0x0035641b01007387 */ /* 0x010fe80000100800 */
[----:B------:R-:W4:Y:S04]  /*16c50*/  LDL.LU R20, [R1+0x3684] ;  /* 0x0036840001147983 */ /* 0x000f280000300800 */
[----:B------:R-:W4:Y:S01]  /*16c60*/  LDL.LU R22, [R1+0x3680] ;  /* 0x0036800001167983 */ /* 0x000f220000300800 */
[----:B0-----:R-:W-:-:S03]  /*16c70*/  @!P2 IMAD.MOV.U32 R13, RZ, RZ, R89 ;  /* 0x000000ffff0da224 */ /* 0x001fc600078e0059 */
[----:B------:R-:W-:Y:S04]  /*16c80*/  STL [R1+0x3568], R26 ;  /* 0x0035681a01007387 */ /* 0x000fe80000100800 */
[----:B------:R-:W4:Y:S04]  /*16c90*/  LDL.LU R21, [R1+0x367c] ;  /* 0x00367c0001157983 */ /* 0x000f280000300800 */
[----:B------:R-:W-:Y:S01]  /*16ca0*/  STL [R1+0x356c], R25 ;  /* 0x00356c1901007387 */ /* 0x000fe20000100800 */
[----:B---3--:R-:W-:Y:S02]  /*16cb0*/  PRMT R24, RZ, 0x7610, R24 ;  /* 0x00007610ff187816 */ /* 0x008fe40000000018 */
[----:B--2---:R-:W-:Y:S01]  /*16cc0*/  PRMT R23, RZ, 0x7610, R23 ;  /* 0x00007610ff177816 */ /* 0x004fe20000000017 */
[----:B----4-:R-:W-:-:S02]  /*16cd0*/  @!P2 IMAD.MOV.U32 R12, RZ, RZ, R20 ;  /* 0x000000ffff0ca224 */ /* 0x010fc400078e0014 */
[----:B------:R-:W2:Y:S04]  /*16ce0*/  LDL.LU R20, [R1+0x3678] ;  /* 0x0036780001147983 */ /* 0x000ea80000300800 */
[----:B------:R0:W3:Y:S01]  /*16cf0*/  @!P2 LDG.E.U8 R24, desc[UR6][R12.64] ;  /* 0x000000060c18a981 */ /* 0x0000e2000c1e1100 */
[----:B------:R-:W-:Y:S01]  /*16d00*/  PRMT R22, RZ, 0x7610, R22 ;  /* 0x00007610ff167816 */ /* 0x000fe20000000016 */
[----:B0-----:R-:W-:Y:S02]  /*16d10*/  @!P2 IMAD.MOV.U32 R12, RZ, RZ, R91 ;  /* 0x000000ffff0ca224 */ /* 0x001fe400078e005b */
[----:B------:R-:W-:-:S05]  /*16d20*/  @!P2 IMAD.MOV.U32 R13, RZ, RZ, R90 ;  /* 0x000000ffff0da224 */ /* 0x000fca00078e005a */
[----:B------:R0:W4:Y:S02]  /*16d30*/  @!P2 LDG.E.U8 R23, desc[UR6][R12.64] ;  /* 0x000000060c17a981 */ /* 0x000124000c1e1100 */
[----:B0-----:R-:W-:Y:S02]  /*16d40*/  @!P1 IMAD.MOV.U32 R12, RZ, RZ, R93 ;  /* 0x000000ffff0c9224 */ /* 0x001fe400078e005d */
[----:B------:R-:W-:-:S05]  /*16d50*/  @!P1 IMAD.MOV.U32 R13, RZ, RZ, R92 ;  /* 0x000000ffff0d9224 */ /* 0x000fca00078e005c */
[----:B------:R0:W4:Y:S01]  /*16d60*/  @!P1 LDG.E.U8 R22, desc[UR6][R12.64] ;  /* 0x000000060c169981 */ /* 0x000122000c1e1100 */
[----:B------:R-:W-:Y:S01]  /*16d70*/  PRMT R21, RZ, 0x7610, R21 ;  /* 0x00007610ff157816 */ /* 0x000fe20000000015 */
[----:B------:R-:W-:Y:S02]  /*16d80*/  IMAD R19, R29, 0x89, RZ ;  /* 0x000000891d137824 */ /* 0x000fe400078e02ff */
[----:B0-----:R-:W-:Y:S02]  /*16d90*/  @!P1 IMAD.MOV.U32 R12, RZ, RZ, R32 ;  /* 0x000000ffff0c9224 */ /* 0x001fe400078e0020 */
[----:B------:R-:W-:Y:S01]  /*16da0*/  @!P1 IMAD.MOV.U32 R13, RZ, RZ, R33 ;  /* 0x000000ffff0d9224 */ /* 0x000fe200078e0021 */
[----:B-1----:R-:W-:-:S04]  /*16db0*/  IADD3 R10, P2, PT, R19, R2, RZ ;  /* 0x00000002130a7210 */ /* 0x002fc80007f5e0ff */
[----:B------:R0:W4:Y:S02]  /*16dc0*/  @!P1 LDG.E.U8 R21, desc[UR6][R12.64] ;  /* 0x000000060c159981 */ /* 0x000124000c1e1100 */
[----:B0-----:R-:W-:Y:S02]  /*16dd0*/  @!P4 IMAD.MOV.U32 R12, RZ, RZ, R11 ;  /* 0x000000ffff0cc224 */ /* 0x001fe400078e000b */
[----:B------:R-:W-:Y:S02]  /*16de0*/  @!P4 IMAD.MOV.U32 R13, RZ, RZ, R18 ;  /* 0x000000ffff0dc224 */ /* 0x000fe400078e0012 */
[----:B------:R-:W-:Y:S01]  /*16df0*/  IMAD.X R11, R3, 0x1, R0, P2 ;  /* 0x00000001030b7824 */ /* 0x000fe200010e0600 */
[----:B------:R-:W-:Y:S01]  /*16e00*/  PRMT R16, RZ, 0x7610, R16 ;  /* 0x00007610ff107816 */ /* 0x000fe20000000010 */
[----:B------:R-:W-:-:S05]  /*16e10*/  VIADD R15, R30, 0xffffff9d ;  /* 0xffffff9d1e0f7836 */ /* 0x000fca0000000000 */
[----:B------:R-:W-:Y:S02]  /*16e20*/  ISETP.GE.U32.AND P0, PT, R15, 0x7ffffe9e, PT ;  /* 0x7ffffe9e0f00780c */ /* 0x000fe40003f06070 */
[----:B------:R-:W-:Y:S02]  /*16e30*/  PRMT R15, RZ, 0x7610, R15 ;  /* 0x00007610ff0f7816 */ /* 0x000fe4000000000f */
[----:B--2---:R-:W-:Y:S01]  /*16e40*/  PRMT R20, RZ, 0x7610, R20 ;  /* 0x00007610ff147816 */ /* 0x004fe20000000014 */
[----:B---3--:R-:W-:Y:S05]  /*16e50*/  STL [R1+0x3570], R24 ;  /* 0x0035701801007387 */ /* 0x008fea0000100800 */
[----:B------:R0:W2:Y:S04]  /*16e60*/  @!P4 LDG.E.U8 R20, desc[UR6][R12.64] ;  /* 0x000000060c14c981 */ /* 0x0000a8000c1e1100 */
[----:B----4-:R-:W-:Y:S01]  /*16e70*/  STL [R1+0x3574], R23 ;  /* 0x0035741701007387 */ /* 0x010fe20000100800 */
[----:B0-----:R-:W-:-:S02]  /*16e80*/  @!P4 IMAD.MOV.U32 R12, RZ, RZ, R14 ;  /* 0x000000ffff0cc224 */ /* 0x001fc400078e000e */
[----:B------:R-:W-:Y:S01]  /*16e90*/  @!P4 IMAD.MOV.U32 R13, RZ, RZ, R17 ;  /* 0x000000ffff0dc224 */ /* 0x000fe200078e0011 */
[----:B------:R-:W-:Y:S04]  /*16ea0*/  STL [R1+0x3578], R22 ;  /* 0x0035781601007387 */ /* 0x000fe80000100800 */
[----:B------:R0:W-:Y:S02]  /*16eb0*/  STL [R1+0x365c], R2 ;  /* 0x00365c0201007387 */ /* 0x0001e40000100800 */
[----:B0-----:R-:W-:Y:S02]  /*16ec0*/  IADD3 R2, P1, PT, R19, R6, RZ ;  /* 0x0000000613027210 */ /* 0x001fe40007f3e0ff */
[----:B------:R-:W-:-:S03]  /*16ed0*/  PRMT R19, RZ, 0x7610, R19 ;  /* 0x00007610ff137816 */ /* 0x000fc60000000013 */
[----:B------:R-:W-:-:S03]  /*16ee0*/  IMAD.X R3, R3, 0x1, R9, P1 ;  /* 0x0000000103037824 */ /* 0x000fc600008e0609 */
[----:B------:R0:W3:Y:S02]  /*16ef0*/  @!P4 LDG.E.U8 R19, desc[UR6][R12.64] ;  /* 0x000000060c13c981 */ /* 0x0000e4000c1e1100 */
[----:B0-----:R-:W-:Y:S02]  /*16f00*/  @!P5 IMAD.MOV.U32 R12, RZ, RZ, R10 ;  /* 0x000000ffff0cd224 */ /* 0x001fe400078e000a */
[----:B------:R-:W-:-:S05]  /*16f10*/  @!P5 IMAD.MOV.U32 R13, RZ, RZ, R11 ;  /* 0x000000ffff0dd224 */ /* 0x000fca00078e000b */
[----:B------:R0:W4:Y:S02]  /*16f20*/  @!P5 LDG.E.U8 R16, desc[UR6][R12.64] ;  /* 0x000000060c10d981 */ /* 0x000124000c1e1100 */
[----:B0-----:R-:W-:Y:S02]  /*16f30*/  @!P5 IMAD.MOV.U32 R12, RZ, RZ, R2 ;  /* 0x000000ffff0cd224 */ /* 0x001fe400078e0002 */
[----:B------:R-:W-:-:S05]  /*16f40*/  @!P5 IMAD.MOV.U32 R13, RZ, RZ, R3 ;  /* 0x000000ffff0dd224 */ /* 0x000fca00078e0003 */
[----:B------:R0:W4:Y:S04]  /*16f50*/  @!P5 LDG.E.U8 R15, desc[UR6][R12.64] ;  /* 0x000000060c0fd981 */ /* 0x000128000c1e1100 */
[----:B------:R-:W-:Y:S04]  /*16f60*/  STL [R1+0x1ce8], R10 ;  /* 0x001ce80a01007387 */ /* 0x000fe80000100800 */
[----:B------:R-:W-:Y:S01]  /*16f70*/  STL [R1+0x357c], R21 ;  /* 0x00357c1501007387 */ /* 0x000fe20000100800 */
[----:B------:R-:W-:Y:S02]  /*16f80*/  VIADD R28, R30, 0xffffff9c ;  /* 0xffffff9c1e1c7836 */ /* 0x000fe40000000000 */
[----:B------:R-:W-:-:S02]  /*16f90*/  IMAD R63, R29, 0x95, RZ ;  /* 0x000000951d3f7824 */ /* 0x000fc400078e02ff */
[----:B------:R-:W-:-:S05]  /*16fa0*/  IMAD R32, R29, 0xbe, RZ ;  /* 0x000000be1d207824 */ /* 0x000fca00078e02ff */
[----:B------:R-:W-:Y:S01]  /*16fb0*/  SHF.R.S32.HI R75, RZ, 0x1f, R32 ;  /* 0x0000001fff4b7819 */ /* 0x000fe20000011420 */
[----:B------:R-:W-:-:S05]  /*16fc0*/  IMAD R67, R29, 0x62, RZ ;  /* 0x000000621d437824 */ /* 0x000fca00078e02ff */
[----:B0-----:R-:W-:Y:S01]  /*16fd0*/  SHF.R.S32.HI R12, RZ, 0x1f, R67 ;  /* 0x0000001fff0c7819 */ /* 0x001fe20000011443 */
[----:B------:R-:W-:-:S05]  /*16fe0*/  IMAD R65, R29, 0x63, RZ ;  /* 0x000000631d417824 */ /* 0x000fca00078e02ff */
[----:B------:R-:W-:Y:S01]  /*16ff0*/  SHF.R.S32.HI R13, RZ, 0x1f, R65 ;  /* 0x0000001fff0d7819 */ /* 0x000fe20000011441 */
[----:B--2---:R-:W-:Y:S04]  /*17000*/  STL [R1+0x3580], R20 ;  /* 0x0035801401007387 */ /* 0x004fe80000100800 */
[----:B------:R-:W-:Y:S04]  /*17010*/  STL [R1+0x3660], R0 ;  /* 0x0036600001007387 */ /* 0x000fe80000100800 */
[----:B------:R0:W-:Y:S04]  /*17020*/  STL [R1+0x3664], R6 ;  /* 0x0036640601007387 */ /* 0x0001e80000100800 */
[----:B------:R-:W-:Y:S04]  /*17030*/  STL [R1+0x1ce4], R11 ;  /* 0x001ce40b01007387 */ /* 0x000fe80000100800 */
[----:B------:R-:W-:Y:S01]  /*17040*/  STL [R1+0x1cf0], R2 ;  /* 0x001cf00201007387 */ /* 0x000fe20000100800 */
[----:B0-----:R-:W-:-:S03]  /*17050*/  IMAD R6, R29, 0x97, RZ ;  /* 0x000000971d067824 */ /* 0x001fc600078e02ff */
[----:B------:R-:W-:Y:S04]  /*17060*/  STL [R1+0x3668], R9 ;  /* 0x0036680901007387 */ /* 0x000fe80000100800 */
[----:B------:R-:W-:Y:S01]  /*17070*/  STL [R1+0x1cec], R3 ;  /* 0x001cec0301007387 */ /* 0x000fe20000100800 */
[----:B------:R-:W-:-:S03]  /*17080*/  SHF.R.S32.HI R6, RZ, 0x1f, R6 ;  /* 0x0000001fff067819 */ /* 0x000fc60000011406 */
[----:B---3--:R-:W-:Y:S04]  /*17090*/  STL [R1+0x3584], R19 ;  /* 0x0035841301007387 */ /* 0x008fe80000100800 */
[----:B----4-:R-:W-:Y:S04]  /*170a0*/  STL [R1+0x3588], R16 ;  /* 0x0035881001007387 */ /* 0x010fe80000100800 */
[----:B------:R-:W-:Y:S04]  /*170b0*/  STL [R1+0x358c], R15 ;  /* 0x00358c0f01007387 */ /* 0x000fe80000100800 */
[----:B------:R0:W-:Y:S02]  /*170c0*/  STL [R1+0x366c], R28 ;  /* 0x00366c1c01007387 */ /* 0x0001e40000100800 */
[----:B0-----:R-:W-:-:S05]  /*170d0*/  SHF.R.S32.HI R28, RZ, 0x1f, R63 ;  /* 0x0000001fff1c7819 */ /* 0x001fca000001143f */
[----:B------:R0:W-:Y:S04]  /*170e0*/  STL [R1+0x3674], R28 ;  /* 0x0036741c01007387 */ /* 0x0001e80000100800 */
[----:B------:R1:W-:Y:S01]  /*170f0*/  STL [R1+0x3670], R6 ;  /* 0x0036700601007387 */ /* 0x0003e20000100800 */
[----:B0-----:R-:W0:Y:S08]  /*17100*/  LDC R28, c[0x0][0x3a8] ;  /* 0x0000ea00ff1c7b82 */ /* 0x001e300000000800 */
[----:B-1----:R-:W1:Y:S01]  /*17110*/  LDC R6, c[0x0][0x3a8] ;  /* 0x0000ea00ff067b82 */ /* 0x002e620000000800 */
[----:B0-----:R-:W-:-:S02]  /*17120*/  IMAD R28, R28, 0x63, RZ ;  /* 0x000000631c1c7824 */ /* 0x001fc400078e02ff */
[----:B-1----:R-:W-:-:S05]  /*17130*/  IMAD R6, R6, 0x62, RZ ;  /* 0x0000006206067824 */ /* 0x002fca00078e02ff */
[C---:B------:R-:W-:Y:S02]  /*17140*/  IADD3 R32, P2, PT, R6.reuse, R4, RZ ;  /* 0x0000000406207210 */ /* 0x040fe40007f5e0ff */
[----:B------:R-:W-:-:S03]  /*17150*/  IADD3 R6, P5, PT, R6, R5, RZ ;  /* 0x0000000506067210 */ /* 0x000fc60007fbe0ff */
[----:B------:R-:W-:Y:S04]  /*17160*/  STL [R1+0x17f8], R32 ;  /* 0x0017f82001007387 */ /* 0x000fe80000100800 */
[----:B------:R0:W-:Y:S02]  /*17170*/  STL [R1+0x1800], R6 ;  /* 0x0018000601007387 */ /* 0x0001e40000100800 */
[----:B0-----:R-:W-:-:S05]  /*17180*/  IADD3 R6, P1, PT, R28, R4, RZ ;  /* 0x000000041c067210 */ /* 0x001fca0007f3e0ff */
[----:B------:R0:W-:Y:S02]  /*17190*/  STL [R1+0x1818], R6 ;  /* 0x0018180601007387 */ /* 0x0001e40000100800 */
[----:B0-----:R-:W-:-:S05]  /*171a0*/  IMAD.X R6, R12, 0x1, R7, P2 ;  /* 0x000000010c067824 */ /* 0x001fca00010e0607 */
[----:B------:R0:W-:Y:S02]  /*171b0*/  STL [R1+0x17f4], R6 ;  /* 0x0017f40601007387 */ /* 0x0001e40000100800 */
[----:B0-----:R-:W-:Y:S02]  /*171c0*/  IMAD.X R6, R12, 0x1, R8, P5 ;  /* 0x000000010c067824 */ /* 0x001fe400028e0608 */
[----:B------:R-:W0:Y:S01]  /*171d0*/  LDC R12, c[0x0][0x3a8] ;  /* 0x0000ea00ff0c7b82 */ /* 0x000e220000000800 */
[----:B------:R-:W-:-:S05]  /*171e0*/  IADD3 R28, P4, PT, R28, R5, RZ ;  /* 0x000000051c1c7210 */ /* 0x000fca0007f9e0ff */
[----:B------:R1:W-:Y:S02]  /*171f0*/  STL [R1+0x1820], R28 ;  /* 0x0018201c01007387 */ /* 0x0003e40000100800 */
[----:B-1----:R-:W1:Y:S02]  /*17200*/  LDC R28, c[0x0][0x3a8] ;  /* 0x0000ea00ff1c7b82 */ /* 0x002e640000000800 */
[----:B------:R2:W-:Y:S01]  /*17210*/  STL [R1+0x17fc], R6 ;  /* 0x0017fc0601007387 */ /* 0x0005e20000100800 */
[----:B0-----:R-:W-:-:S05]  /*17220*/  IMAD R12, R12, 0x64, RZ ;  /* 0x000000640c0c7824 */ /* 0x001fca00078e02ff */
[----:B--2---:R-:W-:-:S05]  /*17230*/  IADD3 R6, P2, PT, R12, R4, RZ ;  /* 0x000000040c067210 */ /* 0x004fca0007f5e0ff */
[----:B------:R0:W-:Y:S02]  /*17240*/  STL [R1+0x1838], R6 ;  /* 0x0018380601007387 */ /* 0x0001e40000100800 */
[----:B0-----:R-:W-:-:S05]  /*17250*/  IMAD.X R6, R13, 0x1, R7, P1 ;  /* 0x000000010d067824 */ /* 0x001fca00008e0607 */
[----:B------:R0:W-:Y:S01]  /*17260*/  STL [R1+0x1814], R6 ;  /* 0x0018140601007387 */ /* 0x0001e20000100800 */
[----:B-1----:R-:W-:Y:S01]  /*17270*/  IMAD R28, R28, 0x65, RZ ;  /* 0x000000651c1c7824 */ /* 0x002fe200078e02ff */
[----:B0-----:R-:W-:Y:S02]  /*17280*/  SHF.R.S32.HI R6, RZ, 0x1f, R12 ;  /* 0x0000001fff067819 */ /* 0x001fe4000001140c */
[----:B------:R-:W-:-:S05]  /*17290*/  IADD3 R12, P5, PT, R12, R5, RZ ;  /* 0x000000050c0c7210 */ /* 0x000fca0007fbe0ff */
[----:B------:R0:W-:Y:S02]  /*172a0*/  STL [R1+0x1840], R12 ;  /* 0x0018400c01007387 */ /* 0x0001e40000100800 */
[----:B0-----:R-:W-:Y:S01]  /*172b0*/  IMAD.X R12, R13, 0x1, R8, P4 ;  /* 0x000000010d0c7824 */ /* 0x001fe200020e0608 */
[----:B------:R-:W-:-:S04]  /*172c0*/  IADD3 R13, P1, PT, R28, R4, RZ ;  /* 0x000000041c0d7210 */ /* 0x000fc80007f3e0ff */
[----:B------:R-:W-:Y:S04]  /*172d0*/  STL [R1+0x181c], R12 ;  /* 0x00181c0c01007387 */ /* 0x000fe80000100800 */
[----:B------:R0:W-:Y:S02]  /*172e0*/  STL [R1+0x1858], R13 ;  /* 0x0018580d01007387 */ /* 0x0001e40000100800 */
[----:B0-----:R-:W0:Y:S01]  /*172f0*/  LDC R13, c[0x0][0x3a8] ;  /* 0x0000ea00ff0d7b82 */ /* 0x001e220000000800 */
[----:B------:R-:W-:-:S05]  /*17300*/  IMAD.X R12, R6, 0x1, R7, P2 ;  /* 0x00000001060c7824 */ /* 0x000fca00010e0607 */
[----:B------:R1:W-:Y:S02]  /*17310*/  STL [R1+0x1834], R12 ;  /* 0x0018340c01007387 */ /* 0x0003e40000100800 */
[----:B-1----:R-:W-:-:S05]  /*17320*/  IADD3 R12, P4, PT, R28, R5, RZ ;  /* 0x000000051c0c7210 */ /* 0x002fca0007f9e0ff */
[----:B------:R1:W-:Y:S01]  /*17330*/  STL [R1+0x1860], R12 ;  /* 0x0018600c01007387 */ /* 0x0003e20000100800 */
[----:B------:R-:W-:Y:S02]  /*17340*/  IMAD.X R6, R6, 0x1, R8, P5 ;  /* 0x0000000106067824 */ /* 0x000fe400028e0608 */
[----:B0-----:R-:W-:Y:S01]  /*17350*/  IMAD R13, R13, 0x66, RZ ;  /* 0x000000660d0d7824 */ /* 0x001fe200078e02ff */
[----:B-1----:R-:W-:Y:S02]  /*17360*/  SHF.R.S32.HI R12, RZ, 0x1f, R28 ;  /* 0x0000001fff0c7819 */ /* 0x002fe4000001141c */
[----:B------:R-:W0:Y:S01]  /*17370*/  LDC R28, c[0x0][0x3a8] ;  /* 0x0000ea00ff1c7b82 */ /* 0x000e220000000800 */
[----:B------:R1:W-:Y:S02]  /*17380*/  STL [R1+0x183c], R6 ;  /* 0x00183c0601007387 */ /* 0x0003e40000100800 */
[----:B-1----:R-:W-:-:S05]  /*17390*/  IADD3 R6, P2, PT, R13, R4, RZ ;  /* 0x000000040d067210 */ /* 0x002fca0007f5e0ff */
[----:B------:R1:W-:Y:S02]  /*173a0*/  STL [R1+0x1878], R6 ;  /* 0x0018780601007387 */ /* 0x0003e40000100800 */
[----:B-1----:R-:W-:Y:S02]  /*173b0*/  IMAD.X R6, R12, 0x1, R7, P1 ;  /* 0x000000010c067824 */ /* 0x002fe400008e0607 */
[----:B0-----:R-:W-:-:S03]  /*173c0*/  IMAD R28, R28, 0x67, RZ ;  /* 0x000000671c1c7824 */ /* 0x001fc600078e02ff */
[----:B------:R0:W-:Y:S01]  /*173d0*/  STL [R1+0x1854], R6 ;  /* 0x0018540601007387 */ /* 0x0001e20000100800 */
[----:B------:R-:W-:Y:S01]  /*173e0*/  IMAD.X R12, R12, 0x1, R8, P4 ;  /* 0x000000010c0c7824 */ /* 0x000fe200020e0608 */
[----:B0-----:R-:W-:Y:S02]  /*173f0*/  SHF.R.S32.HI R6, RZ, 0x1f, R13 ;  /* 0x0000001fff067819 */ /* 0x001fe4000001140d */
[----:B------:R-:W-:-:S05]  /*17400*/  IADD3 R13, P5, PT, R13, R5, RZ ;  /* 0x000000050d0d7210 */ /* 0x000fca0007fbe0ff */
[----:B------:R0:W-:Y:S04]  /*17410*/  STL [R1+0x1880], R13 ;  /* 0x0018800d01007387 */ /* 0x0001e80000100800 */
[----:B------:R1:W-:Y:S01]  /*17420*/  STL [R1+0x185c], R12 ;  /* 0x00185c0c01007387 */ /* 0x0003e20000100800 */
[----:B0-----:R-:W-:-:S05]  /*17430*/  IADD3 R13, P1, PT, R28, R4, RZ ;  /* 0x000000041c0d7210 */ /* 0x001fca0007f3e0ff */
[----:B------:R0:W-:Y:S01]  /*17440*/  STL [R1+0x1898], R13 ;  /* 0x0018980d01007387 */ /* 0x0001e20000100800 */
[----:B-1----:R-:W-:Y:S01]  /*17450*/  IMAD.X R12, R6, 0x1, R7, P2 ;  /* 0x00000001060c7824 */ /* 0x002fe200010e0607 */
[----:B0-----:R-:W0:Y:S04]  /*17460*/  LDC R13, c[0x0][0x3a8] ;  /* 0x0000ea00ff0d7b82 */ /* 0x001e280000000800 */
[----:B------:R1:W-:Y:S02]  /*17470*/  STL [R1+0x1874], R12 ;  /* 0x0018740c01007387 */ /* 0x0003e40000100800 */
[----:B-1----:R-:W-:-:S05]  /*17480*/  IADD3 R12, P4, PT, R28, R5, RZ ;  /* 0x000000051c0c7210 */ /* 0x002fca0007f9e0ff */
[----:B------:R1:W-:Y:S01]  /*17490*/  STL [R1+0x18a0], R12 ;  /* 0x0018a00c01007387 */ /* 0x0003e20000100800 */
[----:B------:R-:W-:Y:S01]  /*174a0*/  IMAD.X R6, R6, 0x1, R8, P5 ;  /* 0x0000000106067824 */ /* 0x000fe200028e0608 */
[----:B-1----:R-:W-:Y:S02]  /*174b0*/  SHF.R.S32.HI R12, RZ, 0x1f, R28 ;  /* 0x0000001fff0c7819 */ /* 0x002fe4000001141c */
[----:B------:R-:W1:Y:S01]  /*174c0*/  LDC R28, c[0x0][0x3a8] ;  /* 0x0000ea00ff1c7b82 */ /* 0x000e620000000800 */
[----:B0-----:R-:W-:Y:S01]  /*174d0*/  IMAD R13, R13, 0x6a, RZ ;  /* 0x0000006a0d0d7824 */ /* 0x001fe200078e02ff */
[----:B------:R0:W-:Y:S04]  /*174e0*/  STL [R1+0x187c], R6 ;  /* 0x00187c0601007387 */ /* 0x0001e80000100800 */
[----:B0-----:R-:W-:-:S05]  /*174f0*/  IADD3 R6, P2, PT, R13, R4, RZ ;  /* 0x000000040d067210 */ /* 0x001fca0007f5e0ff */
[----:B------:R0:W-:Y:S02]  /*17500*/  STL [R1+0x18f8], R6 ;  /* 0x0018f80601007387 */ /* 0x0001e40000100800 */
[----:B0-----:R-:W-:Y:S02]  /*17510*/  IMAD.X R6, R12, 0x1, R7, P1 ;  /* 0x000000010c067824 */ /* 0x001fe400008e0607 */
[----:B-1----:R-:W-:-:S03]  /*17520*/  IMAD R28, R28, 0x6b, RZ ;  /* 0x0000006b1c1c7824 */ /* 0x002fc600078e02ff */
        /* <DEDUP_REMOVED lines=357> */
[----:B------:R-:W-:Y:S01]  /*18b80*/  STL [R1+0x1dfc], R12 ;  /* 0x001dfc0c01007387 */ /* 0x000fe20000100800 */
[----:B0-----:R-:W-:-:S05]  /*18b90*/  IADD3 R13, P1, PT, R28, R4, RZ ;  /* 0x000000041c0d7210 */ /* 0x001fca0007f3e0ff */
[----:B------:R0:W-:Y:S02]  /*18ba0*/  STL [R1+0x1e38], R13 ;  /* 0x001e380d01007387 */ /* 0x0001e40000100800 */
[----:B0-----:R-:W0:Y:S01]  /*18bb0*/  LDC R13, c[0x0][0x3a8] ;  /* 0x0000ea00ff0d7b82 */ /* 0x001e220000000800 */
[----:B------:R-:W-:-:S05]  /*18bc0*/  IMAD.X R12, R6, 0x1, R7, P2 ;  /* 0x00000001060c7824 */ /* 0x000fca00010e0607 */
[----:B------:R1:W-:Y:S01]  /*18bd0*/  STL [R1+0x1e14], R12 ;  /* 0x001e140c01007387 */ /* 0x0003e20000100800 */
[----:B------:R-:W-:Y:S01]  /*18be0*/  IMAD.X R6, R6, 0x1, R8, P5 ;  /* 0x0000000106067824 */ /* 0x000fe200028e0608 */
[----:B-1----:R-:W-:-:S05]  /*18bf0*/  IADD3 R12, P4, PT, R28, R5, RZ ;  /* 0x000000051c0c7210 */ /* 0x002fca0007f9e0ff */
[----:B------:R1:W-:Y:S01]  /*18c00*/  STL [R1+0x1e40], R12 ;  /* 0x001e400c01007387 */ /* 0x0003e20000100800 */
[----:B0-----:R-:W-:-:S03]  /*18c10*/  IMAD R13, R13, 0x95, RZ ;  /* 0x000000950d0d7824 */ /* 0x001fc600078e02ff */
[----:B------:R0:W-:Y:S01]  /*18c20*/  STL [R1+0x1e1c], R6 ;  /* 0x001e1c0601007387 */ /* 0x0001e20000100800 */
[----:B-1----:R-:W-:Y:S02]  /*18c30*/  SHF.R.S32.HI R12, RZ, 0x1f, R28 ;  /* 0x0000001fff0c7819 */ /* 0x002fe4000001141c */
[----:B------:R-:W-:Y:S01]  /*18c40*/  IADD3 R28, P2, PT, R13, R4, RZ ;  /* 0x000000040d1c7210 */ /* 0x000fe20007f5e0ff */
[----:B0-----:R-:W0:Y:S04]  /*18c50*/  LDC R6, c[0x0][0x3a8] ;  /* 0x0000ea00ff067b82 */ /* 0x001e280000000800 */
[----:B------:R1:W-:Y:S02]  /*18c60*/  STL [R1+0x1e58], R28 ;  /* 0x001e581c01007387 */ /* 0x0003e40000100800 */
[----:B-1----:R-:W-:-:S05]  /*18c70*/  IMAD.X R28, R12, 0x1, R7, P1 ;  /* 0x000000010c1c7824 */ /* 0x002fca00008e0607 */
[----:B------:R1:W-:Y:S04]  /*18c80*/  STL [R1+0x1e34], R28 ;  /* 0x001e341c01007387 */ /* 0x0003e80000100800 */
[----:B-1----:R-:W2:Y:S01]  /*18c90*/  LDL.LU R28, [R1+0x3674] ;  /* 0x00367400011c7983 */ /* 0x002ea20000300800 */
[----:B------:R-:W-:Y:S01]  /*18ca0*/  IADD3 R13, P5, PT, R13, R5, RZ ;  /* 0x000000050d0d7210 */ /* 0x000fe20007fbe0ff */
[----:B0-----:R-:W-:Y:S02]  /*18cb0*/  IMAD R6, R6, 0x96, RZ ;  /* 0x0000009606067824 */ /* 0x001fe400078e02ff */
[----:B------:R-:W-:Y:S02]  /*18cc0*/  IMAD.X R12, R12, 0x1, R8, P4 ;  /* 0x000000010c0c7824 */ /* 0x000fe400020e0608 */
[----:B------:R0:W-:Y:S04]  /*18cd0*/  STL [R1+0x1e60], R13 ;  /* 0x001e600d01007387 */ /* 0x0001e80000100800 */
[----:B------:R-:W-:Y:S01]  /*18ce0*/  STL [R1+0x1e3c], R12 ;  /* 0x001e3c0c01007387 */ /* 0x000fe20000100800 */
[----:B0-----:R-:W-:-:S05]  /*18cf0*/  IADD3 R13, P1, PT, R6, R4, RZ ;  /* 0x00000004060d7210 */ /* 0x001fca0007f3e0ff */
[----:B------:R0:W-:Y:S02]  /*18d00*/  STL [R1+0x1e78], R13 ;  /* 0x001e780d01007387 */ /* 0x0001e40000100800 */
[----:B0-----:R-:W0:Y:S01]  /*18d10*/  LDC R13, c[0x0][0x3a8] ;  /* 0x0000ea00ff0d7b82 */ /* 0x001e220000000800 */
[----:B--2---:R-:W-:-:S05]  /*18d20*/  IMAD.X R12, R28, 0x1, R7, P2 ;  /* 0x000000011c0c7824 */ /* 0x004fca00010e0607 */
[----:B------:R1:W-:Y:S02]  /*18d30*/  STL [R1+0x1e54], R12 ;  /* 0x001e540c01007387 */ /* 0x0003e40000100800 */
[----:B-1----:R-:W-:Y:S02]  /*18d40*/  SHF.R.S32.HI R12, RZ, 0x1f, R6 ;  /* 0x0000001fff0c7819 */ /* 0x002fe40000011406 */
[----:B------:R-:W-:-:S05]  /*18d50*/  IADD3 R6, P4, PT, R6, R5, RZ ;  /* 0x0000000506067210 */ /* 0x000fca0007f9e0ff */
[----:B------:R1:W-:Y:S04]  /*18d60*/  STL [R1+0x1e80], R6 ;  /* 0x001e800601007387 */ /* 0x0003e80000100800 */
[----:B-1----:R-:W2:Y:S01]  /*18d70*/  LDL.LU R6, [R1+0x3670] ;  /* 0x0036700001067983 */ /* 0x002ea20000300800 */
[----:B------:R-:W-:Y:S02]  /*18d80*/  IMAD.X R28, R28, 0x1, R8, P5 ;  /* 0x000000011c1c7824 */ /* 0x000fe400028e0608 */
[----:B0-----:R-:W-:-:S03]  /*18d90*/  IMAD R13, R13, 0x97, RZ ;  /* 0x000000970d0d7824 */ /* 0x001fc600078e02ff */
[----:B------:R0:W-:Y:S01]  /*18da0*/  STL [R1+0x1e5c], R28 ;  /* 0x001e5c1c01007387 */ /* 0x0001e20000100800 */
[----:B------:R-:W-:Y:S01]  /*18db0*/  IMAD R9, R29, 0x99, RZ ;  /* 0x000000991d097824 */ /* 0x000fe200078e02ff */
[C---:B0-----:R-:W-:Y:S02]  /*18dc0*/  IADD3 R28, P2, PT, R13.reuse, R4, RZ ;  /* 0x000000040d1c7210 */ /* 0x041fe40007f5e0ff */
[----:B------:R-:W-:-:S03]  /*18dd0*/  IADD3 R13, P5, PT, R13, R5, RZ ;  /* 0x000000050d0d7210 */ /* 0x000fc60007fbe0ff */
[----:B------:R0:W-:Y:S02]  /*18de0*/  STL [R1+0x1e98], R28 ;  /* 0x001e981c01007387 */ /* 0x0001e40000100800 */
[C---:B0-----:R-:W-:Y:S02]  /*18df0*/  IMAD.X R28, R12.reuse, 0x1, R7, P1 ;  /* 0x000000010c1c7824 */ /* 0x041fe400008e0607 */
[----:B------:R-:W-:-:S03]  /*18e00*/  IMAD.X R12, R12, 0x1, R8, P4 ;  /* 0x000000010c0c7824 */ /* 0x000fc600020e0608 */
[----:B------:R0:W-:Y:S04]  /*18e10*/  STL [R1+0x1e74], R28 ;  /* 0x001e741c01007387 */ /* 0x0001e80000100800 */
[----:B0-----:R-:W3:Y:S04]  /*18e20*/  LDL.LU R28, [R1+0x366c] ;  /* 0x00366c00011c7983 */ /* 0x001ee80000300800 */
[----:B------:R0:W-:Y:S04]  /*18e30*/  STL [R1+0x1ea0], R13 ;  /* 0x001ea00d01007387 */ /* 0x0001e80000100800 */
[----:B------:R-:W-:Y:S01]  /*18e40*/  STL [R1+0x1e7c], R12 ;  /* 0x001e7c0c01007387 */ /* 0x000fe20000100800 */
[----:B0-----:R-:W-:-:S05]  /*18e50*/  IADD3 R13, P1, PT, R9, R4, RZ ;  /* 0x00000004090d7210 */ /* 0x001fca0007f3e0ff */
[----:B------:R0:W-:Y:S02]  /*18e60*/  STL [R1+0x1ed8], R13 ;  /* 0x001ed80d01007387 */ /* 0x0001e40000100800 */
[----:B0-----:R-:W0:Y:S01]  /*18e70*/  LDC R13, c[0x0][0x3a8] ;  /* 0x0000ea00ff0d7b82 */ /* 0x001e220000000800 */
[----:B------:R-:W-:Y:S02]  /*18e80*/  IMAD R0, R29, 0x9b, RZ ;  /* 0x0000009b1d007824 */ /* 0x000fe400078e02ff */
[----:B0-----:R-:W-:Y:S02]  /*18e90*/  IMAD R13, R13, 0x9a, RZ ;  /* 0x0000009a0d0d7824 */ /* 0x001fe400078e02ff */
[----:B------:R-:W-:-:S05]  /*18ea0*/  IMAD R2, R29, 0x9a, RZ ;  /* 0x0000009a1d027824 */ /* 0x000fca00078e02ff */
[----:B------:R-:W-:Y:S01]  /*18eb0*/  SHF.R.S32.HI R2, RZ, 0x1f, R2 ;  /* 0x0000001fff027819 */ /* 0x000fe20000011402 */
[C---:B------:R-:W-:Y:S02]  /*18ec0*/  IMAD R45, R29.reuse, 0x9d, RZ ;  /* 0x0000009d1d2d7824 */ /* 0x040fe400078e02ff */
[----:B------:R-:W-:-:S05]  /*18ed0*/  IMAD R46, R29, 0x9c, RZ ;  /* 0x0000009c1d2e7824 */ /* 0x000fca00078e02ff */
[----:B------:R-:W-:Y:S01]  /*18ee0*/  SHF.R.S32.HI R46, RZ, 0x1f, R46 ;  /* 0x0000001fff2e7819 */ /* 0x000fe2000001142e */
[C---:B------:R-:W-:Y:S02]  /*18ef0*/  IMAD R47, R29.reuse, 0x9f, RZ ;  /* 0x0000009f1d2f7824 */ /* 0x040fe400078e02ff */
[----:B------:R-:W-:-:S05]  /*18f00*/  IMAD R48, R29, 0x9e, RZ ;  /* 0x0000009e1d307824 */ /* 0x000fca00078e02ff */
[----:B------:R-:W-:Y:S01]  /*18f10*/  SHF.R.S32.HI R48, RZ, 0x1f, R48 ;  /* 0x0000001fff307819 */ /* 0x000fe20000011430 */
[----:B------:R-:W-:Y:S02]  /*18f20*/  IMAD R10, R29, 0xa2, RZ ;  /* 0x000000a21d0a7824 */ /* 0x000fe400078e02ff */
[----:B--2---:R-:W-:-:S05]  /*18f30*/  IMAD.X R12, R6, 0x1, R7, P2 ;  /* 0x00000001060c7824 */ /* 0x004fca00010e0607 */
[----:B------:R0:W-:Y:S01]  /*18f40*/  STL [R1+0x1e94], R12 ;  /* 0x001e940c01007387 */ /* 0x0001e20000100800 */
[----:B------:R-:W-:Y:S01]  /*18f50*/  IMAD.X R6, R6, 0x1, R8, P5 ;  /* 0x0000000106067824 */ /* 0x000fe200028e0608 */
[----:B0-----:R-:W-:Y:S02]  /*18f60*/  SHF.R.S32.HI R12, RZ, 0x1f, R9 ;  /* 0x0000001fff0c7819 */ /* 0x001fe40000011409 */
[----:B------:R-:W-:-:S05]  /*18f70*/  IADD3 R9, P4, PT, R9, R5, RZ ;  /* 0x0000000509097210 */ /* 0x000fca0007f9e0ff */
[----:B------:R0:W-:Y:S04]  /*18f80*/  STL [R1+0x1ee0], R9 ;  /* 0x001ee00901007387 */ /* 0x0001e80000100800 */
[----:B0-----:R-:W2:Y:S04]  /*18f90*/  LDL.LU R9, [R1+0x3668] ;  /* 0x0036680001097983 */ /* 0x001ea80000300800 */
[----:B------:R0:W-:Y:S02]  /*18fa0*/  STL [R1+0x1e9c], R6 ;  /* 0x001e9c0601007387 */ /* 0x0001e40000100800 */
[----:B0-----:R-:W-:-:S02]  /*18fb0*/  IADD3 R6, P2, PT, R13, R4, RZ ;  /* 0x000000040d067210 */ /* 0x001fc40007f5e0ff */
[----:B------:R-:W-:-:S03]  /*18fc0*/  IADD3 R13, P5, PT, R13, R5, RZ ;  /* 0x000000050d0d7210 */ /* 0x000fc60007fbe0ff */
[----:B------:R0:W-:Y:S02]  /*18fd0*/  STL [R1+0x1ef8], R6 ;  /* 0x001ef80601007387 */ /* 0x0001e40000100800 */
[C---:B0-----:R-:W-:Y:S02]  /*18fe0*/  IMAD.X R6, R12.reuse, 0x1, R7, P1 ;  /* 0x000000010c067824 */ /* 0x041fe400008e0607 */
[----:B------:R-:W-:-:S03]  /*18ff0*/  IMAD.X R12, R12, 0x1, R8, P4 ;  /* 0x000000010c0c7824 */ /* 0x000fc600020e0608 */
[----:B------:R0:W-:Y:S04]  /*19000*/  STL [R1+0x1ed4], R6 ;  /* 0x001ed40601007387 */ /* 0x0001e80000100800 */
[----:B0-----:R-:W4:Y:S04]  /*19010*/  LDL.LU R6, [R1+0x3664] ;  /* 0x0036640001067983 */ /* 0x001f280000300800 */
        /* <DEDUP_REMOVED lines=8> */
[----:B-1----:R-:W-:Y:S02]  /*190a0*/  SHF.R.S32.HI R12, RZ, 0x1f, R0 ;  /* 0x0000001fff0c7819 */ /* 0x002fe40000011400 */
[----:B------:R-:W-:Y:S01]  /*190b0*/  IADD3 R0, P4, PT, R0, R5, RZ ;  /* 0x0000000500007210 */ /* 0x000fe20007f9e0ff */
[----:B0-----:R-:W-:-:S04]  /*190c0*/  IMAD R13, R13, 0x9c, RZ ;  /* 0x0000009c0d0d7824 */ /* 0x001fc800078e02ff */
        /* <DEDUP_REMOVED lines=9> */
[----:B0-----:R-:W2:Y:S04]  /*19160*/  LDL.LU R2, [R1+0x365c] ;  /* 0x00365c0001027983 */ /* 0x001ea80000300800 */
        /* <DEDUP_REMOVED lines=45> */
[----:B------:R0:W-:Y:S01]  /*19440*/  STL [R1+0x1ff8], R13 ;  /* 0x001ff80d01007387 */ /* 0x0001e20000100800 */
[----:B------:R-:W-:Y:S01]  /*19450*/  IMAD R49, R29, 0xa1, RZ ;  /* 0x000000a11d317824 */ /* 0x000fe200078e02ff */
[----:B0-----:R-:W0:Y:S04]  /*19460*/  LDC R13, c[0x0][0x3a8] ;  /* 0x0000ea00ff0d7b82 */ /* 0x001e280000000800 */
[----:B------:R-:W-:-:S05]  /*19470*/  SHF.R.S32.HI R49, RZ, 0x1f, R49 ;  /* 0x0000001fff317819 */ /* 0x000fca0000011431 */
        /* <DEDUP_REMOVED lines=8> */
[----:B------:R0:W-:Y:S01]  /*19500*/  STL [R1+0x1fdc], R49 ;  /* 0x001fdc3101007387 */ /* 0x0001e20000100800 */
[----:B------:R-:W-:Y:S01]  /*19510*/  IMAD R50, R29, 0xa4, RZ ;  /* 0x000000a41d327824 */ /* 0x000fe200078e02ff */
        /* <DEDUP_REMOVED lines=456> */
[----:B------:R0:W-:Y:S01]  /*1b1a0*/  STL [R1+0x2578], R87 ;  /* 0x0025785701007387 */ /* 0x0001e20000100800 */
[----:B------:R-:W-:Y:S02]  /*1b1b0*/  IMAD R16, R29, 0xce, RZ ;  /* 0x000000ce1d107824 */ /* 0x000fe400078e02ff */
[C---:B0-----:R-:W-:Y:S02]  /*1b1c0*/  IMAD.X R87, R12.reuse, 0x1, R7, P1 ;  /* 0x000000010c577824 */ /* 0x041fe400008e0607 */
[----:B------:R-:W-:-:S03]  /*1b1d0*/  IMAD.X R12, R12, 0x1, R8, P4 ;  /* 0x000000010c0c7824 */ /* 0x000fc600020e0608 */
[----:B------:R0:W-:Y:S01]  /*1b1e0*/  STL [R1+0x2554], R87 ;  /* 0x0025545701007387 */ /* 0x0001e20000100800 */
[----:B------:R-:W-:-:S03]  /*1b1f0*/  SHF.R.S32.HI R33, RZ, 0x1f, R16 ;  /* 0x0000001fff217819 */ /* 0x000fc60000011410 */
[----:B0-----:R-:W2:Y:S04]  /*1b200*/  LDL.LU R87, [R1+0x35ac] ;  /* 0x0035ac0001577983 */ /* 0x001ea80000300800 */
[----:B------:R0:W-:Y:S04]  /*1b210*/  STL [R1+0x2580], R13 ;  /* 0x0025800d01007387 */ /* 0x0001e80000100800 */
[----:B------:R1:W-:Y:S01]  /*1b220*/  STL [R1+0x255c], R12 ;  /* 0x00255c0c01007387 */ /* 0x0003e20000100800 */
[----:B0-----:R-:W-:Y:S01]  /*1b230*/  IADD3 R13, P1, PT, R88, R4, RZ ;  /* 0x00000004580d7210 */ /* 0x001fe20007f3e0ff */
[----:B-1----:R-:W0:Y:S04]  /*1b240*/  LDC R12, c[0x0][0x3a8] ;  /* 0x0000ea00ff0c7b82 */ /* 0x002e280000000800 */
[----:B------:R1:W-:Y:S02]  /*1b250*/  STL [R1+0x2598], R13 ;  /* 0x0025980d01007387 */ /* 0x0003e40000100800 */
[----:B-1----:R-:W-:-:S05]  /*1b260*/  IMAD.X R13, R33, 0x1, R7, P2 ;  /* 0x00000001210d7824 */ /* 0x002fca00010e0607 */
[----:B------:R1:W-:Y:S02]  /*1b270*/  STL [R1+0x2574], R13 ;  /* 0x0025740d01007387 */ /* 0x0003e40000100800 */
[----:B-1----:R-:W-:Y:S02]  /*1b280*/  SHF.R.S32.HI R13, RZ, 0x1f, R88 ;  /* 0x0000001fff0d7819 */ /* 0x002fe40000011458 */
[----:B------:R-:W-:-:S05]  /*1b290*/  IADD3 R88, P4, PT, R88, R5, RZ ;  /* 0x0000000558587210 */ /* 0x000fca0007f9e0ff */
[----:B------:R1:W-:Y:S01]  /*1b2a0*/  STL [R1+0x25a0], R88 ;  /* 0x0025a05801007387 */ /* 0x0003e20000100800 */
[----:B0-----:R-:W-:Y:S02]  /*1b2b0*/  IMAD R12, R12, 0xd1, RZ ;  /* 0x000000d10c0c7824 */ /* 0x001fe400078e02ff */
[----:B-1----:R-:W-:-:S05]  /*1b2c0*/  IMAD.X R88, R33, 0x1, R8, P5 ;  /* 0x0000000121587824 */ /* 0x002fca00028e0608 */
[----:B------:R0:W-:Y:S01]  /*1b2d0*/  STL [R1+0x257c], R88 ;  /* 0x00257c5801007387 */ /* 0x0001e20000100800 */
[----:B------:R-:W-:Y:S01]  /*1b2e0*/  IADD3 R33, P2, PT, R12, R4, RZ ;  /* 0x000000040c217210 */ /* 0x000fe20007f5e0ff */
[----:B0-----:R-:W-:-:S05]  /*1b2f0*/  IMAD.X R88, R13, 0x1, R7, P1 ;  /* 0x000000010d587824 */ /* 0x001fca00008e0607 */
[----:B------:R0:W-:Y:S01]  /*1b300*/  STL [R1+0x2594], R88 ;  /* 0x0025945801007387 */ /* 0x0001e20000100800 */
[----:B------:R-:W-:Y:S02]  /*1b310*/  IMAD.X R13, R13, 0x1, R8, P4 ;  /* 0x000000010d0d7824 */ /* 0x000fe400020e0608 */
[----:B------:R-:W-:Y:S01]  /*1b320*/  IMAD R89, R29, 0xd2, RZ ;  /* 0x000000d21d597824 */ /* 0x000fe200078e02ff */
[----:B0-----:R-:W-:-:S05]  /*1b330*/  IADD3 R88, P5, PT, R12, R5, RZ ;  /* 0x000000050c587210 */ /* 0x001fca0007fbe0ff */
[----:B------:R0:W-:Y:S01]  /*1b340*/  STL [R1+0x25e0], R88 ;  /* 0x0025e05801007387 */ /* 0x0001e20000100800 */
[----:B------:R-:W-:-:S03]  /*1b350*/  SHF.R.S32.HI R12, RZ, 0x1f, R12 ;  /* 0x0000001fff0c7819 */ /* 0x000fc6000001140c */
[----:B0-----:R-:W2:Y:S04]  /*1b360*/  LDL.LU R88, [R1+0x35a8] ;  /* 0x0035a80001587983 */ /* 0x001ea80000300800 */
[----:B------:R-:W-:Y:S04]  /*1b370*/  STL [R1+0x25d8], R33 ;  /* 0x0025d82101007387 */ /* 0x000fe80000100800 */
[----:B------:R0:W-:Y:S04]  /*1b380*/  STL [R1+0x259c], R13 ;  /* 0x00259c0d01007387 */ /* 0x0001e80000100800 */
[----:B------:R1:W-:Y:S01]  /*1b390*/  STL [R1+0x313c], R33 ;  /* 0x00313c2101007387 */ /* 0x0003e20000100800 */
[----:B0-----:R-:W-:-:S05]  /*1b3a0*/  IADD3 R13, P1, PT, R89, R4, RZ ;  /* 0x00000004590d7210 */ /* 0x001fca0007f3e0ff */
[----:B------:R0:W-:Y:S01]  /*1b3b0*/  STL [R1+0x25f8], R13 ;  /* 0x0025f80d01007387 */ /* 0x0001e20000100800 */
[C---:B-1----:R-:W-:Y:S01]  /*1b3c0*/  IMAD.X R33, R12.reuse, 0x1, R7, P2 ;  /* 0x000000010c217824 */ /* 0x042fe200010e0607 */
[----:B0-----:R-:W0:Y:S04]  /*1b3d0*/  LDC R13, c[0x0][0x3a8] ;  /* 0x0000ea00ff0d7b82 */ /* 0x001e280000000800 */
[----:B------:R1:W-:Y:S01]  /*1b3e0*/  STL [R1+0x25d4], R33 ;  /* 0x0025d42101007387 */ /* 0x0003e20000100800 */
[----:B------:R-:W-:Y:S01]  /*1b3f0*/  IMAD.X R12, R12, 0x1, R8, P5 ;  /* 0x000000010c0c7824 */ /* 0x000fe200028e0608 */
[----:B-1----:R-:W-:-:S05]  /*1b400*/  IADD3 R33, P4, PT, R89, R5, RZ ;  /* 0x0000000559217210 */ /* 0x002fca0007f9e0ff */
[----:B------:R-:W-:Y:S04]  /*1b410*/  STL [R1+0x2600], R33 ;  /* 0x0026002101007387 */ /* 0x000fe80000100800 */
[----:B------:R1:W-:Y:S02]  /*1b420*/  STL [R1+0x25dc], R12 ;  /* 0x0025dc0c01007387 */ /* 0x0003e40000100800 */
[----:B-1----:R-:W1:Y:S01]  /*1b430*/  LDC R12, c[0x0][0x3a8] ;  /* 0x0000ea00ff0c7b82 */ /* 0x002e620000000800 */
[----:B0-----:R-:W-:Y:S01]  /*1b440*/  IMAD R13, R13, 0xd3, RZ ;  /* 0x000000d30d0d7824 */ /* 0x001fe200078e02ff */
[----:B------:R-:W-:-:S04]  /*1b450*/  SHF.R.S32.HI R33, RZ, 0x1f, R89 ;  /* 0x0000001fff217819 */ /* 0x000fc80000011459 */
[C---:B------:R-:W-:Y:S02]  /*1b460*/  IADD3 R89, P2, PT, R13.reuse, R4, RZ ;  /* 0x000000040d597210 */ /* 0x040fe40007f5e0ff */
[----:B------:R-:W-:-:S03]  /*1b470*/  IADD3 R13, P5, PT, R13, R5, RZ ;  /* 0x000000050d0d7210 */ /* 0x000fc60007fbe0ff */
[----:B------:R0:W-:Y:S01]  /*1b480*/  STL [R1+0x2618], R89 ;  /* 0x0026185901007387 */ /* 0x0001e20000100800 */
[----:B------:R-:W-:Y:S02]  /*1b490*/  IMAD R14, R29, 0xd3, RZ ;  /* 0x000000d31d0e7824 */ /* 0x000fe400078e02ff */
[C---:B0-----:R-:W-:Y:S02]  /*1b4a0*/  IMAD.X R89, R33.reuse, 0x1, R7, P1 ;  /* 0x0000000121597824 */ /* 0x041fe400008e0607 */
[----:B------:R-:W-:Y:S02]  /*1b4b0*/  IMAD.X R33, R33, 0x1, R8, P4 ;  /* 0x0000000121217824 */ /* 0x000fe400020e0608 */
[----:B-1----:R-:W-:Y:S01]  /*1b4c0*/  IMAD R12, R12, 0xd4, RZ ;  /* 0x000000d40c0c7824 */ /* 0x002fe200078e02ff */
[----:B------:R0:W-:Y:S01]  /*1b4d0*/  STL [R1+0x25f4], R89 ;  /* 0x0025f45901007387 */ /* 0x0001e20000100800 */
[----:B------:R-:W-:-:S03]  /*1b4e0*/  SHF.R.S32.HI R30, RZ, 0x1f, R14 ;  /* 0x0000001fff1e7819 */ /* 0x000fc6000001140e */
[----:B0-----:R-:W2:Y:S04]  /*1b4f0*/  LDL.LU R89, [R1+0x35a4] ;  /* 0x0035a40001597983 */ /* 0x001ea80000300800 */
[----:B------:R0:W-:Y:S04]  /*1b500*/  STL [R1+0x2620], R13 ;  /* 0x0026200d01007387 */ /* 0x0001e80000100800 */
[----:B------:R1:W-:Y:S01]  /*1b510*/  STL [R1+0x25fc], R33 ;  /* 0x0025fc2101007387 */ /* 0x0003e20000100800 */
[C---:B------:R-:W-:Y:S02]  /*1b520*/  IMAD R3, R29.reuse, 0xd5, RZ ;  /* 0x000000d51d037824 */ /* 0x040fe400078e02ff */
[----:B------:R-:W-:-:S02]  /*1b530*/  IMAD R18, R29, 0xd6, RZ ;  /* 0x000000d61d127824 */ /* 0x000fc400078e02ff */
[----:B------:R-:W-:Y:S01]  /*1b540*/  IMAD R93, R29, 0xd9, RZ ;  /* 0x000000d91d5d7824 */ /* 0x000fe200078e02ff */
[----:B0-----:R-:W0:Y:S01]  /*1b550*/  LDC R13, c[0x0][0x3a8] ;  /* 0x0000ea00ff0d7b82 */ /* 0x001e220000000800 */
[----:B-1----:R-:W-:-:S05]  /*1b560*/  IADD3 R33, P1, PT, R12, R4, RZ ;  /* 0x000000040c217210 */ /* 0x002fca0007f3e0ff */
[----:B------:R1:W-:Y:S02]  /*1b570*/  STL [R1+0x2638], R33 ;  /* 0x0026382101007387 */ /* 0x0003e40000100800 */
[C---:B-1----:R-:W-:Y:S02]  /*1b580*/  IMAD.X R33, R30.reuse, 0x1, R7, P2 ;  /* 0x000000011e217824 */ /* 0x042fe400010e0607 */
[----:B------:R-:W-:-:S03]  /*1b590*/  IMAD.X R30, R30, 0x1, R8, P5 ;  /* 0x000000011e1e7824 */ /* 0x000fc600028e0608 */
[----:B------:R1:W-:Y:S01]  /*1b5a0*/  STL [R1+0x2614], R33 ;  /* 0x0026142101007387 */ /* 0x0003e20000100800 */
[C---:B------:R-:W-:Y:S02]  /*1b5b0*/  IMAD R91, R29.reuse, 0xda, RZ ;  /* 0x000000da1d5b7824 */ /* 0x040fe400078e02ff */
[C---:B------:R-:W-:Y:S01]  /*1b5c0*/  IMAD R44, R29.reuse, 0xdb, RZ ;  /* 0x000000db1d2c7824 */ /* 0x040fe200078e02ff */
[----:B-1----:R-:W-:Y:S02]  /*1b5d0*/  SHF.R.S32.HI R33, RZ, 0x1f, R12 ;  /* 0x0000001fff217819 */ /* 0x002fe4000001140c */
[----:B------:R-:W-:Y:S01]  /*1b5e0*/  IADD3 R12, P4, PT, R12, R5, RZ ;  /* 0x000000050c0c7210 */ /* 0x000fe20007f9e0ff */
[C---:B------:R-:W-:Y:S02]  /*1b5f0*/  IMAD R42, R29.reuse, 0xdc, RZ ;  /* 0x000000dc1d2a7824 */ /* 0x040fe400078e02ff */
[C---:B------:R-:W-:Y:S02]  /*1b600*/  IMAD R40, R29.reuse, 0xdd, RZ ;  /* 0x000000dd1d287824 */ /* 0x040fe400078e02ff */
[C---:B------:R-:W-:Y:S01]  /*1b610*/  IMAD R38, R29.reuse, 0xde, RZ ;  /* 0x000000de1d267824 */ /* 0x040fe200078e02ff */
[----:B------:R-:W-:Y:S01]  /*1b620*/  STL [R1+0x2640], R12 ;  /* 0x0026400c01007387 */ /* 0x000fe20000100800 */
[----:B------:R-:W-:-:S02]  /*1b630*/  IMAD R36, R29, 0xdf, RZ ;  /* 0x000000df1d247824 */ /* 0x000fc400078e02ff */
[C---:B------:R-:W-:Y:S01]  /*1b640*/  IMAD R34, R29.reuse, 0xe1, RZ ;  /* 0x000000e11d227824 */ /* 0x040fe200078e02ff */
[----:B------:R1:W-:Y:S01]  /*1b650*/  STL [R1+0x261c], R30 ;  /* 0x00261c1e01007387 */ /* 0x0003e20000100800 */
[C---:B------:R-:W-:Y:S02]  /*1b660*/  IMAD R17, R29.reuse, 0xe2, RZ ;  /* 0x000000e21d117824 */ /* 0x040fe400078e02ff */
[C---:B------:R-:W-:Y:S02]  /*1b670*/  IMAD R25, R29.reuse, 0xe3, RZ ;  /* 0x000000e31d197824 */ /* 0x040fe400078e02ff */
[C---:B------:R-:W-:Y:S02]  /*1b680*/  IMAD R23, R29.reuse, 0xe4, RZ ;  /* 0x000000e41d177824 */ /* 0x040fe400078e02ff */
[C---:B------:R-:W-:Y:S02]  /*1b690*/  IMAD R21, R29.reuse, 0xe5, RZ ;  /* 0x000000e51d157824 */ /* 0x040fe400078e02ff */
[----:B------:R-:W-:-:S02]  /*1b6a0*/  IMAD R19, R29, 0xe6, RZ ;  /* 0x000000e61d137824 */ /* 0x000fc400078e02ff */
[----:B------:R-:W-:Y:S01]  /*1b6b0*/  IMAD R11, R29, 0xe7, RZ ;  /* 0x000000e71d0b7824 */ /* 0x000fe200078e02ff */
[----:B-1----:R-:W-:Y:S01]  /*1b6c0*/  IADD3 R30, P2, PT, R3, R4, RZ ;  /* 0x00000004031e7210 */ /* 0x002fe20007f5e0ff */
[----:B------:R-:W1:Y:S01]  /*1b6d0*/  LDC R29, c[0x0][0x3a8] ;  /* 0x0000ea00ff1d7b82 */ /* 0x000e620000000800 */
[----:B------:R-:W-:-:S03]  /*1b6e0*/  SHF.R.S32.HI R14, RZ, 0x1f, R3 ;  /* 0x0000001fff0e7819 */ /* 0x000fc60000011403 */
[----:B------:R0:W-:Y:S01]  /*1b6f0*/  STL [R1+0x2658], R30 ;  /* 0x0026581e01007387 */ /* 0x0001e20000100800 */
[----:B------:R-:W-:Y:S02]  /*1b700*/  IADD3 R3, P5, PT, R3, R5, RZ ;  /* 0x0000000503037210 */ /* 0x000fe40007fbe0ff */
[----:B------:R-:W-:Y:S01]  /*1b710*/  SHF.R.S32.HI R15, RZ, 0x1f, R18 ;  /* 0x0000001fff0f7819 */ /* 0x000fe20000011412 */
[----:B------:R-:W3:Y:S01]  /*1b720*/  LDC R12, c[0x0][0x3a8] ;  /* 0x0000ea00ff0c7b82 */ /* 0x000ee20000000800 */
[C---:B0-----:R-:W-:Y:S02]  /*1b730*/  IMAD.X R30, R33.reuse, 0x1, R7, P1 ;  /* 0x00000001211e7824 */ /* 0x041fe400008e0607 */
[----:B------:R-:W-:-:S03]  /*1b740*/  IMAD.X R33, R33, 0x1, R8, P4 ;  /* 0x0000000121217824 */ /* 0x000fc600020e0608 */
[----:B------:R-:W-:Y:S04]  /*1b750*/  STL [R1+0x2634], R30 ;  /* 0x0026341e01007387 */ /* 0x000fe80000100800 */
[----:B------:R-:W-:Y:S04]  /*1b760*/  STL [R1+0x2660], R3 ;  /* 0x0026600301007387 */ /* 0x000fe80000100800 */
[----:B------:R0:W-:Y:S01]  /*1b770*/  STL [R1+0x263c], R33 ;  /* 0x00263c2101007387 */ /* 0x0001e20000100800 */
[----:B-1----:R-:W-:Y:S01]  /*1b780*/  IMAD R29, R29, 0xd7, RZ ;  /* 0x000000d71d1d7824 */ /* 0x002fe200078e02ff */
[----:B------:R-:W-:Y:S01]  /*1b790*/  SHF.R.S32.HI R90, RZ, 0x1f, R93 ;  /* 0x0000001fff5a7819 */ /* 0x000fe2000001145d */
[----:B------:R-:W-:Y:S01]  /*1b7a0*/  IMAD R13, R13, 0x63, RZ ;  /* 0x000000630d0d7824 */ /* 0x000fe200078e02ff */
[----:B------:R-:W-:-:S02]  /*1b7b0*/  SHF.R.S32.HI R43, RZ, 0x1f, R91 ;  /* 0x0000001fff2b7819 */ /* 0x000fc4000001145b */
[----:B------:R-:W-:Y:S02]  /*1b7c0*/  SHF.R.S32.HI R41, RZ, 0x1f, R44 ;  /* 0x0000001fff297819 */ /* 0x000fe4000001142c */
[----:B------:R-:W-:Y:S02]  /*1b7d0*/  SHF.R.S32.HI R39, RZ, 0x1f, R42 ;  /* 0x0000001fff277819 */ /* 0x000fe4000001142a */
[----:B------:R-:W-:Y:S02]  /*1b7e0*/  SHF.R.S32.HI R37, RZ, 0x1f, R40 ;  /* 0x0000001fff257819 */ /* 0x000fe40000011428 */
[----:B------:R-:W-:Y:S02]  /*1b7f0*/  SHF.R.S32.HI R35, RZ, 0x1f, R38 ;  /* 0x0000001fff237819 */ /* 0x000fe40000011426 */
[----:B------:R-:W-:Y:S02]  /*1b800*/  SHF.R.S32.HI R31, RZ, 0x1f, R36 ;  /* 0x0000001fff1f7819 */ /* 0x000fe40000011424 */
[----:B------:R-:W-:-:S02]  /*1b810*/  SHF.R.S32.HI R27, RZ, 0x1f, R34 ;  /* 0x0000001fff1b7819 */ /* 0x000fc40000011422 */
[----:B------:R-:W-:Y:S02]  /*1b820*/  SHF.R.S32.HI R26, RZ, 0x1f, R17 ;  /* 0x0000001fff1a7819 */ /* 0x000fe40000011411 */
[----:B------:R-:W-:Y:S02]  /*1b830*/  SHF.R.S32.HI R24, RZ, 0x1f, R25 ;  /* 0x0000001fff187819 */ /* 0x000fe40000011419 */
[----:B------:R-:W-:Y:S02]  /*1b840*/  SHF.R.S32.HI R22, RZ, 0x1f, R23 ;  /* 0x0000001fff167819 */ /* 0x000fe40000011417 */
[----:B------:R-:W-:Y:S02]  /*1b850*/  SHF.R.S32.HI R20, RZ, 0x1f, R21 ;  /* 0x0000001fff147819 */ /* 0x000fe40000011415 */
[----:B------:R-:W-:Y:S02]  /*1b860*/  SHF.R.S32.HI R16, RZ, 0x1f, R19 ;  /* 0x0000001fff107819 */ /* 0x000fe40000011413 */
[----:B------:R-:W-:Y:S01]  /*1b870*/  SHF.R.S32.HI R32, RZ, 0x1f, R11 ;  /* 0x0000001fff207819 */ /* 0x000fe2000001140b */
[----:B---3--:R-:W-:Y:S01]  /*1b880*/  IMAD R12, R12, 0x62, RZ ;  /* 0x000000620c0c7824 */ /* 0x008fe200078e02ff */
[----:B0-----:R-:W-:Y:S01]  /*1b890*/  IADD3 R33, P1, PT, R18, R4, RZ ;  /* 0x0000000412217210 */ /* 0x001fe20007f3e0ff */
[----:B------:R-:W0:Y:S04]  /*1b8a0*/  LDC R30, c[0x0][0x3a0] ;  /* 0x0000e800ff1e7b82 */ /* 0x000e280000000800 */
[----:B------:R1:W-:Y:S02]  /*1b8b0*/  STL [R1+0x2678], R33 ;  /* 0x0026782101007387 */ /* 0x0003e40000100800 */
[----:B-1----:R-:W-:-:S05]  /*1b8c0*/  IMAD.X R33, R14, 0x1, R7, P2 ;  /* 0x000000010e217824 */ /* 0x002fca00010e0607 */
[----:B------:R1:W-:Y:S01]  /*1b8d0*/  STL [R1+0x2654], R33 ;  /* 0x0026542101007387 */ /* 0x0003e20000100800 */
[----:B------:R-:W-:Y:S02]  /*1b8e0*/  SHF.R.S32.HI R92, RZ, 0x1f, R29 ;  /* 0x0000001fff5c7819 */ /* 0x000fe4000001141d */
[----:B-1----:R-:W-:Y:S01]  /*1b8f0*/  IADD3 R33, P4, PT, R18, R5, RZ ;  /* 0x0000000512217210 */ /* 0x002fe20007f9e0ff */
[----:B------:R-:W-:Y:S01]  /*1b900*/  IMAD.X R18, R14, 0x1, R8, P5 ;  /* 0x000000010e127824 */ /* 0x000fe200028e0608 */
[----:B------:R-:W-:-:S03]  /*1b910*/  IADD3 R14, P2, PT, R29, R4, RZ ;  /* 0x000000041d0e7210 */ /* 0x000fc60007f5e0ff */
[----:B------:R1:W-:Y:S04]  /*1b920*/  STL [R1+0x2680], R33 ;  /* 0x0026802101007387 */ /* 0x0003e80000100800 */
[----:B------:R3:W-:Y:S04]  /*1b930*/  STL [R1+0x265c], R18 ;  /* 0x00265c1201007387 */ /* 0x0007e80000100800 */
[----:B------:R0:W-:Y:S01]  /*1b940*/  STL [R1+0x2698], R14 ;  /* 0x0026980e01007387 */ /* 0x0001e20000100800 */
[----:B-1----:R-:W-:Y:S01]  /*1b950*/  IMAD.X R33, R15, 0x1, R7, P1 ;  /* 0x000000010f217824 */ /* 0x002fe200008e0607 */
[----:B---3--:R-:W-:-:S04]  /*1b960*/  IADD3 R18, P5, PT, R29, R5, RZ ;  /* 0x000000051d127210 */ /* 0x008fc80007fbe0ff */
[----:B------:R1:W-:Y:S01]  /*1b970*/  STL [R1+0x2674], R33 ;  /* 0x0026742101007387 */ /* 0x0003e20000100800 */
[----:B0-----:R-:W-:-:S03]  /*1b980*/  IMAD.X R14, R15, 0x1, R8, P4 ;  /* 0x000000010f0e7824 */ /* 0x001fc600020e0608 */
[----:B------:R0:W-:Y:S04]  /*1b990*/  STL [R1+0x26a0], R18 ;  /* 0x0026a01201007387 */ /* 0x0001e80000100800 */
[----:B------:R3:W-:Y:S01]  /*1b9a0*/  STL [R1+0x267c], R14 ;  /* 0x00267c0e01007387 */ /* 0x0007e20000100800 */
[----:B-1----:R-:W-:Y:S01]  /*1b9b0*/  IADD3 R33, P1, PT, R93, R4, RZ ;  /* 0x000000045d217210 */ /* 0x002fe20007f3e0ff */
[----:B0-----:R-:W-:-:S04]  /*1b9c0*/  IMAD.X R18, R92, 0x1, R7, P2 ;  /* 0x000000015c127824 */ /* 0x001fc800010e0607 */
[----:B------:R0:W-:Y:S01]  /*1b9d0*/  STL [R1+0x26d8], R33 ;  /* 0x0026d82101007387 */ /* 0x0001e20000100800 */
[----:B---3--:R-:W-:-:S03]  /*1b9e0*/  IADD3 R14, P4, PT, R93, R5, RZ ;  /* 0x000000055d0e7210 */ /* 0x008fc60007f9e0ff */
[----:B------:R1:W-:Y:S04]  /*1b9f0*/  STL [R1+0x2694], R18 ;  /* 0x0026941201007387 */ /* 0x0003e80000100800 */
[----:B------:R3:W-:Y:S01]  /*1ba00*/  STL [R1+0x26e0], R14 ;  /* 0x0026e00e01007387 */ /* 0x0007e20000100800 */
[----:B0-----:R-:W-:Y:S01]  /*1ba10*/  IMAD.X R33, R92, 0x1, R8, P5 ;  /* 0x000000015c217824 */ /* 0x001fe200028e0608 */
[----:B-1----:R-:W-:-:S04]  /*1ba20*/  IADD3 R18, P2, PT, R91, R4, RZ ;  /* 0x000000045b127210 */ /* 0x002fc80007f5e0ff */
[----:B------:R0:W-:Y:S01]  /*1ba30*/  STL [R1+0x269c], R33 ;  /* 0x00269c2101007387 */ /* 0x0001e20000100800 */
[----:B---3--:R-:W-:-:S03]  /*1ba40*/  IMAD.X R14, R90, 0x1, R7, P1 ;  /* 0x000000015a0e7824 */ /* 0x008fc600008e0607 */
[----:B------:R1:W-:Y:S04]  /*1ba50*/  STL [R1+0x26f8], R18 ;  /* 0x0026f81201007387 */ /* 0x0003e80000100800 */
[----:B------:R3:W-:Y:S01]  /*1ba60*/  STL [R1+0x26d4], R14 ;  /* 0x0026d40e01007387 */ /* 0x0007e20000100800 */
[----:B0-----:R-:W-:Y:S01]  /*1ba70*/  IADD3 R33, P5, PT, R91, R5, RZ ;  /* 0x000000055b217210 */ /* 0x001fe20007fbe0ff */
[----:B-1----:R-:W-:-:S04]  /*1ba80*/  IMAD.X R18, R90, 0x1, R8, P4 ;  /* 0x000000015a127824 */ /* 0x002fc800020e0608 */
        /* <DEDUP_REMOVED lines=43> */
[----:B---3--:R-:W-:-:S05]  /*1bd40*/  IMAD.X R14, R31, 0x1, R7, P1 ;  /* 0x000000011f0e7824 */ /* 0x008fca00008e0607 */
[----:B------:R1:W-:Y:S01]  /*1bd50*/  STL [R1+0x2794], R14 ;  /* 0x0027940e01007387 */ /* 0x0003e20000100800 */
[----:B0-----:R-:W-:-:S03]  /*1bd60*/  IADD3 R33, P5, PT, R34, R5, RZ ;  /* 0x0000000522217210 */ /* 0x001fc60007fbe0ff */
[----:B------:R-:W-:Y:S01]  /*1bd70*/  STL [R1+0x27d8], R18 ;  /* 0x0027d81201007387 */ /* 0x000fe20000100800 */
[----:B-1----:R-:W-:-:S03]  /*1bd80*/  IMAD.X R14, R31, 0x1, R8, P4 ;  /* 0x000000011f0e7824 */ /* 0x002fc600020e0608 */
[----:B------:R0:W-:Y:S04]  /*1bd90*/  STL [R1+0x27e0], R33 ;  /* 0x0027e02101007387 */ /* 0x0001e80000100800 */
[----:B------:R-:W-:Y:S04]  /*1bda0*/  STL [R1+0x30b4], R18 ;  /* 0x0030b41201007387 */ /* 0x000fe80000100800 */
[----:B------:R1:W-:Y:S01]  /*1bdb0*/  STL [R1+0x279c], R14 ;  /* 0x00279c0e01007387 */ /* 0x0003e20000100800 */
[----:B0-----:R-:W-:Y:S01]  /*1bdc0*/  IMAD.X R33, R27, 0x1, R7, P2 ;  /* 0x000000011b217824 */ /* 0x001fe200010e0607 */
[----:B-1----:R-:W-:-:S02]  /*1bdd0*/  IADD3 R14, P1, PT, R17, R4, RZ ;  /* 0x00000004110e7210 */ /* 0x002fc40007f3e0ff */
[----:B------:R-:W-:-:S03]  /*1bde0*/  IADD3 R18, P4, PT, R17, R5, RZ ;  /* 0x0000000511127210 */ /* 0x000fc60007f9e0ff */
[----:B------:R0:W-:Y:S04]  /*1bdf0*/  STL [R1+0x27f8], R14 ;  /* 0x0027f80e01007387 */ /* 0x0001e80000100800 */
[----:B------:R1:W-:Y:S01]  /*1be00*/  STL [R1+0x27d4], R33 ;  /* 0x0027d42101007387 */ /* 0x0003e20000100800 */
[----:B0-----:R-:W-:-:S03]  /*1be10*/  IMAD.X R14, R27, 0x1, R8, P5 ;  /* 0x000000011b0e7824 */ /* 0x001fc600028e0608 */
[----:B------:R0:W-:Y:S01]  /*1be20*/  STL [R1+0x2800], R18 ;  /* 0x0028001201007387 */ /* 0x0001e20000100800 */
[----:B-1----:R-:W-:-:S03]  /*1be30*/  IADD3 R33, P2, PT, R25, R4, RZ ;  /* 0x0000000419217210 */ /* 0x002fc60007f5e0ff */
        /* <DEDUP_REMOVED lines=22> */
[----:B------:R-:W-:Y:S01]  /*1bfa0*/  STL [R1+0x2860], R18 ;  /* 0x0028601201007387 */ /* 0x000fe20000100800 */
[----:B---3--:R-:W-:-:S03]  /*1bfb0*/  IADD3 R33, P4, PT, R19, R4, RZ ;  /* 0x0000000413217210 */ /* 0x008fc60007f9e0ff */
[----:B------:R-:W-:Y:S04]  /*1bfc0*/  STL [R1+0x283c], R14 ;  /* 0x00283c0e01007387 */ /* 0x000fe80000100800 */
[----:B------:R0:W-:Y:S02]  /*1bfd0*/  STL [R1+0x2878], R33 ;  /* 0x0028782101007387 */ /* 0x0001e40000100800 */
[----:B0-----:R-:W0:Y:S01]  /*1bfe0*/  LDC R33, c[0x0][0x3a8] ;  /* 0x0000ea00ff217b82 */ /* 0x001e220000000800 */
[C---:B------:R-:W-:Y:S01]  /*1bff0*/  IMAD.X R18, R20.reuse, 0x1, R7, P2 ;  /* 0x0000000114127824 */ /* 0x040fe200010e0607 */
[----:B------:R-:W-:Y:S01]  /*1c000*/  IADD3 R14, P2, PT, R19, R5, RZ ;  /* 0x00000005130e7210 */ /* 0x000fe20007f5e0ff */
[----:B------:R1:W-:Y:S04]  /*1c010*/  STL [R1+0x3064], R5 ;  /* 0x0030640501007387 */ /* 0x0003e80000100800 */
[----:B------:R-:W-:Y:S01]  /*1c020*/  STL [R1+0x2854], R18 ;  /* 0x0028541201007387 */ /* 0x000fe20000100800 */
[----:B-1----:R-:W-:-:S03]  /*1c030*/  IMAD.X R5, R20, 0x1, R8, P1 ;  /* 0x0000000114057824 */ /* 0x002fc600008e0608 */
[----:B------:R1:W-:Y:S04]  /*1c040*/  STL [R1+0x2880], R14 ;  /* 0x0028800e01007387 */ /* 0x0003e80000100800 */
[----:B------:R3:W-:Y:S01]  /*1c050*/  STL [R1+0x285c], R5 ;  /* 0x00285c0501007387 */ /* 0x0007e20000100800 */
[----:B0-----:R-:W-:Y:S01]  /*1c060*/  IMAD R33, R33, 0x62, RZ ;  /* 0x0000006221217824 */ /* 0x001fe200078e02ff */
[----:B-1----:R-:W-:Y:S02]  /*1c070*/  IADD3 R14, P5, PT, R11, R4, RZ ;  /* 0x000000040b0e7210 */ /* 0x002fe40007fbe0ff */
[----:B------:R0:W-:Y:S01]  /*1c080*/  STL [R1+0x3050], R4 ;  /* 0x0030500401007387 */ /* 0x0001e20000100800 */
[----:B---3--:R-:W-:Y:S01]  /*1c090*/  IMAD.X R5, R16, 0x1, R7, P4 ;  /* 0x0000000110057824 */ /* 0x008fe200020e0607 */
[----:B--2---:R-:W-:-:S02]  /*1c0a0*/  IADD3 R18, P1, PT, R33, R2, RZ ;  /* 0x0000000221127210 */ /* 0x004fc40007f3e0ff */
[----:B------:R1:W-:Y:S01]  /*1c0b0*/  STL [R1+0x3058], R8 ;  /* 0x0030580801007387 */ /* 0x0003e20000100800 */
[----:B0-----:R-:W-:-:S03]  /*1c0c0*/  IMAD.X R4, R16, 0x1, R8, P2 ;  /* 0x0000000110047824 */ /* 0x001fc600010e0608 */
[----:B------:R-:W-:Y:S01]  /*1c0d0*/  STL [R1+0x1808], R18 ;  /* 0x0018081201007387 */ /* 0x000fe20000100800 */
[----:B------:R-:W-:Y:S01]  /*1c0e0*/  IMAD.X R32, R32, 0x1, R7, P5 ;  /* 0x0000000120207824 */ /* 0x000fe200028e0607 */
[----:B------:R-:W-:Y:S01]  /*1c0f0*/  SHF.R.S32.HI R12, RZ, 0x1f, R12 ;  /* 0x0000001fff0c7819 */ /* 0x000fe2000001140c */
[----:B-1----:R-:W0:Y:S01]  /*1c100*/  LDC R8, c[0x0][0x3a8] ;  /* 0x0000ea00ff087b82 */ /* 0x002e220000000800 */
[----:B------:R-:W-:Y:S04]  /*1c110*/  STL [R1+0x2874], R5 ;  /* 0x0028740501007387 */ /* 0x000fe80000100800 */
[----:B------:R4:W-:Y:S02]  /*1c120*/  STL [R1+0x287c], R4 ;  /* 0x00287c0401007387 */ /* 0x0009e40000100800 */
[----:B----4-:R-:W-:-:S02]  /*1c130*/  IADD3 R4, P4, PT, R33, R6, RZ ;  /* 0x0000000621047210 */ /* 0x010fc40007f9e0ff */
[----:B------:R-:W1:Y:S01]  /*1c140*/  LDC R33, c[0x0][0x3a8] ;  /* 0x0000ea00ff217b82 */ /* 0x000e620000000800 */
[----:B------:R-:W-:Y:S04]  /*1c150*/  STL [R1+0x3078], R5 ;  /* 0x0030780501007387 */ /* 0x000fe80000100800 */
[----:B------:R-:W-:Y:S04]  /*1c160*/  STL [R1+0x2898], R14 ;  /* 0x0028980e01007387 */ /* 0x000fe80000100800 */
[----:B------:R-:W-:Y:S04]  /*1c170*/  STL [R1+0x306c], R14 ;  /* 0x00306c0e01007387 */ /* 0x000fe80000100800 */
[----:B------:R2:W-:Y:S01]  /*1c180*/  STL [R1+0x1810], R4 ;  /* 0x0018100401007387 */ /* 0x0005e20000100800 */
[----:B-1----:R-:W-:-:S03]  /*1c190*/  IMAD R33, R33, 0x63, RZ ;  /* 0x0000006321217824 */ /* 0x002fc600078e02ff */
[----:B------:R-:W-:Y:S02]  /*1c1a0*/  STL [R1+0x3070], R11 ;  /* 0x0030700b01007387 */ /* 0x000fe40000100800 */
[C---:B--2---:R-:W-:Y:S02]  /*1c1b0*/  IADD3 R4, P2, PT, R33.reuse, R2, RZ ;  /* 0x0000000221047210 */ /* 0x044fe40007f5e0ff */
[----:B------:R-:W-:Y:S04]  /*1c1c0*/  STL [R1+0x3054], R7 ;  /* 0x0030540701007387 */ /* 0x000fe80000100800 */
[----:B------:R1:W-:Y:S02]  /*1c1d0*/  STL [R1+0x1828], R4 ;  /* 0x0018280401007387 */ /* 0x0003e40000100800 */
[----:B-1----:R-:W1:Y:S01]  /*1c1e0*/  LDC R4, c[0x0][0x3a8] ;  /* 0x0000ea00ff047b82 */ /* 0x002e620000000800 */
[----:B------:R-:W-:-:S07]  /*1c1f0*/  IADD3 R5, P5, PT, R33, R6, RZ ;  /* 0x0000000621057210 */ /* 0x000fce0007fbe0ff */
[----:B------:R-:W2:Y:S01]  /*1c200*/  LDC R33, c[0x0][0x3a8] ;  /* 0x0000ea00ff217b82 */ /* 0x000ea20000000800 */
[----:B------:R-:W-:Y:S01]  /*1c210*/  IMAD.X R7, R12, 0x1, R0, P1 ;  /* 0x000000010c077824 */ /* 0x000fe200008e0600 */
[----:B------:R-:W-:-:S04]  /*1c220*/  SHF.R.S32.HI R13, RZ, 0x1f, R13 ;  /* 0x0000001fff0d7819 */ /* 0x000fc8000001140d */
[----:B------:R3:W-:Y:S04]  /*1c230*/  STL [R1+0x1804], R7 ;  /* 0x0018040701007387 */ /* 0x0007e80000100800 */
[----:B------:R4:W-:Y:S01]  /*1c240*/  STL [R1+0x1830], R5 ;  /* 0x0018300501007387 */ /* 0x0009e20000100800 */
[----:B-1----:R-:W-:Y:S02]  /*1c250*/  IMAD R4, R4, 0x64, RZ ;  /* 0x0000006404047824 */ /* 0x002fe400078e02ff */
[----:B---3--:R-:W-:Y:S01]  /*1c260*/  IMAD.X R7, R12, 0x1, R9, P4 ;  /* 0x000000010c077824 */ /* 0x008fe200020e0609 */
[----:B------:R-:W-:Y:S02]  /*1c270*/  STL [R1+0x2894], R32 ;  /* 0x0028942001007387 */ /* 0x000fe40000100800 */
[----:B----4-:R-:W-:-:S02]  /*1c280*/  IADD3 R5, P1, PT, R4, R2, RZ ;  /* 0x0000000204057210 */ /* 0x010fc40007f3e0ff */
[----:B------:R-:W-:Y:S01]  /*1c290*/  STL [R1+0x307c], R32 ;  /* 0x00307c2001007387 */ /* 0x000fe20000100800 */
[----:B--2---:R-:W-:-:S03]  /*1c2a0*/  IMAD R33, R33, 0x65, RZ ;  /* 0x0000006521217824 */ /* 0x004fc600078e02ff */
[----:B------:R-:W-:Y:S04]  /*1c2b0*/  STL [R1+0x180c], R7 ;  /* 0x00180c0701007387 */ /* 0x000fe80000100800 */
[----:B------:R1:W-:Y:S01]  /*1c2c0*/  STL [R1+0x1848], R5 ;  /* 0x0018480501007387 */ /* 0x0003e20000100800 */
[----:B------:R-:W-:Y:S02]  /*1c2d0*/  SHF.R.S32.HI R18, RZ, 0x1f, R4 ;  /* 0x0000001fff127819 */ /* 0x000fe40000011404 */
[----:B------:R-:W-:Y:S01]  /*1c2e0*/  IADD3 R4, P4, PT, R4, R6, RZ ;  /* 0x0000000604047210 */ /* 0x000fe20007f9e0ff */
[C---:B-1----:R-:W-:Y:S02]  /*1c2f0*/  IMAD.X R5, R13.reuse, 0x1, R0, P2 ;  /* 0x000000010d057824 */ /* 0x042fe400010e0600 */
[----:B------:R-:W-:-:S03]  /*1c300*/  IMAD.X R7, R13, 0x1, R9, P5 ;  /* 0x000000010d077824 */ /* 0x000fc600028e0609 */
[----:B------:R1:W-:Y:S04]  /*1c310*/  STL [R1+0x1824], R5 ;  /* 0x0018240501007387 */ /* 0x0003e80000100800 */
[----:B------:R2:W-:Y:S01]  /*1c320*/  STL [R1+0x1850], R4 ;  /* 0x0018500401007387 */ /* 0x0005e20000100800 */
[----:B-1----:R-:W-:-:S03]  /*1c330*/  IADD3 R5, P2, PT, R33, R2, RZ ;  /* 0x0000000221057210 */ /* 0x002fc60007f5e0ff */
[----:B------:R-:W-:Y:S01]  /*1c340*/  STL [R1+0x182c], R7 ;  /* 0x00182c0701007387 */ /* 0x000fe20000100800 */
[----:B0-----:R-:W-:Y:S02]  /*1c350*/  IMAD R8, R8, 0x66, RZ ;  /* 0x0000006608087824 */ /* 0x001fe400078e02ff */
[C---:B--2---:R-:W-:Y:S01]  /*1c360*/  IMAD.X R4, R18.reuse, 0x1, R0, P1 ;  /* 0x0000000112047824 */ /* 0x044fe200008e0600 */
[----:B------:R0:W-:Y:S04]  /*1c370*/  STL [R1+0x1868], R5 ;  /* 0x0018680501007387 */ /* 0x0001e80000100800 */
[----:B------:R1:W-:Y:S01]  /*1c380*/  STL [R1+0x1844], R4 ;  /* 0x0018440401007387 */ /* 0x0003e20000100800 */
[----:B0-----:R-:W-:Y:S01]  /*1c390*/  IADD3 R5, P5, PT, R33, R6, RZ ;  /* 0x0000000621057210 */ /* 0x001fe20007fbe0ff */
[----:B------:R-:W-:Y:S01]  /*1c3a0*/  IMAD.X R7, R18, 0x1, R9, P4 ;  /* 0x0000000112077824 */ /* 0x000fe200020e0609 */
[----:B-1----:R-:W-:-:S03]  /*1c3b0*/  SHF.R.S32.HI R4, RZ, 0x1f, R33 ;  /* 0x0000001fff047819 */ /* 0x002fc60000011421 */
[----:B------:R0:W-:Y:S01]  /*1c3c0*/  STL [R1+0x1870], R5 ;  /* 0x0018700501007387 */ /* 0x0001e20000100800 */
[----:B------:R-:W1:Y:S01]  /*1c3d0*/  LDC R33, c[0x0][0x3a8] ;  /* 0x0000ea00ff217b82 */ /* 0x000e620000000800 */
[----:B------:R-:W-:Y:S02]  /*1c3e0*/  SHF.R.S32.HI R18, RZ, 0x1f, R8 ;  /* 0x0000001fff127819 */ /* 0x000fe40000011408 */
[----:B------:R-:W-:Y:S01]  /*1c3f0*/  STL [R1+0x184c], R7 ;  /* 0x00184c0701007387 */ /* 0x000fe20000100800 */
[C---:B0-----:R-:W-:Y:S02]  /*1c400*/  IADD3 R5, P1, PT, R8.reuse, R2, RZ ;  /* 0x0000000208057210 */ /* 0x041fe40007f3e0ff */
[----:B------:R-:W-:-:S03]  /*1c410*/  IADD3 R8, P4, PT, R8, R6, RZ ;  /* 0x0000000608087210 */ /* 0x000fc60007f9e0ff */
[----:B------:R0:W-:Y:S02]  /*1c420*/  STL [R1+0x1888], R5 ;  /* 0x0018880501007387 */ /* 0x0001e40000100800 */
[----:B0-----:R-:W-:-:S05]  /*1c430*/  IMAD.X R5, R4, 0x1, R0, P2 ;  /* 0x0000000104057824 */ /* 0x001fca00010e0600 */
[----:B------:R-:W-:Y:S04]  /*1c440*/  STL [R1+0x1864], R5 ;  /* 0x0018640501007387 */ /* 0x000fe80000100800 */
[----:B------:R0:W-:Y:S02]  /*1c450*/  STL [R1+0x1890], R8 ;  /* 0x0018900801007387 */ /* 0x0001e40000100800 */
[----:B0-----:R-:W0:Y:S01]  /*1c460*/  LDC R8, c[0x0][0x3a8] ;  /* 0x0000ea00ff087b82 */ /* 0x001e220000000800 */
[----:B-1----:R-:W-:Y:S02]  /*1c470*/  IMAD R33, R33, 0x67, RZ ;  /* 0x0000006721217824 */ /* 0x002fe400078e02ff */
[----:B------:R-:W-:-:S03]  /*1c480*/  IMAD.X R7, R4, 0x1, R9, P5 ;  /* 0x0000000104077824 */ /* 0x000fc600028e0609 */
[C---:B------:R-:W-:Y:S01]  /*1c490*/  IADD3 R5, P2, PT, R33.reuse, R2, RZ ;  /* 0x0000000221057210 */ /* 0x040fe20007f5e0ff */
[----:B------:R-:W-:Y:S01]  /*1c4a0*/  IMAD.X R4, R18, 0x1, R0, P1 ;  /* 0x0000000112047824 */ /* 0x000fe200008e0600 */
[----:B------:R-:W-:Y:S04]  /*1c4b0*/  STL [R1+0x186c], R7 ;  /* 0x00186c0701007387 */ /* 0x000fe80000100800 */
[----:B------:R1:W-:Y:S04]  /*1c4c0*/  STL [R1+0x18a8], R5 ;  /* 0x0018a80501007387 */ /* 0x0003e80000100800 */
[----:B------:R2:W-:Y:S01]  /*1c4d0*/  STL [R1+0x1884], R4 ;  /* 0x0018840401007387 */ /* 0x0005e20000100800 */
[----:B-1----:R-:W-:Y:S01]  /*1c4e0*/  IADD3 R5, P5, PT, R33, R6, RZ ;  /* 0x0000000621057210 */ /* 0x002fe20007fbe0ff */
[----:B0-----:R-:W-:-:S02]  /*1c4f0*/  IMAD R8, R8, 0x6a, RZ ;  /* 0x0000006a08087824 */ /* 0x001fc400078e02ff */
[----:B------:R-:W-:Y:S02]  /*1c500*/  IMAD.X R7, R18, 0x1, R9, P4 ;  /* 0x0000000112077824 */ /* 0x000fe400020e0609 */
[----:B------:R0:W-:Y:S01]  /*1c510*/  STL [R1+0x18b0], R5 ;  /* 0x0018b00501007387 */ /* 0x0001e20000100800 */
[----:B--2---:R-:W-:Y:S02]  /*1c520*/  SHF.R.S32.HI R4, RZ, 0x1f, R33 ;  /* 0x0000001fff047819 */ /* 0x004fe40000011421 */
[----:B------:R-:W1:Y:S01]  /*1c530*/  LDC R33, c[0x0][0x3a8] ;  /* 0x0000ea00ff217b82 */ /* 0x000e620000000800 */
[----:B------:R-:W-:Y:S01]  /*1c540*/  STL [R1+0x188c], R7 ;  /* 0x00188c0701007387 */ /* 0x000fe20000100800 */
[----:B0-----:R-:W-:Y:S02]  /*1c550*/  IADD3 R5, P1, PT, R8, R2, RZ ;  /* 0x0000000208057210 */ /* 0x001fe40007f3e0ff */
[----:B------:R-:W-:-:S03]  /*1c560*/  SHF.R.S32.HI R18, RZ, 0x1f, R8 ;  /* 0x0000001fff127819 */ /* 0x000fc60000011408 */
[----:B------:R0:W-:Y:S01]  /*1c570*/  STL [R1+0x1908], R5 ;  /* 0x0019080501007387 */ /* 0x0001e20000100800 */
[----:B------:R-:W-:Y:S01]  /*1c580*/  IADD3 R8, P4, PT, R8, R6, RZ ;  /* 0x0000000608087210 */ /* 0x000fe20007f9e0ff */
        /* <DEDUP_REMOVED lines=848> */
[----:B0-----:R-:W-:Y:S01]  /*1fa90*/  IMAD R8, R8, 0xc7, RZ ;  /* 0x000000c708087824 */ /* 0x001fe200078e02ff */
[----:B--2---:R-:W-:Y:S01]  /*1faa0*/  SHF.R.S32.HI R4, RZ, 0x1f, R33 ;  /* 0x0000001fff047819 */ /* 0x004fe20000011421 */
[----:B------:R-:W-:-:S02]  /*1fab0*/  IMAD.X R7, R18, 0x1, R9, P4 ;  /* 0x0000000112077824 */ /* 0x000fc400020e0609 */
        /* <DEDUP_REMOVED lines=12> */
[----:B------:R-:W-:Y:S02]  /*1fb80*/  IMAD.X R7, R4, 0x1, R9, P5 ;  /* 0x0000000104077824 */ /* 0x000fe400028e0609 */
[----:B------:R-:W-:Y:S01]  /*1fb90*/  IMAD.X R4, R18, 0x1, R0, P1 ;  /* 0x0000000112047824 */ /* 0x000fe200008e0600 */
[----:B------:R-:W-:-:S02]  /*1fba0*/  IADD3 R5, P2, PT, R33, R2, RZ ;  /* 0x0000000221057210 */ /* 0x000fc40007f5e0ff */
[----:B------:R-:W-:Y:S04]  /*1fbb0*/  STL [R1+0x248c], R7 ;  /* 0x00248c0701007387 */ /* 0x000fe80000100800 */
[----:B------:R1:W-:Y:S04]  /*1fbc0*/  STL [R1+0x24e8], R5 ;  /* 0x0024e80501007387 */ /* 0x0003e80000100800 */
[----:B------:R2:W-:Y:S01]  /*1fbd0*/  STL [R1+0x24a4], R4 ;  /* 0x0024a40401007387 */ /* 0x0005e20000100800 */
[----:B-1----:R-:W-:Y:S01]  /*1fbe0*/  IADD3 R5, P5, PT, R33, R6, RZ ;  /* 0x0000000621057210 */ /* 0x002fe20007fbe0ff */
[----:B0-----:R-:W-:Y:S01]  /*1fbf0*/  IMAD R8, R8, 0xca, RZ ;  /* 0x000000ca08087824 */ /* 0x001fe200078e02ff */
[----:B--2---:R-:W-:-:S02]  /*1fc00*/  SHF.R.S32.HI R4, RZ, 0x1f, R33 ;  /* 0x0000001fff047819 */ /* 0x004fc40000011421 */
[----:B------:R-:W0:Y:S01]  /*1fc10*/  LDC R33, c[0x0][0x3a8] ;  /* 0x0000ea00ff217b82 */ /* 0x000e220000000800 */
[----:B------:R-:W-:Y:S01]  /*1fc20*/  IMAD.X R7, R18, 0x1, R9, P4 ;  /* 0x0000000112077824 */ /* 0x000fe200020e0609 */
[----:B------:R1:W-:Y:S01]  /*1fc30*/  STL [R1+0x24f0], R5 ;  /* 0x0024f00501007387 */ /* 0x0003e20000100800 */
[----:B------:R-:W-:-:S03]  /*1fc40*/  SHF.R.S32.HI R18, RZ, 0x1f, R8 ;  /* 0x0000001fff127819 */ /* 0x000fc60000011408 */
[----:B------:R-:W-:Y:S01]  /*1fc50*/  STL [R1+0x24ac], R7 ;  /* 0x0024ac0701007387 */ /* 0x000fe20000100800 */
[C---:B-1----:R-:W-:Y:S02]  /*1fc60*/  IADD3 R5, P1, PT, R8.reuse, R2, RZ ;  /* 0x0000000208057210 */ /* 0x042fe40007f3e0ff */
[----:B------:R-:W-:-:S03]  /*1fc70*/  IADD3 R8, P4, PT, R8, R6, RZ ;  /* 0x0000000608087210 */ /* 0x000fc60007f9e0ff */
[----:B------:R1:W-:Y:S02]  /*1fc80*/  STL [R1+0x2508], R5 ;  /* 0x0025080501007387 */ /* 0x0003e40000100800 */
[----:B-1----:R-:W-:-:S05]  /*1fc90*/  IMAD.X R5, R4, 0x1, R0, P2 ;  /* 0x0000000104057824 */ /* 0x002fca00010e0600 */
[----:B------:R-:W-:Y:S04]  /*1fca0*/  STL [R1+0x24e4], R5 ;  /* 0x0024e40501007387 */ /* 0x000fe80000100800 */
[----:B------:R1:W-:Y:S01]  /*1fcb0*/  STL [R1+0x2510], R8 ;  /* 0x0025100801007387 */ /* 0x0003e20000100800 */
[----:B0-----:R-:W-:Y:S01]  /*1fcc0*/  IMAD R33, R33, 0xcb, RZ ;  /* 0x000000cb21217824 */ /* 0x001fe200078e02ff */
[----:B-1----:R-:W0:Y:S01]  /*1fcd0*/  LDC R8, c[0x0][0x3a8] ;  /* 0x0000ea00ff087b82 */ /* 0x002e220000000800 */
[----:B------:R-:W-:-:S03]  /*1fce0*/  IMAD.X R7, R4, 0x1, R9, P5 ;  /* 0x0000000104077824 */ /* 0x000fc600028e0609 */
[C---:B------:R-:W-:Y:S01]  /*1fcf0*/  IADD3 R5, P2, PT, R33.reuse, R2, RZ ;  /* 0x0000000221057210 */ /* 0x040fe20007f5e0ff */
[----:B------:R-:W-:Y:S01]  /*1fd00*/  IMAD.X R4, R18, 0x1, R0, P1 ;  /* 0x0000000112047824 */ /* 0x000fe200008e0600 */
[----:B------:R-:W-:Y:S04]  /*1fd10*/  STL [R1+0x24ec], R7 ;  /* 0x0024ec0701007387 */ /* 0x000fe80000100800 */
[----:B------:R1:W-:Y:S04]  /*1fd20*/  STL [R1+0x2528], R5 ;  /* 0x0025280501007387 */ /* 0x0003e80000100800 */
[----:B------:R2:W-:Y:S01]  /*1fd30*/  STL [R1+0x2504], R4 ;  /* 0x0025040401007387 */ /* 0x0005e20000100800 */
[----:B-1----:R-:W-:-:S02]  /*1fd40*/  IADD3 R5, P5, PT, R33, R6, RZ ;  /* 0x0000000621057210 */ /* 0x002fc40007fbe0ff */
[----:B--2---:R-:W-:Y:S02]  /*1fd50*/  SHF.R.S32.HI R4, RZ, 0x1f, R33 ;  /* 0x0000001fff047819 */ /* 0x004fe40000011421 */
[----:B------:R-:W1:Y:S01]  /*1fd60*/  LDC R33, c[0x0][0x3a8] ;  /* 0x0000ea00ff217b82 */ /* 0x000e620000000800 */
[----:B0-----:R-:W-:Y:S01]  /*1fd70*/  IMAD R8, R8, 0xcc, RZ ;  /* 0x000000cc08087824 */ /* 0x001fe200078e02ff */
[----:B------:R0:W-:Y:S01]  /*1fd80*/  STL [R1+0x2530], R5 ;  /* 0x0025300501007387 */ /* 0x0001e20000100800 */
[----:B------:R-:W-:-:S03]  /*1fd90*/  IMAD.X R7, R18, 0x1, R9, P4 ;  /* 0x0000000112077824 */ /* 0x000fc600020e0609 */
[----:B------:R-:W-:Y:S02]  /*1fda0*/  SHF.R.S32.HI R18, RZ, 0x1f, R8 ;  /* 0x0000001fff127819 */ /* 0x000fe40000011408 */
[----:B------:R-:W-:Y:S01]  /*1fdb0*/  STL [R1+0x250c], R7 ;  /* 0x00250c0701007387 */ /* 0x000fe20000100800 */
[C---:B0-----:R-:W-:Y:S02]  /*1fdc0*/  IADD3 R5, P1, PT, R8.reuse, R2, RZ ;  /* 0x0000000208057210 */ /* 0x041fe40007f3e0ff */
[----:B------:R-:W-:-:S03]  /*1fdd0*/  IADD3 R8, P4, PT, R8, R6, RZ ;  /* 0x0000000608087210 */ /* 0x000fc60007f9e0ff */
[----:B------:R0:W-:Y:S02]  /*1fde0*/  STL [R1+0x2548], R5 ;  /* 0x0025480501007387 */ /* 0x0001e40000100800 */
[----:B0-----:R-:W-:Y:S02]  /*1fdf0*/  IMAD.X R5, R4, 0x1, R0, P2 ;  /* 0x0000000104057824 */ /* 0x001fe400010e0600 */
[----:B-1----:R-:W-:-:S03]  /*1fe00*/  IMAD R33, R33, 0xcd, RZ ;  /* 0x000000cd21217824 */ /* 0x002fc600078e02ff */
[----:B------:R-:W-:Y:S04]  /*1fe10*/  STL [R1+0x2524], R5 ;  /* 0x0025240501007387 */ /* 0x000fe80000100800 */
[----:B------:R0:W-:Y:S01]  /*1fe20*/  STL [R1+0x2550], R8 ;  /* 0x0025500801007387 */ /* 0x0001e20000100800 */
[----:B------:R-:W-:Y:S01]  /*1fe30*/  IMAD.X R7, R4, 0x1, R9, P5 ;  /* 0x0000000104077824 */ /* 0x000fe200028e0609 */
[----:B0-----:R-:W0:Y:S01]  /*1fe40*/  LDC R8, c[0x0][0x3a8] ;  /* 0x0000ea00ff087b82 */ /* 0x001e220000000800 */
[----:B------:R-:W-:-:S03]  /*1fe50*/  IADD3 R5, P2, PT, R33, R2, RZ ;  /* 0x0000000221057210 */ /* 0x000fc60007f5e0ff */
[----:B------:R-:W-:Y:S01]  /*1fe60*/  STL [R1+0x252c], R7 ;  /* 0x00252c0701007387 */ /* 0x000fe20000100800 */
[----:B------:R-:W-:-:S03]  /*1fe70*/  IMAD.X R4, R18, 0x1, R0, P1 ;  /* 0x0000000112047824 */ /* 0x000fc600008e0600 */
[----:B------:R1:W-:Y:S02]  /*1fe80*/  STL [R1+0x2568], R5 ;  /* 0x0025680501007387 */ /* 0x0003e40000100800 */
[----:B-1----:R-:W-:Y:S02]  /*1fe90*/  IMAD.X R5, R18, 0x1, R9, P4 ;  /* 0x0000000112057824 */ /* 0x002fe400020e0609 */
[----:B------:R-:W1:Y:S01]  /*1fea0*/  LDC R18, c[0x0][0x3a8] ;  /* 0x0000ea00ff127b82 */ /* 0x000e620000000800 */
[----:B------:R2:W-:Y:S01]  /*1feb0*/  STL [R1+0x2544], R4 ;  /* 0x0025440401007387 */ /* 0x0005e20000100800 */
[----:B0-----:R-:W-:Y:S01]  /*1fec0*/  IMAD R8, R8, 0xce, RZ ;  /* 0x000000ce08087824 */ /* 0x001fe200078e02ff */
[----:B--2---:R-:W-:Y:S02]  /*1fed0*/  IADD3 R4, P5, PT, R33, R6, RZ ;  /* 0x0000000621047210 */ /* 0x004fe40007fbe0ff */
[----:B------:R-:W-:-:S03]  /*1fee0*/  SHF.R.S32.HI R33, RZ, 0x1f, R33 ;  /* 0x0000001fff217819 */ /* 0x000fc60000011421 */
[----:B------:R0:W-:Y:S04]  /*1fef0*/  STL [R1+0x2570], R4 ;  /* 0x0025700401007387 */ /* 0x0001e80000100800 */
[----:B------:R2:W-:Y:S01]  /*1ff00*/  STL [R1+0x254c], R5 ;  /* 0x00254c0501007387 */ /* 0x0005e20000100800 */
[C---:B------:R-:W-:Y:S02]  /*1ff10*/  IADD3 R7, P4, PT, R8.reuse, R6, RZ ;  /* 0x0000000608077210 */ /* 0x040fe40007f9e0ff */
[----:B0-----:R-:W-:Y:S01]  /*1ff20*/  IADD3 R4, P1, PT, R8, R2, RZ ;  /* 0x0000000208047210 */ /* 0x001fe20007f3e0ff */
[----:B--2---:R-:W-:-:S04]  /*1ff30*/  IMAD.X R5, R33, 0x1, R0, P2 ;  /* 0x0000000121057824 */ /* 0x004fc800010e0600 */
[----:B------:R0:W-:Y:S01]  /*1ff40*/  STL [R1+0x2588], R4 ;  /* 0x0025880401007387 */ /* 0x0001e20000100800 */
[----:B-1----:R-:W-:-:S03]  /*1ff50*/  IMAD R18, R18, 0xcf, RZ ;  /* 0x000000cf12127824 */ /* 0x002fc600078e02ff */
[----:B------:R1:W-:Y:S01]  /*1ff60*/  STL [R1+0x2564], R5 ;  /* 0x0025640501007387 */ /* 0x0003e20000100800 */
[----:B0-----:R-:W-:-:S03]  /*1ff70*/  SHF.R.S32.HI R4, RZ, 0x1f, R8 ;  /* 0x0000001fff047819 */ /* 0x001fc60000011408 */
[----:B------:R0:W-:Y:S01]  /*1ff80*/  STL [R1+0x2590], R7 ;  /* 0x0025900701007387 */ /* 0x0001e20000100800 */
[----:B-1----:R-:W-:Y:S01]  /*1ff90*/  IMAD.X R5, R33, 0x1, R9, P5 ;  /* 0x0000000121057824 */ /* 0x002fe200028e0609 */
[----:B------:R-:W-:-:S04]  /*1ffa0*/  IADD3 R33, P2, PT, R18, R2, RZ ;  /* 0x0000000212217210 */ /* 0x000fc80007f5e0ff */
[----:B------:R1:W-:Y:S01]  /*1ffb0*/  STL [R1+0x256c], R5 ;  /* 0x00256c0501007387 */ /* 0x0003e20000100800 */
[C---:B0-----:R-:W-:Y:S02]  /*1ffc0*/  IMAD.X R7, R4.reuse, 0x1, R0, P1 ;  /* 0x0000000104077824 */ /* 0x041fe400008e0600 */
[----:B------:R-:W-:-:S03]  /*1ffd0*/  IMAD.X R4, R4, 0x1, R9, P4 ;  /* 0x0000000104047824 */ /* 0x000fc600020e0609 */
[----:B------:R-:W-:Y:S01]  /*1ffe0*/  STL [R1+0x2584], R7 ;  /* 0x0025840701007387 */ /* 0x000fe20000100800 */
[----:B-1----:R-:W-:-:S03]  /*1fff0*/  IADD3 R5, P5, PT, R18, R6, RZ ;  /* 0x0000000612057210 */ /* 0x002fc60007fbe0ff */
[----:B------:R-:W-:Y:S04]  /*20000*/  STL [R1+0x25a8], R33 ;  /* 0x0025a82101007387 */ /* 0x000fe80000100800 */
[----:B------:R0:W-:Y:S04]  /*20010*/  STL [R1+0x25b0], R5 ;  /* 0x0025b00501007387 */ /* 0x0001e80000100800 */
[----:B------:R-:W-:Y:S04]  /*20020*/  STL [R1+0x3140], R33 ;  /* 0x0031402101007387 */ /* 0x000fe80000100800 */
[----:B------:R1:W-:Y:S01]  /*20030*/  STL [R1+0x258c], R4 ;  /* 0x00258c0401007387 */ /* 0x0003e20000100800 */
[----:B0-----:R-:W0:Y:S03]  /*20040*/  LDC R5, c[0x0][0x3a8] ;  /* 0x0000ea00ff057b82 */ /* 0x001e260000000800 */
[----:B------:R-:W-:Y:S04]  /*20050*/  STL [R1+0x3144], R33 ;  /* 0x0031442101007387 */ /* 0x000fe80000100800 */
[----:B------:R-:W-:Y:S01]  /*20060*/  STL [R1+0x314c], R33 ;  /* 0x00314c2101007387 */ /* 0x000fe20000100800 */
[----:B-1----:R-:W1:Y:S03]  /*20070*/  LDC R4, c[0x0][0x3a8] ;  /* 0x0000ea00ff047b82 */ /* 0x002e660000000800 */
        /* <DEDUP_REMOVED lines=152> */
[----:B0-----:R-:W-:-:S03]  /*20a00*/  IMAD R5, R5, 0xd1, RZ ;  /* 0x000000d105057824 */ /* 0x001fc600078e02ff */
[----:B------:R-:W-:Y:S01]  /*20a10*/  STL [R1+0x34e8], R33 ;  /* 0x0034e82101007387 */ /* 0x000fe20000100800 */
[----:B------:R-:W-:-:S03]  /*20a20*/  SHF.R.S32.HI R8, RZ, 0x1f, R18 ;  /* 0x0000001fff087819 */ /* 0x000fc60000011412 */
[----:B------:R-:W-:Y:S04]  /*20a30*/  STL [R1+0x34f0], R33 ;  /* 0x0034f02101007387 */ /* 0x000fe80000100800 */
[----:B------:R-:W-:Y:S04]  /*20a40*/  STL [R1+0x34f4], R33 ;  /* 0x0034f42101007387 */ /* 0x000fe80000100800 */
[----:B------:R-:W-:Y:S04]  /*20a50*/  STL [R1+0x34fc], R33 ;  /* 0x0034fc2101007387 */ /* 0x000fe80000100800 */
[----:B------:R-:W-:Y:S01]  /*20a60*/  STL [R1+0x3500], R33 ;  /* 0x0035002101007387 */ /* 0x000fe20000100800 */
[----:B------:R-:W-:-:S03]  /*20a70*/  IADD3 R11, P1, PT, R5, R2, RZ ;  /* 0x00000002050b7210 */ /* 0x000fc60007f3e0ff */
[----:B------:R-:W-:Y:S01]  /*20a80*/  STL [R1+0x3508], R33 ;  /* 0x0035082101007387 */ /* 0x000fe20000100800 */
[----:B------:R-:W-:-:S03]  /*20a90*/  IMAD.X R7, R8, 0x1, R0, P2 ;  /* 0x0000000108077824 */ /* 0x000fc600010e0600 */
[----:B------:R-:W-:Y:S04]  /*20aa0*/  STL [R1+0x350c], R33 ;  /* 0x00350c2101007387 */ /* 0x000fe80000100800 */
[----:B------:R-:W-:Y:S04]  /*20ab0*/  STL [R1+0x3514], R33 ;  /* 0x0035142101007387 */ /* 0x000fe80000100800 */
[----:B------:R-:W-:Y:S04]  /*20ac0*/  STL [R1+0x3518], R33 ;  /* 0x0035182101007387 */ /* 0x000fe80000100800 */
[----:B------:R-:W-:Y:S04]  /*20ad0*/  STL [R1+0x3520], R33 ;  /* 0x0035202101007387 */ /* 0x000fe80000100800 */
[----:B------:R-:W-:Y:S04]  /*20ae0*/  STL [R1+0x3524], R33 ;  /* 0x0035242101007387 */ /* 0x000fe80000100800 */
[----:B------:R-:W-:Y:S01]  /*20af0*/  STL [R1+0x352c], R33 ;  /* 0x00352c2101007387 */ /* 0x000fe20000100800 */
[----:B-1----:R-:W-:-:S03]  /*20b00*/  IMAD R4, R4, 0xd2, RZ ;  /* 0x000000d204047824 */ /* 0x002fc600078e02ff */
[----:B------:R-:W-:Y:S01]  /*20b10*/  STL [R1+0x3590], R33 ;  /* 0x0035902101007387 */ /* 0x000fe20000100800 */
[----:B------:R-:W-:-:S03]  /*20b20*/  SHF.R.S32.HI R18, RZ, 0x1f, R5 ;  /* 0x0000001fff127819 */ /* 0x000fc60000011405 */
[----:B------:R-:W-:Y:S04]  /*20b30*/  STL [R1+0x25e8], R11 ;  /* 0x0025e80b01007387 */ /* 0x000fe80000100800 */
[----:B------:R0:W-:Y:S02]  /*20b40*/  STL [R1+0x25a4], R7 ;  /* 0x0025a40701007387 */ /* 0x0001e40000100800 */
[----:B0-----:R-:W-:Y:S01]  /*20b50*/  IADD3 R7, P4, PT, R5, R6, RZ ;  /* 0x0000000605077210 */ /* 0x001fe20007f9e0ff */
[----:B------:R-:W-:Y:S01]  /*20b60*/  IMAD.X R5, R8, 0x1, R9, P5 ;  /* 0x0000000108057824 */ /* 0x000fe200028e0609 */
[----:B------:R-:W-:-:S03]  /*20b70*/  IADD3 R8, P2, PT, R4, R2, RZ ;  /* 0x0000000204087210 */ /* 0x000fc60007f5e0ff */
[----:B------:R0:W-:Y:S04]  /*20b80*/  STL [R1+0x25f0], R7 ;  /* 0x0025f00701007387 */ /* 0x0001e80000100800 */
[----:B------:R1:W-:Y:S01]  /*20b90*/  STL [R1+0x25ac], R5 ;  /* 0x0025ac0501007387 */ /* 0x0003e20000100800 */
[----:B0-----:R-:W-:-:S03]  /*20ba0*/  IMAD.X R7, R18, 0x1, R0, P1 ;  /* 0x0000000112077824 */ /* 0x001fc600008e0600 */
[----:B------:R0:W-:Y:S01]  /*20bb0*/  STL [R1+0x2608], R8 ;  /* 0x0026080801007387 */ /* 0x0001e20000100800 */
[----:B-1----:R-:W1:Y:S03]  /*20bc0*/  LDC R5, c[0x0][0x3a8] ;  /* 0x0000ea00ff057b82 */ /* 0x002e660000000800 */
[----:B------:R2:W-:Y:S01]  /*20bd0*/  STL [R1+0x25e4], R7 ;  /* 0x0025e40701007387 */ /* 0x0005e20000100800 */
[----:B0-----:R-:W-:Y:S02]  /*20be0*/  SHF.R.S32.HI R8, RZ, 0x1f, R4 ;  /* 0x0000001fff087819 */ /* 0x001fe40000011404 */
[----:B--2---:R-:W-:Y:S01]  /*20bf0*/  IADD3 R7, P5, PT, R4, R6, RZ ;  /* 0x0000000604077210 */ /* 0x004fe20007fbe0ff */
[----:B------:R-:W-:-:S04]  /*20c00*/  IMAD.X R4, R18, 0x1, R9, P4 ;  /* 0x0000000112047824 */ /* 0x000fc800020e0609 */
[----:B------:R-:W-:Y:S04]  /*20c10*/  STL [R1+0x2610], R7 ;  /* 0x0026100701007387 */ /* 0x000fe80000100800 */
[----:B------:R0:W-:Y:S02]  /*20c20*/  STL [R1+0x25ec], R4 ;  /* 0x0025ec0401007387 */ /* 0x0001e40000100800 */
[----:B0-----:R-:W0:Y:S01]  /*20c30*/  LDC R4, c[0x0][0x3a8] ;  /* 0x0000ea00ff047b82 */ /* 0x001e220000000800 */
[----:B-1----:R-:W-:Y:S02]  /*20c40*/  IMAD R5, R5, 0xd3, RZ ;  /* 0x000000d305057824 */ /* 0x002fe400078e02ff */
[----:B------:R-:W-:-:S03]  /*20c50*/  IMAD.X R7, R8, 0x1, R0, P2 ;  /* 0x0000000108077824 */ /* 0x000fc600010e0600 */
[----:B------:R-:W-:Y:S02]  /*20c60*/  IADD3 R11, P1, PT, R5, R2, RZ ;  /* 0x00000002050b7210 */ /* 0x000fe40007f3e0ff */
[----:B------:R-:W-:-:S03]  /*20c70*/  SHF.R.S32.HI R18, RZ, 0x1f, R5 ;  /* 0x0000001fff127819 */ /* 0x000fc60000011405 */
[----:B------:R-:W-:Y:S04]  /*20c80*/  STL [R1+0x2628], R11 ;  /* 0x0026280b01007387 */ /* 0x000fe80000100800 */
[----:B------:R1:W-:Y:S01]  /*20c90*/  STL [R1+0x2604], R7 ;  /* 0x0026040701007387 */ /* 0x0003e20000100800 */
[----:B0-----:R-:W-:Y:S01]  /*20ca0*/  IMAD R4, R4, 0xd4, RZ ;  /* 0x000000d404047824 */ /* 0x001fe200078e02ff */
[----:B-1----:R-:W-:Y:S01]  /*20cb0*/  IADD3 R7, P4, PT, R5, R6, RZ ;  /* 0x0000000605077210 */ /* 0x002fe20007f9e0ff */
[----:B------:R-:W-:-:S03]  /*20cc0*/  IMAD.X R5, R8, 0x1, R9, P5 ;  /* 0x0000000108057824 */ /* 0x000fc600028e0609 */
[----:B------:R-:W-:Y:S01]  /*20cd0*/  IADD3 R8, P2, PT, R4, R2, RZ ;  /* 0x0000000204087210 */ /* 0x000fe20007f5e0ff */
        /* <DEDUP_REMOVED lines=16> */
[----:B------:R1:W-:Y:S04]  /*20de0*/  STL [R1+0x2668], R11 ;  /* 0x0026680b01007387 */ /* 0x0003e80000100800 */
[----:B------:R2:W-:Y:S01]  /*20df0*/  STL [R1+0x2644], R7 ;  /* 0x0026440701007387 */ /* 0x0005e20000100800 */
[----:B-1----:R-:W-:Y:S01]  /*20e00*/  IADD3 R11, P4, PT, R5, R6, RZ ;  /* 0x00000006050b7210 */ /* 0x002fe20007f9e0ff */
[----:B0-----:R-:W-:Y:S02]  /*20e10*/  IMAD R4, R4, 0xd6, RZ ;  /* 0x000000d604047824 */ /* 0x001fe400078e02ff */
[----:B--2---:R-:W-:Y:S02]  /*20e20*/  IMAD.X R7, R8, 0x1, R9, P5 ;  /* 0x0000000108077824 */ /* 0x004fe400028e0609 */
[----:B------:R-:W-:Y:S01]  /*20e30*/  STL [R1+0x2670], R11 ;  /* 0x0026700b01007387 */ /* 0x000fe20000100800 */
[----:B------:R-:W-:Y:S01]  /*20e40*/  IADD3 R5, P2, PT, R4, R2, RZ ;  /* 0x0000000204057210 */ /* 0x000fe20007f5e0ff */
[----:B------:R-:W-:-:S02]  /*20e50*/  IMAD.X R8, R18, 0x1, R0, P1 ;  /* 0x0000000112087824 */ /* 0x000fc400008e0600 */
[----:B------:R0:W-:Y:S04]  /*20e60*/  STL [R1+0x264c], R7 ;  /* 0x00264c0701007387 */ /* 0x0001e80000100800 */
[----:B------:R1:W-:Y:S01]  /*20e70*/  STL [R1+0x2688], R5 ;  /* 0x0026880501007387 */ /* 0x0003e20000100800 */
[----:B0-----:R-:W-:-:S03]  /*20e80*/  IADD3 R7, P5, PT, R4, R6, RZ ;  /* 0x0000000604077210 */ /* 0x001fc60007fbe0ff */
[----:B------:R-:W-:Y:S01]  /*20e90*/  STL [R1+0x2664], R8 ;  /* 0x0026640801007387 */ /* 0x000fe20000100800 */
[----:B------:R-:W-:Y:S01]  /*20ea0*/  IADD3 R4, P1, PT, R29, R2, RZ ;  /* 0x000000021d047210 */ /* 0x000fe20007f3e0ff */
[----:B-1----:R-:W-:Y:S02]  /*20eb0*/  IMAD.X R5, R18, 0x1, R9, P4 ;  /* 0x0000000112057824 */ /* 0x002fe400020e0609 */
[----:B------:R0:W-:Y:S04]  /*20ec0*/  STL [R1+0x2690], R7 ;  /* 0x0026900701007387 */ /* 0x0001e80000100800 */
[----:B------:R1:W-:Y:S01]  /*20ed0*/  STL [R1+0x266c], R5 ;  /* 0x00266c0501007387 */ /* 0x0003e20000100800 */
[----:B0-----:R-:W-:-:S03]  /*20ee0*/  IMAD.X R7, R15, 0x1, R0, P2 ;  /* 0x000000010f077824 */ /* 0x001fc600010e0600 */
[----:B------:R0:W-:Y:S01]  /*20ef0*/  STL [R1+0x26a8], R4 ;  /* 0x0026a80401007387 */ /* 0x0001e20000100800 */
[----:B-1----:R-:W-:-:S03]  /*20f00*/  IADD3 R5, P4, PT, R29, R6, RZ ;  /* 0x000000061d057210 */ /* 0x002fc60007f9e0ff */
        /* <DEDUP_REMOVED lines=49> */
[----:B------:R-:W-:Y:S01]  /*21220*/  IADD3 R18, P2, PT, R36, R2, RZ ;  /* 0x0000000224127210 */ /* 0x000fe20007f5e0ff */
[----:B0-----:R-:W-:Y:S02]  /*21230*/  IMAD.X R4, R37, 0x1, R9, P5 ;  /* 0x0000000125047824 */ /* 0x001fe400028e0609 */
[----:B------:R0:W-:Y:S01]  /*21240*/  STL [R1+0x2790], R5 ;  /* 0x0027900501007387 */ /* 0x0001e20000100800 */
[----:B-1----:R-:W-:-:S03]  /*21250*/  IMAD.X R7, R35, 0x1, R0, P1 ;  /* 0x0000000123077824 */ /* 0x002fc600008e0600 */
[----:B------:R1:W-:Y:S01]  /*21260*/  STL [R1+0x276c], R4 ;  /* 0x00276c0401007387 */ /* 0x0003e20000100800 */
[----:B0-----:R-:W-:-:S03]  /*21270*/  IADD3 R5, P5, PT, R36, R6, RZ ;  /* 0x0000000624057210 */ /* 0x001fc60007fbe0ff */
[----:B------:R-:W-:Y:S01]  /*21280*/  STL [R1+0x2784], R7 ;  /* 0x0027840701007387 */ /* 0x000fe20000100800 */
[----:B-1----:R-:W-:-:S03]  /*21290*/  IMAD.X R4, R35, 0x1, R9, P4 ;  /* 0x0000000123047824 */ /* 0x002fc600020e0609 */
[----:B------:R-:W-:Y:S04]  /*212a0*/  STL [R1+0x27a8], R18 ;  /* 0x0027a81201007387 */ /* 0x000fe80000100800 */
[----:B------:R-:W-:Y:S04]  /*212b0*/  STL [R1+0x27b0], R5 ;  /* 0x0027b00501007387 */ /* 0x000fe80000100800 */
[----:B------:R-:W-:Y:S04]  /*212c0*/  STL [R1+0x30b8], R18 ;  /* 0x0030b81201007387 */ /* 0x000fe80000100800 */
[----:B------:R0:W-:Y:S04]  /*212d0*/  STL [R1+0x278c], R4 ;  /* 0x00278c0401007387 */ /* 0x0001e80000100800 */
        /* <DEDUP_REMOVED lines=92> */
[----:B0-----:R-:W-:-:S03]  /*218a0*/  IADD3 R4, P1, PT, R34, R2, RZ ;  /* 0x0000000222047210 */ /* 0x001fc60007f3e0ff */
[----:B------:R-:W-:Y:S04]  /*218b0*/  STL [R1+0x34d4], R18 ;  /* 0x0034d41201007387 */ /* 0x000fe80000100800 */
[----:B------:R-:W-:Y:S04]  /*218c0*/  STL [R1+0x34e0], R18 ;  /* 0x0034e01201007387 */ /* 0x000fe80000100800 */
[----:B------:R-:W-:Y:S01]  /*218d0*/  STL [R1+0x34ec], R18 ;  /* 0x0034ec1201007387 */ /* 0x000fe20000100800 */
[----:B------:R-:W-:-:S03]  /*218e0*/  IMAD.X R7, R31, 0x1, R0, P2 ;  /* 0x000000011f077824 */ /* 0x000fc600010e0600 */
[----:B------:R-:W-:Y:S01]  /*218f0*/  STL [R1+0x34f8], R18 ;  /* 0x0034f81201007387 */ /* 0x000fe20000100800 */
[----:B------:R-:W-:-:S03]  /*21900*/  IADD3 R5, P2, PT, R34, R6, RZ ;  /* 0x0000000622057210 */ /* 0x000fc60007f5e0ff */
[----:B------:R-:W-:Y:S04]  /*21910*/  STL [R1+0x3504], R18 ;  /* 0x0035041201007387 */ /* 0x000fe80000100800 */
[----:B------:R-:W-:Y:S04]  /*21920*/  STL [R1+0x3510], R18 ;  /* 0x0035101201007387 */ /* 0x000fe80000100800 */
[----:B------:R-:W-:Y:S04]  /*21930*/  STL [R1+0x351c], R18 ;  /* 0x00351c1201007387 */ /* 0x000fe80000100800 */
[----:B------:R-:W-:Y:S04]  /*21940*/  STL [R1+0x3528], R18 ;  /* 0x0035281201007387 */ /* 0x000fe80000100800 */
[----:B------:R0:W-:Y:S04]  /*21950*/  STL [R1+0x27e8], R4 ;  /* 0x0027e80401007387 */ /* 0x0001e80000100800 */
[----:B------:R-:W-:Y:S01]  /*21960*/  STL [R1+0x27a4], R7 ;  /* 0x0027a40701007387 */ /* 0x000fe20000100800 */
[----:B0-----:R-:W-:-:S03]  /*21970*/  IMAD.X R4, R31, 0x1, R9, P5 ;  /* 0x000000011f047824 */ /* 0x001fc600028e0609 */
[----:B------:R0:W-:Y:S04]  /*21980*/  STL [R1+0x27f0], R5 ;  /* 0x0027f00501007387 */ /* 0x0001e80000100800 */
[----:B------:R1:W-:Y:S01]  /*21990*/  STL [R1+0x27ac], R4 ;  /* 0x0027ac0401007387 */ /* 0x0003e20000100800 */
[----:B0-----:R-:W-:Y:S01]  /*219a0*/  IMAD.X R5, R27, 0x1, R0, P1 ;  /* 0x000000011b057824 */ /* 0x001fe200008e0600 */
[----:B------:R-:W-:Y:S01]  /*219b0*/  IADD3 R7, P1, PT, R17, R2, RZ ;  /* 0x0000000211077210 */ /* 0x000fe20007f3e0ff */
[----:B-1----:R-:W-:-:S03]  /*219c0*/  IMAD.X R4, R27, 0x1, R9, P2 ;  /* 0x000000011b047824 */ /* 0x002fc600010e0609 */
[----:B------:R0:W-:Y:S04]  /*219d0*/  STL [R1+0x27e4], R5 ;  /* 0x0027e40501007387 */ /* 0x0001e80000100800 */
[----:B------:R-:W-:Y:S04]  /*219e0*/  STL [R1+0x2808], R7 ;  /* 0x0028080701007387 */ /* 0x000fe80000100800 */
[----:B------:R1:W-:Y:S01]  /*219f0*/  STL [R1+0x27ec], R4 ;  /* 0x0027ec0401007387 */ /* 0x0003e20000100800 */
[----:B0-----:R-:W-:-:S05]  /*21a00*/  IADD3 R5, P2, PT, R17, R6, RZ ;  /* 0x0000000611057210 */ /* 0x001fca0007f5e0ff */
[----:B------:R0:W-:Y:S01]  /*21a10*/  STL [R1+0x2810], R5 ;  /* 0x0028100501007387 */ /* 0x0001e20000100800 */
[----:B-1----:R-:W-:Y:S01]  /*21a20*/  IMAD.X R4, R26, 0x1, R0, P1 ;  /* 0x000000011a047824 */ /* 0x002fe200008e0600 */
[----:B------:R-:W-:-:S04]  /*21a30*/  IADD3 R17, P1, PT, R25, R2, RZ ;  /* 0x0000000219117210 */ /* 0x000fc80007f3e0ff */
[----:B------:R1:W-:Y:S01]  /*21a40*/  STL [R1+0x2804], R4 ;  /* 0x0028040401007387 */ /* 0x0003e20000100800 */
[----:B0-----:R-:W-:-:S05]  /*21a50*/  IMAD.X R5, R26, 0x1, R9, P2 ;  /* 0x000000011a057824 */ /* 0x001fca00010e0609 */
[----:B------:R-:W-:Y:S01]  /*21a60*/  STL [R1+0x280c], R5 ;  /* 0x00280c0501007387 */ /* 0x000fe20000100800 */
[----:B-1----:R-:W-:-:S03]  /*21a70*/  IADD3 R4, P2, PT, R25, R6, RZ ;  /* 0x0000000619047210 */ /* 0x002fc60007f5e0ff */
[----:B------:R-:W-:Y:S04]  /*21a80*/  STL [R1+0x2828], R17 ;  /* 0x0028281101007387 */ /* 0x000fe80000100800 */
[----:B------:R0:W-:Y:S04]  /*21a90*/  STL [R1+0x2830], R4 ;  /* 0x0028300401007387 */ /* 0x0001e80000100800 */
[----:B------:R-:W-:Y:S04]  /*21aa0*/  STL [R1+0x309c], R17 ;  /* 0x00309c1101007387 */ /* 0x000fe80000100800 */
[----:B------:R-:W-:Y:S04]  /*21ab0*/  STL [R1+0x30a8], R17 ;  /* 0x0030a81101007387 */ /* 0x000fe80000100800 */
[----:B------:R-:W-:Y:S04]  /*21ac0*/  STL [R1+0x30c0], R17 ;  /* 0x0030c01101007387 */ /* 0x000fe80000100800 */
[----:B------:R-:W-:Y:S04]  /*21ad0*/  STL [R1+0x30cc], R17 ;  /* 0x0030cc1101007387 */ /* 0x000fe80000100800 */
[----:B------:R-:W-:Y:S04]  /*21ae0*/  STL [R1+0x30d8], R17 ;  /* 0x0030d81101007387 */ /* 0x000fe80000100800 */
[----:B------:R-:W-:Y:S01]  /*21af0*/  STL [R1+0x30e4], R17 ;  /* 0x0030e41101007387 */ /* 0x000fe20000100800 */
[----:B0-----:R-:W-:-:S03]  /*21b00*/  IMAD.X R4, R24, 0x1, R0, P1 ;  /* 0x0000000118047824 */ /* 0x001fc600008e0600 */
[----:B------:R-:W-:Y:S01]  /*21b10*/  STL [R1+0x30f0], R17 ;  /* 0x0030f01101007387 */ /* 0x000fe20000100800 */
[C---:B------:R-:W-:Y:S01]  /*21b20*/  IADD3 R8, P1, PT, R23.reuse, R2, RZ ;  /* 0x0000000217087210 */ /* 0x040fe20007f3e0ff */
[----:B------:R-:W-:Y:S02]  /*21b30*/  IMAD.X R5, R24, 0x1, R9, P2 ;  /* 0x0000000118057824 */ /* 0x000fe400010e0609 */
[----:B------:R0:W-:Y:S04]  /*21b40*/  STL [R1+0x2824], R4 ;  /* 0x0028240401007387 */ /* 0x0001e80000100800 */
[----:B------:R1:W-:Y:S04]  /*21b50*/  STL [R1+0x2848], R8 ;  /* 0x0028480801007387 */ /* 0x0003e80000100800 */
[----:B------:R-:W-:Y:S01]  /*21b60*/  STL [R1+0x282c], R5 ;  /* 0x00282c0501007387 */ /* 0x000fe20000100800 */
[----:B0-----:R-:W-:Y:S01]  /*21b70*/  IADD3 R4, P2, PT, R23, R6, RZ ;  /* 0x0000000617047210 */ /* 0x001fe20007f5e0ff */
[----:B-1----:R-:W-:-:S04]  /*21b80*/  IMAD.X R8, R22, 0x1, R0, P1 ;  /* 0x0000000116087824 */ /* 0x002fc800008e0600 */
[----:B------:R0:W-:Y:S04]  /*21b90*/  STL [R1+0x2850], R4 ;  /* 0x0028500401007387 */ /* 0x0001e80000100800 */
[----:B------:R-:W-:Y:S04]  /*21ba0*/  STL [R1+0x2844], R8 ;  /* 0x0028440801007387 */ /* 0x000fe80000100800 */
[----:B------:R-:W2:Y:S01]  /*21bb0*/  LDL.LU R31, [R1+0x1f4] ;  /* 0x0001f400011f7983 */ /* 0x000ea20000300800 */
[----:B0-----:R-:W-:-:S05]  /*21bc0*/  IMAD.X R4, R22, 0x1, R9, P2 ;  /* 0x0000000116047824 */ /* 0x001fca00010e0609 */
[----:B------:R0:W-:Y:S04]  /*21bd0*/  STL [R1+0x284c], R4 ;  /* 0x00284c0401007387 */ /* 0x0001e80000100800 */
[----:B------:R-:W3:Y:S04]  /*21be0*/  LDL.LU R34, [R1+0x1f0] ;  /* 0x0001f00001227983 */ /* 0x000ee80000300800 */
[----:B------:R-:W4:Y:S04]  /*21bf0*/  LDL.LU R35, [R1+0x1ec] ;  /* 0x0001ec0001237983 */ /* 0x000f280000300800 */
        /* <DEDUP_REMOVED lines=12> */
[----:B------:R-:W4:Y:S01]  /*21cc0*/  LDL.LU R93, [R1+0x198] ;  /* 0x00019800015d7983 */ /* 0x000f220000300800 */
[----:B------:R-:W1:Y:S01]  /*21cd0*/  S2R R3, SR_TID.X ;  /* 0x0000000000037919 */ /* 0x000e620000002100 */
[----:B------:R-:W-:-:S02]  /*21ce0*/  IADD3 R5, P1, PT, R21, R2, RZ ;  /* 0x0000000215057210 */ /* 0x000fc40007f3e0ff */
[----:B------:R-:W-:Y:S01]  /*21cf0*/  IADD3 R14, P2, PT, R21, R6, RZ ;  /* 0x00000006150e7210 */ /* 0x000fe20007f5e0ff */
[----:B------:R-:W-:Y:S02]  /*21d00*/  VIADD R7, R30, 0xffffff9b ;  /* 0xffffff9b1e077836 */ /* 0x000fe40000000000 */
[C-C-:B------:R-:W-:Y:S01]  /*21d10*/  IMAD.X R32, R20.reuse, 0x1, R0.reuse, P1 ;  /* 0x0000000114207824 */ /* 0x140fe200008e0600 */
[C---:B------:R-:W-:Y:S01]  /*21d20*/  IADD3 R29, P1, PT, R19.reuse, R2, RZ ;  /* 0x00000002131d7210 */ /* 0x040fe20007f3e0ff */
[--C-:B------:R-:W-:Y:S01]  /*21d30*/  IMAD.X R11, R20, 0x1, R9.reuse, P2 ;  /* 0x00000001140b7824 */ /* 0x100fe200010e0609 */
[----:B0-----:R-:W-:Y:S01]  /*21d40*/  IADD3 R4, P2, PT, R19, R6, RZ ;  /* 0x0000000613047210 */ /* 0x001fe20007f5e0ff */
[----:B------:R-:W-:Y:S04]  /*21d50*/  STL [R1+0x2868], R5 ;  /* 0x0028680501007387 */ /* 0x000fe80000100800 */
[----:B------:R-:W-:Y:S01]  /*21d60*/  STL [R1+0x2870], R14 ;  /* 0x0028700e01007387 */ /* 0x000fe20000100800 */
[----:B------:R-:W-:Y:S01]  /*21d70*/  IMAD.X R8, R16, 0x1, R0, P1 ;  /* 0x0000000110087824 */ /* 0x000fe200008e0600 */
[----:B------:R-:W-:Y:S01]  /*21d80*/  ISETP.GE.U32.AND P1, PT, R7, 0x7ffffe9c, PT ;  /* 0x7ffffe9c0700780c */ /* 0x000fe20003f26070 */
[----:B------:R-:W-:Y:S01]  /*21d90*/  VIADD R12, R30, 0xffffff99 ;  /* 0xffffff991e0c7836 */ /* 0x000fe20000000000 */
[----:B------:R-:W-:Y:S01]  /*21da0*/  STL [R1+0x2864], R32 ;  /* 0x0028642001007387 */ /* 0x000fe20000100800 */
[----:B------:R-:W-:-:S02]  /*21db0*/  IMAD.X R7, R16, 0x1, R9, P2 ;  /* 0x0000000110077824 */ /* 0x000fc400010e0609 */
[----:B------:R-:W-:Y:S01]  /*21dc0*/  VIADD R13, R30, 0xffffff9a ;  /* 0xffffff9a1e0d7836 */ /* 0x000fe20000000000 */
[----:B------:R-:W-:Y:S04]  /*21dd0*/  STL [R1+0x2888], R29 ;  /* 0x0028881d01007387 */ /* 0x000fe80000100800 */
[----:B------:R-:W-:Y:S04]  /*21de0*/  STL [R1+0x286c], R11 ;  /* 0x00286c0b01007387 */ /* 0x000fe80000100800 */
[----:B------:R-:W-:Y:S04]  /*21df0*/  STL [R1+0x2890], R4 ;  /* 0x0028900401007387 */ /* 0x000fe80000100800 */
[----:B------:R-:W-:Y:S01]  /*21e00*/  STL [R1+0x2884], R8 ;  /* 0x0028840801007387 */ /* 0x000fe20000100800 */
[----:B------:R-:W-:-:S03]  /*21e10*/  ISETP.GE.U32.AND P2, PT, R12, 0x7ffffe9a, PT ;  /* 0x7ffffe9a0c00780c */ /* 0x000fc60003f46070 */
[----:B------:R-:W-:Y:S01]  /*21e20*/  STL [R1+0x288c], R7 ;  /* 0x00288c0701007387 */ /* 0x000fe20000100800 */
[----:B------:R-:W-:-:S03]  /*21e30*/  ISETP.GE.U32.AND P4, PT, R13, 0x7ffffe9b, PT ;  /* 0x7ffffe9b0d00780c */ /* 0x000fc60003f86070 */
[----:B------:R-:W4:Y:S01]  /*21e40*/  LDL.LU R12, [R1+0x184] ;  /* 0x00018400010c7983 */ /* 0x000f220000300800 */
[----:B------:R-:W-:-:S04]  /*21e50*/  @!UP0 UIADD3 UR8, UPT, UPT, -UR9, 0x100000, URZ ;  /* 0x0010000009088890 */ /* 0x000fc8000fffe1ff */
[----:B------:R-:W-:Y:S02]  /*21e60*/  @!UP0 USHF.L.U32 UR9, UR8, 0xb, URZ ;  /* 0x0000000b08098899 */ /* 0x000fe400080006ff */
[----:B------:R-:W-:Y:S01]  /*21e70*/  @!UP0 USHF.L.U32 UR8, UR8, 0x1, URZ ;  /* 0x0000000108088899 */ /* 0x000fe200080006ff */
[----:B------:R-:W4:Y:S04]  /*21e80*/  LDL.LU R13, [R1+0x180] ;  /* 0x00018000010d7983 */ /* 0x000f280000300800 */
[----:B------:R-:W4:Y:S04]  /*21e90*/  LDL.LU R33, [R1+0x17c] ;  /* 0x00017c0001217983 */ /* 0x000f280000300800 */
[----:B------:R-:W4:Y:S04]  /*21ea0*/  LDL.LU R15, [R1+0x178] ;  /* 0x00017800010f7983 */ /* 0x000f280000300800 */
[----:B------:R-:W4:Y:S04]  /*21eb0*/  LDL.LU R16, [R1+0x164] ;  /* 0x0001640001107983 */ /* 0x000f280000300800 */
[----:B------:R-:W4:Y:S04]  /*21ec0*/  LDL.LU R19, [R1+0x160] ;  /* 0x0001600001137983 */ /* 0x000f280000300800 */
[----:B------:R-:W4:Y:S04]  /*21ed0*/  LDL.LU R20, [R1+0x15c] ;  /* 0x00015c0001147983 */ /* 0x000f280000300800 */
[----:B------:R-:W4:Y:S01]  /*21ee0*/  LDL.LU R21, [R1+0x158] ;  /* 0x0001580001157983 */ /* 0x000f220000300800 */
[----:B------:R-:W-:-:S03]  /*21ef0*/  VOTEU.ALL UP0, P6 ;  /* 0x0000000000ff7886 */ /* 0x000fc60003000000 */
[----:B------:R-:W4:Y:S01]  /*21f00*/  LDL.LU R22, [R1+0x144] ;  /* 0x0001440001167983 */ /* 0x000f220000300800 */
[----:B-1----:R-:W-:-:S03]  /*21f10*/  LOP3.LUT R3, R3, 0x7f, RZ, 0xc0, !PT ;  /* 0x0000007f03037812 */ /* 0x002fc600078ec0ff */
[----:B------:R-:W4:Y:S04]  /*21f20*/  LDL.LU R23, [R1+0x140] ;  /* 0x0001400001177983 */ /* 0x000f280000300800 */
[----:B------:R-:W4:Y:S04]  /*21f30*/  LDL.LU R24, [R1+0x13c] ;  /* 0x00013c0001187983 */ /* 0x000f280000300800 */
[----:B------:R-:W4:Y:S04]  /*21f40*/  LDL.LU R25, [R1+0x138] ;  /* 0x0001380001197983 */ /* 0x000f280000300800 */
[----:B------:R-:W4:Y:S01]  /*21f50*/  LDL.LU R26, [R1+0x124] ;  /* 0x00012400011a7983 */ /* 0x000f220000300800 */
[----:B------:R-:W-:Y:S01]  /*21f60*/  ISETP.GE.U32.AND P5, PT, R28, 0x7ffffe9d, PT ;  /* 0x7ffffe9d1c00780c */ /* 0x000fe20003fa6070 */
[----:B------:R0:W1:Y:S02]  /*21f70*/  @!UP0 SYNCS.EXCH.64 URZ, [UR4+0x42008], UR8 ;  /* 0x0420080804ff85b2 */ /* 0x0000640008000100 */
[----:B------:R-:W4:Y:S04]  /*21f80*/  LDL.LU R27, [R1+0x120] ;  /* 0x00012000011b7983 */ /* 0x000f280000300800 */
[----:B------:R-:W4:Y:S04]  /*21f90*/  LDL.LU R28, [R1+0x11c] ;  /* 0x00011c00011c7983 */ /* 0x000f280000300800 */
[----:B--2---:R2:W-:Y:S04]  /*21fa0*/  STS.U8 [R3+UR4], R31 ;  /* 0x0000001f03007988 */ /* 0x0045e80008000004 */
[----:B--2---:R-:W2:Y:S04]  /*21fb0*/  LDL.LU R31, [R1+0x118] ;  /* 0x00011800011f7983 */ /* 0x004ea80000300800 */
[----:B---3--:R3:W-:Y:S04]  /*21fc0*/  STS.U8 [R3+UR4+0x8000], R34 ;  /* 0x0080002203007988 */ /* 0x0087e80008000004 */
[----:B----4-:R4:W-:Y:S04]  /*21fd0*/  STS.U8 [R3+UR4+0x10000], R35 ;  /* 0x0100002303007988 */ /* 0x0109e80008000004 */
[----:B------:R0:W-:Y:S04]  /*21fe0*/  STS.U8 [R3+UR4+0x18000], R36 ;  /* 0x0180002403007988 */ /* 0x0001e80008000004 */
[----:B------:R0:W-:Y:S04]  /*21ff0*/  STS.U8 [R3+UR4+0x400], R37 ;  /* 0x0004002503007988 */ /* 0x0001e80008000004 */
[----:B------:R0:W-:Y:S04]  /*22000*/  STS.U8 [R3+UR4+0x8400], R38 ;  /* 0x0084002603007988 */ /* 0x0001e80008000004 */
[----:B------:R0:W-:Y:S04]  /*22010*/  STS.U8 [R3+UR4+0x10400], R39 ;  /* 0x0104002703007988 */ /* 0x0001e80008000004 */
[----:B---3--:R-:W3:Y:S04]  /*22020*/  LDL.LU R34, [R1+0x104] ;  /* 0x0001040001227983 */ /* 0x008ee80000300800 */
[----:B----4-:R-:W4:Y:S04]  /*22030*/  LDL.LU R35, [R1+0x100] ;  /* 0x0001000001237983 */ /* 0x010f280000300800 */
[----:B0-----:R-:W4:Y:S04]  /*22040*/  LDL.LU R36, [R1+0xfc] ;  /* 0x0000fc0001247983 */ /* 0x001f280000300800 */
[----:B------:R-:W4:Y:S04]  /*22050*/  LDL.LU R37, [R1+0xf8] ;  /* 0x0000f80001257983 */ /* 0x000f280000300800 */
[----:B------:R-:W4:Y:S04]  /*22060*/  LDL.LU R38, [R1+0xe4] ;  /* 0x0000e40001267983 */ /* 0x000f280000300800 */
[----:B------:R0:W-:Y:S04]  /*22070*/  STS.U8 [R3+UR4+0x18400], R40 ;  /* 0x0184002803007988 */ /* 0x0001e80008000004 */
[----:B------:R-:W4:Y:S04]  /*22080*/  LDL.LU R39, [R1+0xe0] ;  /* 0x0000e00001277983 */ /* 0x000f280000300800 */
[----:B------:R0:W-:Y:S04]  /*22090*/  STS.U8 [R3+UR4+0x800], R41 ;  /* 0x0008002903007988 */ /* 0x0001e80008000004 */
[----:B------:R0:W-:Y:S04]  /*220a0*/  STS.U8 [R3+UR4+0x8800], R42 ;  /* 0x0088002a03007988 */ /* 0x0001e80008000004 */
[----:B------:R0:W-:Y:S04]  /*220b0*/  STS.U8 [R3+UR4+0x10800], R43 ;  /* 0x0108002b03007988 */ /* 0x0001e80008000004 */
[----:B------:R1:W-:Y:S04]  /*220c0*/  STS.U8 [R3+UR4+0x18800], R44 ;  /* 0x0188002c03007988 */ /* 0x0003e80008000004 */
[----:B------:R1:W-:Y:S04]  /*220d0*/  STS.U8 [R3+UR4+0xc00], R90 ;  /* 0x000c005a03007988 */ /* 0x0003e80008000004 */
[----:B0-----:R-:W4:Y:S04]  /*220e0*/  LDL.LU R40, [R1+0xdc] ;  /* 0x0000dc0001287983 */ /* 0x001f280000300800 */
[----:B------:R-:W4:Y:S04]  /*220f0*/  LDL.LU R41, [R1+0xd8] ;  /* 0x0000d80001297983 */ /* 0x000f280000300800 */
[----:B------:R-:W4:Y:S04]  /*22100*/  LDL.LU R42, [R1+0xc4] ;  /* 0x0000c400012a7983 */ /* 0x000f280000300800 */
[----:B------:R-:W4:Y:S04]  /*22110*/  LDL.LU R43, [R1+0xc0] ;  /* 0x0000c000012b7983 */ /* 0x000f280000300800 */
[----:B-1----:R-:W4:Y:S04]  /*22120*/  LDL.LU R44, [R1+0xbc] ;  /* 0x0000bc00012c7983 */ /* 0x002f280000300800 */
[----:B------:R0:W-:Y:S04]  /*22130*/  STS.U8 [R3+UR4+0x8c00], R91 ;  /* 0x008c005b03007988 */ /* 0x0001e80008000004 */
[----:B------:R-:W4:Y:S04]  /*22140*/  LDL.LU R90, [R1+0xb8] ;  /* 0x0000b800015a7983 */ /* 0x000f280000300800 */
[----:B------:R1:W-:Y:S04]  /*22150*/  STS.U8 [R3+UR4+0x10c00], R92 ;  /* 0x010c005c03007988 */ /* 0x0003e80008000004 */
[----:B------:R1:W-:Y:S04]  /*22160*/  STS.U8 [R3+UR4+0x18c00], R93 ;  /* 0x018c005d03007988 */ /* 0x0003e80008000004 */
[----:B0-----:R-:W4:Y:S04]  /*22170*/  LDL.LU R91, [R1+0xa4] ;  /* 0x0000a400015b7983 */ /* 0x001f280000300800 */
[----:B-1----:R-:W4:Y:S04]  /*22180*/  LDL.LU R92, [R1+0xa0] ;  /* 0x0000a000015c7983 */ /* 0x002f280000300800 */
[----:B------:R-:W4:Y:S04]  /*22190*/  LDL.LU R93, [R1+0x9c] ;  /* 0x00009c00015d7983 */ /* 0x000f280000300800 */
[----:B------:R-:W-:Y:S04]  /*221a0*/  STS.U8 [R3+UR4+0x1000], R12 ;  /* 0x0010000c03007988 */ /* 0x000fe80008000004 */
        /* <DEDUP_REMOVED lines=14> */
[----:B--2---:R-:W-:Y:S04]  /*22290*/  STS.U8 [R3+UR4+0x19c00], R31 ;  /* 0x019c001f03007988 */ /* 0x004fe80008000004 */
[----:B---3--:R-:W-:Y:S04]  /*222a0*/  STS.U8 [R3+UR4+0x2000], R34 ;  /* 0x0020002203007988 */ /* 0x008fe80008000004 */
[----:B----4-:R-:W-:Y:S04]  /*222b0*/  STS.U8 [R3+UR4+0xa000], R35 ;  /* 0x00a0002303007988 */ /* 0x010fe80008000004 */
[----:B------:R0:W-:Y:S04]  /*222c0*/  STS.U8 [R3+UR4+0x1a800], R90 ;  /* 0x01a8005a03007988 */ /* 0x0001e80008000004 */
[----:B------:R1:W-:Y:S04]  /*222d0*/  STS.U8 [R3+UR4+0x2c00], R91 ;  /* 0x002c005b03007988 */ /* 0x0003e80008000004 */
[----:B0-----:R-:W2:Y:S04]  /*222e0*/  LDL.LU R90, [R1+0x98] ;  /* 0x00009800015a7983 */ /* 0x001ea80000300800 */
[----:B------:R0:W-:Y:S04]  /*222f0*/  STS.U8 [R3+UR4+0xac00], R92 ;  /* 0x00ac005c03007988 */ /* 0x0001e80008000004 */
[----:B------:R3:W-:Y:S04]  /*22300*/  STS.U8 [R3+UR4+0x12c00], R93 ;  /* 0x012c005d03007988 */ /* 0x0007e80008000004 */
[----:B-1----:R-:W4:Y:S04]  /*22310*/  LDL.LU R91, [R1+0x84] ;  /* 0x00008400015b7983 */ /* 0x002f280000300800 */
[----:B0-----:R-:W4:Y:S04]  /*22320*/  LDL.LU R92, [R1+0x80] ;  /* 0x00008000015c7983 */ /* 0x001f280000300800 */
[----:B---3--:R-:W3:Y:S04]  /*22330*/  LDL.LU R93, [R1+0x7c] ;  /* 0x00007c00015d7983 */ /* 0x008ee80000300800 */
[----:B------:R-:W3:Y:S04]  /*22340*/  LDL.LU R12, [R1+0x78] ;  /* 0x00007800010c7983 */ /* 0x000ee80000300800 */
        /* <DEDUP_REMOVED lines=16> */
[----:B------:R0:W-:Y:S04]  /*22450*/  STS.U8 [R3+UR4+0x12000], R36 ;  /* 0x0120002403007988 */ /* 0x0001e80008000004 */
[----:B------:R-:W3:Y:S04]  /*22460*/  LDL.LU R35, [R1+0x24] ;  /* 0x0000240001237983 */ /* 0x000ee80000300800 */
[----:B------:R1:W-:Y:S04]  /*22470*/  STS.U8 [R3+UR4+0x1a000], R37 ;  /* 0x01a0002503007988 */ /* 0x0003e80008000004 */
[----:B------:R0:W-:Y:S04]  /*22480*/  STS.U8 [R3+UR4+0x2400], R38 ;  /* 0x0024002603007988 */ /* 0x0001e80008000004 */
[----:B------:R0:W-:Y:S04]  /*22490*/  STS.U8 [R3+UR4+0xa400], R39 ;  /* 0x00a4002703007988 */ /* 0x0001e80008000004 */
[----:B------:R1:W-:Y:S04]  /*224a0*/  STS.U8 [R3+UR4+0x12400], R40 ;  /* 0x0124002803007988 */ /* 0x0003e80008000004 */
[----:B------:R1:W-:Y:S04]  /*224b0*/  STS.U8 [R3+UR4+0x1a400], R41 ;  /* 0x01a4002903007988 */ /* 0x0003e80008000004 */
[----:B0-----:R-:W3:Y:S04]  /*224c0*/  LDL.LU R36, [R1+0x20] ;  /* 0x0000200001247983 */ /* 0x001ee80000300800 */
[----:B-1----:R-:W3:Y:S04]  /*224d0*/  LDL.LU R37, [R1+0x1c] ;  /* 0x00001c0001257983 */ /* 0x002ee80000300800 */
[----:B------:R-:W3:Y:S04]  /*224e0*/  LDL.LU R38, [R1+0x18] ;  /* 0x0000180001267983 */ /* 0x000ee80000300800 */
[----:B------:R-:W3:Y:S04]  /*224f0*/  LDL.LU R39, [R1+0x14] ;  /* 0x0000140001277983 */ /* 0x000ee80000300800 */
[----:B------:R-:W3:Y:S04]  /*22500*/  LDL.LU R40, [R1+0x10] ;  /* 0x0000100001287983 */ /* 0x000ee80000300800 */
[----:B------:R0:W-:Y:S04]  /*22510*/  STS.U8 [R3+UR4+0x2800], R42 ;  /* 0x0028002a03007988 */ /* 0x0001e80008000004 */
[----:B------:R-:W3:Y:S04]  /*22520*/  LDL.LU R41, [R1+0xc] ;  /* 0x00000c0001297983 */ /* 0x000ee80000300800 */
[----:B------:R1:W-:Y:S04]  /*22530*/  STS.U8 [R3+UR4+0xa800], R43 ;  /* 0x00a8002b03007988 */ /* 0x0003e80008000004 */
[----:B------:R1:W-:Y:S04]  /*22540*/  STS.U8 [R3+UR4+0x12800], R44 ;  /* 0x0128002c03007988 */ /* 0x0003e80008000004 */
[----:B0-----:R-:W3:Y:S04]  /*22550*/  LDL.LU R42, [R1+0x8] ;  /* 0x00000800012a7983 */ /* 0x001ee80000300800 */
[----:B-1----:R-:W3:Y:S04]  /*22560*/  LDL.LU R43, [R1+0x4] ;  /* 0x00000400012b7983 */ /* 0x002ee80000300800 */
[----:B------:R-:W3:Y:S04]  /*22570*/  LDL.LU R44, [R1] ;  /* 0x00000000012c7983 */ /* 0x000ee80000300800 */
[----:B--2---:R0:W-:Y:S04]  /*22580*/  STS.U8 [R3+UR4+0x1ac00], R90 ;  /* 0x01ac005a03007988 */ /* 0x0041e80008000004 */
[----:B----4-:R1:W-:Y:S04]  /*22590*/  STS.U8 [R3+UR4+0x3000], R91 ;  /* 0x0030005b03007988 */ /* 0x0103e80008000004 */
[----:B0-----:R-:W2:Y:S04]  /*225a0*/  LDL.LU R90, [R1+0x35a0] ;  /* 0x0035a000015a7983 */ /* 0x001ea80000300800 */
[----:B------:R0:W-:Y:S04]  /*225b0*/  STS.U8 [R3+UR4+0xb000], R92 ;  /* 0x00b0005c03007988 */ /* 0x0001e80008000004 */
[----:B---3--:R3:W-:Y:S04]  /*225c0*/  STS.U8 [R3+UR4+0x13000], R93 ;  /* 0x0130005d03007988 */ /* 0x0087e80008000004 */
[----:B-1----:R-:W4:Y:S04]  /*225d0*/  LDL.LU R91, [R1+0x359c] ;  /* 0x00359c00015b7983 */ /* 0x002f280000300800 */
[----:B0-----:R-:W2:Y:S04]  /*225e0*/  LDL.LU R92, [R1+0x3598] ;  /* 0x00359800015c7983 */ /* 0x001ea80000300800 */
[----:B---3--:R-:W3:Y:S04]  /*225f0*/  LDL.LU R93, [R1+0x3594] ;  /* 0x00359400015d7983 */ /* 0x008ee80000300800 */
[----:B------:R0:W-:Y:S04]  /*22600*/  STS.U8 [R3+UR4+0xbc00], R24 ;  /* 0x00bc001803007988 */ /* 0x0001e80008000004 */
[----:B------:R1:W-:Y:S04]  /*22610*/  STS.U8 [R3+UR4+0x13c00], R25 ;  /* 0x013c001903007988 */ /* 0x0003e80008000004 */
[----:B------:R0:W-:Y:S04]  /*22620*/  STS.U8 [R3+UR4+0x1bc00], R26 ;  /* 0x01bc001a03007988 */ /* 0x0001e80008000004 */
[----:B------:R0:W-:Y:S04]  /*22630*/  STS.U8 [R3+UR4+0x4000], R27 ;  /* 0x0040001b03007988 */ /* 0x0001e80008000004 */
[----:B------:R1:W-:Y:S04]  /*22640*/  STS.U8 [R3+UR4+0xc000], R28 ;  /* 0x00c0001c03007988 */ /* 0x0003e80008000004 */
[----:B------:R1:W-:Y:S04]  /*22650*/  STS.U8 [R3+UR4+0x14000], R31 ;  /* 0x0140001f03007988 */ /* 0x0003e80008000004 */
[----:B0-----:R-:W2:Y:S04]  /*22660*/  LDL.LU R24, [R1+0x170] ;  /* 0x0001700001187983 */ /* 0x001ea80000300800 */
[----:B-1----:R-:W2:Y:S04]  /*22670*/  LDL.LU R25, [R1+0x16c] ;  /* 0x00016c0001197983 */ /* 0x002ea80000300800 */
[----:B------:R-:W2:Y:S04]  /*22680*/  LDL.LU R26, [R1+0x168] ;  /* 0x00016800011a7983 */ /* 0x000ea80000300800 */
[----:B------:R-:W2:Y:S04]  /*22690*/  LDL.LU R27, [R1+0x194] ;  /* 0x00019400011b7983 */ /* 0x000ea80000300800 */
[----:B------:R-:W2:Y:S04]  /*226a0*/  LDL.LU R28, [R1+0x190] ;  /* 0x00019000011c7983 */ /* 0x000ea80000300800 */
[----:B------:R0:W-:Y:S04]  /*226b0*/  STS.U8 [R3+UR4+0x1c000], R34 ;  /* 0x01c0002203007988 */ /* 0x0001e80008000004 */
[----:B------:R-:W2:Y:S04]  /*226c0*/  LDL.LU R31, [R1+0x18c] ;  /* 0x00018c00011f7983 */ /* 0x000ea80000300800 */
[----:B------:R1:W-:Y:S04]  /*226d0*/  STS.U8 [R3+UR4+0x14800], R41 ;  /* 0x0148002903007988 */ /* 0x0003e80008000004 */
[----:B0-----:R-:W2:Y:S04]  /*226e0*/  LDL.LU R34, [R1+0x188] ;  /* 0x0001880001227983 */ /* 0x001ea80000300800 */
[----:B------:R0:W-:Y:S04]  /*226f0*/  STS.U8 [R3+UR4+0x1c800], R42 ;  /* 0x01c8002a03007988 */ /* 0x0001e80008000004 */
[----:B-1----:R-:W3:Y:S04]  /*22700*/  LDL.LU R41, [R1+0x1b4] ;  /* 0x0001b40001297983 */ /* 0x002ee80000300800 */
[----:B------:R1:W-:Y:S04]  /*22710*/  STS.U8 [R3+UR4+0x4c00], R43 ;  /* 0x004c002b03007988 */ /* 0x0003e80008000004 */
[----:B------:R1:W-:Y:S04]  /*22720*/  STS.U8 [R3+UR4+0xcc00], R44 ;  /* 0x00cc002c03007988 */ /* 0x0003e80008000004 */
[----:B0-----:R-:W3:Y:S04]  /*22730*/  LDL.LU R42, [R1+0x1b0] ;  /* 0x0001b000012a7983 */ /* 0x001ee80000300800 */
[----:B-1----:R-:W3:Y:S04]  /*22740*/  LDL.LU R43, [R1+0x1ac] ;  /* 0x0001ac00012b7983 */ /* 0x002ee80000300800 */
        /* <DEDUP_REMOVED lines=9> */
[----:B------:R-:W3:Y:S01]  /*227e0*/  LDL.LU R38, [R1+0x1c8] ;  /* 0x0001c80001267983 */ /* 0x000ee20000300800 */
[----:B------:R-:W-:-:S03]  /*227f0*/  LOP3.LUT R10, R3, 0x10, RZ, 0x3c, !PT ;  /* 0x00000010030a7812 */ /* 0x000fc600078e3cff */
[----:B------:R0:W-:Y:S04]  /*22800*/  STS.U8 [R3+UR4+0x4800], R39 ;  /* 0x0048002703007988 */ /* 0x0001e80008000004 */
        /* <DEDUP_REMOVED lines=10> */
[----:B------:R1:W-:Y:S04]  /*228b0*/  STS.U8 [R3+UR4+0xc800], R40 ;  /* 0x00c8002803007988 */ /* 0x0003e80008000004 */
[----:B0-----:R-:W3:Y:S04]  /*228c0*/  LDL.LU R39, [R1+0x74] ;  /* 0x0000740001277983 */ /* 0x001ee80000300800 */
        /* <DEDUP_REMOVED lines=45> */
[----:B-1----:R-:W3:Y:S04]  /*22ba0*/  LDL.LU R40, [R1+0x70] ;  /* 0x0000700001287983 */ /* 0x002ee80000300800 */
[----:B--2---:R-:W-:Y:S04]  /*22bb0*/  STS.U8 [R3+UR4+0xd000], R90 ;  /* 0x00d0005a03007988 */ /* 0x004fe80008000004 */
[----:B----4-:R-:W-:Y:S04]  /*22bc0*/  STS.U8 [R3+UR4+0x5000], R91 ;  /* 0x0050005b03007988 */ /* 0x010fe80008000004 */
[----:B---3--:R-:W-:Y:S04]  /*22bd0*/  STS.U8 [R3+UR4+0x14c00], R93 ;  /* 0x014c005d03007988 */ /* 0x008fe80008000004 */
[----:B------:R-:W-:Y:S04]  /*22be0*/  STS.U8 [R3+UR4+0x1cc00], R92 ;  /* 0x01cc005c03007988 */ /* 0x000fe80008000004 */
        /* <DEDUP_REMOVED lines=38> */
[----:B------:R-:W3:Y:S04]  /*22e50*/  LDL.LU R12, [R1+0x88] ;  /* 0x00008800010c7983 */ /* 0x000ee80000300800 */
[----:B------:R-:W3:Y:S04]  /*22e60*/  LDL.LU R13, [R1+0x8c] ;  /* 0x00008c00010d7983 */ /* 0x000ee80000300800 */
[----:B------:R0:W-:Y:S04]  /*22e70*/  STS.U8 [R10+UR4+0x80], R39 ;  /* 0x000080270a007988 */ /* 0x0001e80008000004 */
[----:B0-----:R-:W3:Y:S04]  /*22e80*/  LDL.LU R39, [R1+0x90] ;  /* 0x0000900001277983 */ /* 0x001ee80000300800 */
[----:B------:R0:W-:Y:S04]  /*22e90*/  STS.U8 [R10+UR4+0x8080], R40 ;  /* 0x008080280a007988 */ /* 0x0001e80008000004 */
[----:B0-----:R-:W3:Y:S04]  /*22ea0*/  LDL.LU R40, [R1+0x94] ;  /* 0x0000940001287983 */ /* 0x001ee80000300800 */
[----:B--2---:R0:W-:Y:S04]  /*22eb0*/  STS.U8 [R10+UR4+0x10080], R41 ;  /* 0x010080290a007988 */ /* 0x0041e80008000004 */
[----:B----4-:R1:W-:Y:S04]  /*22ec0*/  STS.U8 [R10+UR4+0x18080], R42 ;  /* 0x0180802a0a007988 */ /* 0x0103e80008000004 */
[----:B0-----:R-:W2:Y:S04]  /*22ed0*/  LDL.LU R41, [R1+0xb4] ;  /* 0x0000b40001297983 */ /* 0x001ea80000300800 */
[----:B------:R0:W-:Y:S04]  /*22ee0*/  STS.U8 [R10+UR4+0x1080], R43 ;  /* 0x0010802b0a007988 */ /* 0x0001e80008000004 */
[----:B---3--:R3:W-:Y:S04]  /*22ef0*/  STS.U8 [R10+UR4+0xa480], R44 ;  /* 0x00a4802c0a007988 */ /* 0x0087e80008000004 */
[----:B-1----:R-:W4:Y:S04]  /*22f00*/  LDL.LU R42, [R1+0xb0] ;  /* 0x0000b000012a7983 */ /* 0x002f280000300800 */
[----:B0-----:R-:W4:Y:S04]  /*22f10*/  LDL.LU R43, [R1+0xac] ;  /* 0x0000ac00012b7983 */ /* 0x001f280000300800 */
[----:B---3--:R-:W3:Y:S04]  /*22f20*/  LDL.LU R44, [R1+0xa8] ;  /* 0x0000a800012c7983 */ /* 0x008ee80000300800 */
[----:B------:R0:W-:Y:S04]  /*22f30*/  STS.U8 [R10+UR4+0x12480], R33 ;  /* 0x012480210a007988 */ /* 0x0001e80008000004 */
        /* <DEDUP_REMOVED lines=39> */
[----:B0-----:R-:W3:Y:S04]  /*231b0*/  LDL.LU R38, [R1+0x3548] ;  /* 0x0035480001267983 */ /* 0x001ee80000300800 */
[----:B-1----:R-:W3:Y:S04]  /*231c0*/  LDL R12, [R1+0x17f4] ;  /* 0x0017f400010c7983 */ /* 0x002ee80000100800 */
[----:B------:R-:W3:Y:S04]  /*231d0*/  LDL R13, [R1+0x17f8] ;  /* 0x0017f800010d7983 */ /* 0x000ee80000100800 */
[----:B------:R-:W3:Y:S04]  /*231e0*/  LDL.LU R39, [R1+0x3544] ;  /* 0x0035440001277983 */ /* 0x000ee80000300800 */
        /* <DEDUP_REMOVED lines=9> */
[----:B---3--:R-:W3:Y:S01]  /*23280*/  LDL.LU R44, [R1+0x3530] ;  /* 0x00353000012c7983 */ /* 0x008ee20000300800 */
[----:B------:R-:W-:-:S03]  /*23290*/  PRMT R33, RZ, 0x7610, R33 ;  /* 0x00007610ff217816 */ /* 0x000fc60000000021 */
        /* <DEDUP_REMOVED lines=15> */
[----:B------:R-:W-:Y:S01]  /*23390*/  STS.U8 [R10+UR4+0xbc80], R31 ;  /* 0x00bc801f0a007988 */ /* 0x000fe20008000004 */
[----:B------:R-:W-:-:S04]  /*233a0*/  @!P0 LOP3.LUT R13, R13, R12, RZ, 0x3c, !PT ;  /* 0x0000000c0d0d8212 */ /* 0x000fc800078e3cff */
[C---:B------:R-:W-:Y:S01]  /*233b0*/  @!P0 LOP3.LUT R12, R13.reuse, R12, RZ, 0x3c, !PT ;  /* 0x0000000c0d0c8212 */ /* 0x040fe200078e3cff */
[----:B------:R-:W-:Y:S03]  /*233c0*/  STS.U8 [R10+UR4+0xb480], R39 ;  /* 0x00b480270a007988 */ /* 0x000fe60008000004 */
[----:B------:R-:W-:Y:S01]  /*233d0*/  @!P0 LOP3.LUT R13, R13, R12, RZ, 0x3c, !PT ;  /* 0x0000000c0d0d8212 */ /* 0x000fe200078e3cff */
[----:B------:R-:W-:Y:S04]  /*233e0*/  STS.U8 [R10+UR4+0x13480], R38 ;  /* 0x013480260a007988 */ /* 0x000fe80008000004 */
[----:B------:R-:W-:Y:S04]  /*233f0*/  STS.U8 [R10+UR4+0x3480], R40 ;  /* 0x003480280a007988 */ /* 0x000fe80008000004 */
[----:B--2---:R-:W-:Y:S04]  /*23400*/  STS.U8 [R10+UR4+0x1b880], R41 ;  /* 0x01b880290a007988 */ /* 0x004fe80008000004 */
[----:B----4-:R-:W-:Y:S04]  /*23410*/  STS.U8 [R10+UR4+0x13880], R42 ;  /* 0x0138802a0a007988 */ /* 0x010fe80008000004 */
[----:B---3--:R-:W-:Y:S04]  /*23420*/  STS.U8 [R10+UR4+0x3880], R44 ;  /* 0x0038802c0a007988 */ /* 0x008fe80008000004 */
[----:B------:R-:W-:Y:S04]  /*23430*/  STS.U8 [R10+UR4+0xb880], R43 ;  /* 0x00b8802b0a007988 */ /* 0x000fe80008000004 */
[----:B------:R-:W-:Y:S04]  /*23440*/  STS.U8 [R10+UR4+0x4480], R26 ;  /* 0x0044801a0a007988 */ /* 0x000fe80008000004 */
[----:B------:R-:W2:Y:S04]  /*23450*/  @!P0 LDG.E.U8 R33, desc[UR6][R12.64] ;  /* 0x000000060c218981 */ /* 0x000ea8000c1e1100 */
        /* <DEDUP_REMOVED lines=30> */
[----:B--2---:R-:W-:-:S02]  /*23640*/  PRMT R33, RZ, 0x7610, R33 ;  /* 0x00007610ff217816 */ /* 0x004fc40000000021 */
[----:B---3--:R-:W-:Y:S01]  /*23650*/  PRMT R18, RZ, 0x7610, R18 ;  /* 0x00007610ff127816 */ /* 0x008fe20000000012 */
[----:B0-----:R-:W0:Y:S01]  /*23660*/  LDC R15, c[0x0][0x3a0] ;  /* 0x0000e800ff0f7b82 */ /* 0x001e220000000800 */
[----:B----4-:R-:W-:-:S04]  /*23670*/  @!P5 LOP3.LUT R13, R13, R12, RZ, 0x3c, !PT ;  /* 0x0000000c0d0dd212 */ /* 0x010fc800078e3cff */
[----:B------:R-:W-:-:S04]  /*23680*/  @!P5 LOP3.LUT R12, R13, R12, RZ, 0x3c, !PT ;  /* 0x0000000c0d0cd212 */ /* 0x000fc800078e3cff */
[----:B------:R-:W-:-:S05]  /*23690*/  @!P5 LOP3.LUT R13, R13, R12, RZ, 0x3c, !PT ;  /* 0x0000000c0d0dd212 */ /* 0x000fca00078e3cff */
[----:B------:R-:W2:Y:S04]  /*236a0*/  @!P5 LDG.E.U8 R33, desc[UR6][R12.64] ;  /* 0x000000060c21d981 */ /* 0x000ea8000c1e1100 */
[----:B--2---:R1:W-:Y:S04]  /*236b0*/  STL [R1+0x7ec], R33 ;  /* 0x0007ec2101007387 */ /* 0x0043e80000100800 */
[----:B-1----:R-:W2:Y:S04]  /*236c0*/  LDL.LU R33, [R1+0x3520] ;  /* 0x0035200001217983 */ /* 0x002ea80000300800 */
[----:B------:R-:W3:Y:S04]  /*236d0*/  LDL R12, [R1+0x181c] ;  /* 0x00181c00010c7983 */ /* 0x000ee80000100800 */
[----:B------:R-:W3:Y:S02]  /*236e0*/  LDL R13, [R1+0x1820] ;  /* 0x00182000010d7983 */ /* 0x000ee40000100800 */
[----:B---3--:R-:W-:-:S04]  /*236f0*/  @!P5 LOP3.LUT R13, R13, R12, RZ, 0x3c, !PT ;  /* 0x0000000c0d0dd212 */ /* 0x008fc800078e3cff */
        /* <DEDUP_REMOVED lines=1855> */
[----:B------:R-:W2:Y:S01]  /*2aaf0*/  @!P0 LDG.E.U8 R33, desc[UR6][R12.64] ;  /* 0x000000060c218981 */ /* 0x000ea2000c1e1100 */
[----:B0-----:R-:W-:-:S05]  /*2ab00*/  VIADD R15, R15, 0xffffff5a ;  /* 0xffffff5a0f0f7836 */ /* 0x001fca0000000000 */
[----:B------:R-:W-:Y:S02]  /*2ab10*/  ISETP.GE.U32.AND P2, PT, R15, 0x7ffffe5b, PT ;  /* 0x7ffffe5b0f00780c */ /* 0x000fe40003f46070 */
[----:B------:R-:W4:Y:S04]  /*2ab20*/  LDL R15, [R1+0x1fe8] ;  /* 0x001fe800010f7983 */ /* 0x000f280000100800 */
[----:B--2---:R0:W-:Y:S04]  /*2ab30*/  STL [R1+0x8], R33 ;  /* 0x0000082101007387 */ /* 0x0041e80000100800 */
[----:B0-----:R-:W2:Y:S04]  /*2ab40*/  LDL.LU R33, [R1+0x32d4] ;  /* 0x0032d40001217983 */ /* 0x001ea80000300800 */
[----:B------:R-:W2:Y:S04]  /*2ab50*/  LDL R12, [R1+0x1fdc] ;  /* 0x001fdc00010c7983 */ /* 0x000ea80000100800 */
[----:B------:R-:W2:Y:S01]  /*2ab60*/  LDL R13, [R1+0x1fe0] ;  /* 0x001fe000010d7983 */ /* 0x000ea20000100800 */
[----:B------:R-:W-:-:S02]  /*2ab70*/  PRMT R30, RZ, 0x7610, R30 ;  /* 0x00007610ff1e7816 */ /* 0x000fc4000000001e */
[----:B--2---:R-:W-:-:S04]  /*2ab80*/  @!P0 LOP3.LUT R13, R13, R12, RZ, 0x3c, !PT ;  /* 0x0000000c0d0d8212 */ /* 0x004fc800078e3cff */
[----:B------:R-:W-:-:S04]  /*2ab90*/  @!P0 LOP3.LUT R12, R13, R12, RZ, 0x3c, !PT ;  /* 0x0000000c0d0c8212 */ /* 0x000fc800078e3cff */
[----:B------:R-:W-:-:S05]  /*2aba0*/  @!P0 LOP3.LUT R13, R13, R12, RZ, 0x3c, !PT ;  /* 0x0000000c0d0d8212 */ /* 0x000fca00078e3cff */
[----:B------:R-:W2:Y:S01]  /*2abb0*/  @!P0 LDG.E.U8 R30, desc[UR6][R12.64] ;  /* 0x000000060c1e8981 */ /* 0x000ea2000c1e1100 */
[----:B------:R-:W-:-:S03]  /*2abc0*/  PRMT R3, RZ, 0x7610, R3 ;  /* 0x00007610ff037816 */ /* 0x000fc60000000003 */
[----:B--2---:R0:W-:Y:S04]  /*2abd0*/  STL [R1+0x4], R30 ;  /* 0x0000041e01007387 */ /* 0x0041e80000100800 */
[----:B------:R-:W2:Y:S01]  /*2abe0*/  LDL R13, [R1+0x1fe4] ;  /* 0x001fe400010d7983 */ /* 0x000ea20000100800 */
[----:B----4-:R-:W-:Y:S01]  /*2abf0*/  @!P0 IMAD.MOV.U32 R12, RZ, RZ, R15 ;  /* 0x000000ffff0c8224 */ /* 0x010fe200078e000f */
[----:B------:R-:W-:Y:S02]  /*2ac00*/  PRMT R93, RZ, 0x7610, R93 ;  /* 0x00007610ff5d7816 */ /* 0x000fe4000000005d */
[----:B------:R-:W-:Y:S02]  /*2ac10*/  PRMT R33, RZ, 0x7610, R33 ;  /* 0x00007610ff217816 */ /* 0x000fe40000000021 */
[----:B---3--:R-:W-:Y:S01]  /*2ac20*/  PRMT R18, RZ, 0x7610, R18 ;  /* 0x00007610ff127816 */ /* 0x008fe20000000012 */
[----:B0-----:R-:W0:Y:S01]  /*2ac30*/  LDC R30, c[0x0][0x3a0] ;  /* 0x0000e800ff1e7b82 */ /* 0x001e220000000800 */
[----:B--2---:R1:W2:Y:S04]  /*2ac40*/  @!P0 LDG.E.U8 R3, desc[UR6][R12.64] ;  /* 0x000000060c038981 */ /* 0x0042a8000c1e1100 */
[----:B------:R-:W1:Y:S04]  /*2ac50*/  LDL R12, [R1+0x1fec] ;  /* 0x001fec00010c7983 */ /* 0x000e680000100800 */
[----:B------:R-:W1:Y:S02]  /*2ac60*/  LDL R13, [R1+0x1ff0] ;  /* 0x001ff000010d7983 */ /* 0x000e640000100800 */
[----:B-1----:R-:W-:-:S04]  /*2ac70*/  @!P0 LOP3.LUT R13, R13, R12, RZ, 0x3c, !PT ;  /* 0x0000000c0d0d8212 */ /* 0x002fc800078e3cff */
[----:B------:R-:W-:-:S04]  /*2ac80*/  @!P0 LOP3.LUT R12, R13, R12, RZ, 0x3c, !PT ;  /* 0x0000000c0d0c8212 */ /* 0x000fc800078e3cff */
[----:B------:R-:W-:-:S05]  /*2ac90*/  @!P0 LOP3.LUT R13, R13, R12, RZ, 0x3c, !PT ;  /* 0x0000000c0d0d8212 */ /* 0x000fca00078e3cff */
[----:B------:R1:W3:Y:S04]  /*2aca0*/  @!P0 LDG.E.U8 R93, desc[UR6][R12.64] ;  /* 0x000000060c5d8981 */ /* 0x0002e8000c1e1100 */
[----:B------:R-:W1:Y:S04]  /*2acb0*/  LDL R12, [R1+0x1ff4] ;  /* 0x001ff400010c7983 */ /* 0x000e680000100800 */
[----:B------:R-:W1:Y:S02]  /*2acc0*/  LDL R13, [R1+0x1ff8] ;  /* 0x001ff800010d7983 */ /* 0x000e640000100800 */
[----:B-1----:R-:W-:-:S04]  /*2acd0*/  @!P5 LOP3.LUT R13, R13, R12, RZ, 0x3c, !PT ;  /* 0x0000000c0d0dd212 */ /* 0x002fc800078e3cff */
[----:B------:R-:W-:-:S04]  /*2ace0*/  @!P5 LOP3.LUT R12, R13, R12, RZ, 0x3c, !PT ;  /* 0x0000000c0d0cd212 */ /* 0x000fc800078e3cff */
[----:B------:R-:W-:-:S05]  /*2acf0*/  @!P5 LOP3.LUT R13, R13, R12, RZ, 0x3c, !PT ;  /* 0x0000000c0d0dd212 */ /* 0x000fca00078e3cff */
[----:B------:R-:W4:Y:S04]  /*2ad00*/  @!P5 LDG.E.U8 R33, desc[UR6][R12.64] ;  /* 0x000000060c21d981 */ /* 0x000f28000c1e1100 */
[----:B----4-:R1:W-:Y:S04]  /*2ad10*/  STL [R1+0xd8], R33 ;  /* 0x0000d82101007387 */ /* 0x0103e80000100800 */
[----:B-1----:R-:W4:Y:S04]  /*2ad20*/  LDL.LU R33, [R1+0x32d0] ;  /* 0x0032d00001217983 */ /* 0x002f280000300800 */
[----:B------:R-:W2:Y:S04]  /*2ad30*/  LDL R12, [R1+0x1ffc] ;  /* 0x001ffc00010c7983 */ /* 0x000ea80000100800 */
[----:B------:R-:W2:Y:S02]  /*2ad40*/  LDL R13, [R1+0x2000] ;  /* 0x00200000010d7983 */ /* 0x000ea40000100800 */
[----:B--2---:R-:W-:-:S04]  /*2ad50*/  @!P5 LOP3.LUT R13, R13, R12, RZ, 0x3c, !PT ;  /* 0x0000000c0d0dd212 */ /* 0x004fc800078e3cff */
[----:B------:R-:W-:-:S04]  /*2ad60*/  @!P5 LOP3.LUT R12, R13, R12, RZ, 0x3c, !PT ;  /* 0x0000000c0d0cd212 */ /* 0x000fc800078e3cff */
[----:B------:R-:W-:-:S05]  /*2ad70*/  @!P5 LOP3.LUT R13, R13, R12, RZ, 0x3c, !PT ;  /* 0x0000000c0d0dd212 */ /* 0x000fca00078e3cff */
[----:B------:R-:W2:Y:S04]  /*2ad80*/  @!P5 LDG.E.U8 R18, desc[UR6][R12.64] ;  /* 0x000000060c12d981 */ /* 0x000ea8000c1e1100 */
[----:B--2---:R1:W-:Y:S04]  /*2ad90*/  STL [R1+0xd4], R18 ;  /* 0x0000d41201007387 */ /* 0x0043e80000100800 */
[----:B-1----:R-:W2:Y:S04]  /*2ada0*/  LDL.LU R18, [R1+0x32cc] ;  /* 0x0032cc0001127983 */ /* 0x002ea80000300800 */
[----:B------:R-:W2:Y:S04]  /*2adb0*/  LDL R12, [R1+0x2004] ;  /* 0x00200400010c7983 */ /* 0x000ea80000100800 */
[----:B------:R-:W2:Y:S01]  /*2adc0*/  LDL R13, [R1+0x2008] ;  /* 0x00200800010d7983 */ /* 0x000ea20000100800 */
[----:B----4-:R-:W-:-:S02]  /*2add0*/  PRMT R33, RZ, 0x7610, R33 ;  /* 0x00007610ff217816 */ /* 0x010fc40000000021 */
[----:B--2---:R-:W-:-:S04]  /*2ade0*/  @!P5 LOP3.LUT R13, R13, R12, RZ, 0x3c, !PT ;  /* 0x0000000c0d0dd212 */ /* 0x004fc800078e3cff */
        /* <DEDUP_REMOVED lines=18> */
[----:B------:R-:W-:Y:S01]  /*2af10*/  PRMT R18, RZ, 0x7610, R18 ;  /* 0x00007610ff127816 */ /* 0x000fe20000000012 */
        /* <DEDUP_REMOVED lines=8> */
[----:B------:R-:W4:Y:S02]  /*2afa0*/  LDL R13, [R1+0x2020] ;  /* 0x00202000010d7983 */ /* 0x000f240000100800 */
[----:B----4-:R-:W-:-:S04]  /*2afb0*/  @!P1 LOP3.LUT R13, R13, R12, RZ, 0x3c, !PT ;  /* 0x0000000c0d0d9212 */ /* 0x010fc800078e3cff */
[----:B------:R-:W-:-:S04]  /*2afc0*/  @!P1 LOP3.LUT R12, R13, R12, RZ, 0x3c, !PT ;  /* 0x0000000c0d0c9212 */ /* 0x000fc800078e3cff */
[----:B------:R-:W-:-:S05]  /*2afd0*/  @!P1 LOP3.LUT R13, R13, R12, RZ, 0x3c, !PT ;  /* 0x0000000c0d0d9212 */ /* 0x000fca00078e3cff */
[----:B------:R-:W4:Y:S04]  /*2afe0*/  @!P1 LDG.E.U8 R18, desc[UR6][R12.64] ;  /* 0x000000060c129981 */ /* 0x000f28000c1e1100 */
[----:B----4-:R1:W-:Y:S04]  /*2aff0*/  STL [R1+0x1f4], R18 ;  /* 0x0001f41201007387 */ /* 0x0103e80000100800 */
[----:B-1----:R-:W4:Y:S04]  /*2b000*/  LDL.LU R18, [R1+0x32c0] ;  /* 0x0032c00001127983 */ /* 0x002f280000300800 */
[----:B------:R-:W3:Y:S04]  /*2b010*/  LDL R12, [R1+0x2024] ;  /* 0x00202400010c7983 */ /* 0x000ee80000100800 */
[----:B------:R-:W3:Y:S01]  /*2b020*/  LDL R13, [R1+0x2028] ;  /* 0x00202800010d7983 */ /* 0x000ee20000100800 */
[----:B--2---:R-:W-:-:S02]  /*2b030*/  PRMT R33, RZ, 0x7610, R33 ;  /* 0x00007610ff217816 */ /* 0x004fc40000000021 */
[----:B---3--:R-:W-:-:S04]  /*2b040*/  @!P1 LOP3.LUT R13, R13, R12, RZ, 0x3c, !PT ;  /* 0x0000000c0d0d9212 */ /* 0x008fc800078e3cff */
[----:B------:R-:W-:-:S04]  /*2b050*/  @!P1 LOP3.LUT R12, R13, R12, RZ, 0x3c, !PT ;  /* 0x0000000c0d0c9212 */ /* 0x000fc800078e3cff */
[----:B------:R-:W-:-:S05]  /*2b060*/  @!P1 LOP3.LUT R13, R13, R12, RZ, 0x3c, !PT ;  /* 0x0000000c0d0d9212 */ /* 0x000fca00078e3cff */
[----:B------:R-:W2:Y:S04]  /*2b070*/  @!P1 LDG.E.U8 R33, desc[UR6][R12.64] ;  /* 0x000000060c219981 */ /* 0x000ea8000c1e1100 */
[----:B--2---:R1:W-:Y:S04]  /*2b080*/  STL [R1+0x1f0], R33 ;  /* 0x0001f02101007387 */ /* 0x0043e80000100800 */
[----:B-1----:R-:W2:Y:S04]  /*2b090*/  LDL.LU R33, [R1+0x32bc] ;  /* 0x0032bc0001217983 */ /* 0x002ea80000300800 */
[----:B------:R-:W3:Y:S04]  /*2b0a0*/  LDL R12, [R1+0x202c] ;  /* 0x00202c00010c7983 */ /* 0x000ee80000100800 */
[----:B------:R-:W3:Y:S01]  /*2b0b0*/  LDL R13, [R1+0x2030] ;  /* 0x00203000010d7983 */ /* 0x000ee20000100800 */
[----:B0-----:R-:W-:-:S05]  /*2b0c0*/  VIADD R15, R15, 0xffffff58 ;  /* 0xffffff580f0f7836 */ /* 0x001fca0000000000 */
[----:B------:R-:W-:Y:S02]  /*2b0d0*/  ISETP.GE.U32.AND P5, PT, R15, 0x7ffffe59, PT ;  /* 0x7ffffe590f00780c */ /* 0x000fe40003fa6070 */
[----:B------:R-:W-:Y:S02]  /*2b0e0*/  PRMT R15, RZ, 0x7610, R15 ;  /* 0x00007610ff0f7816 */ /* 0x000fe4000000000f */
[----:B---3--:R-:W-:-:S04]  /*2b0f0*/  @!P1 LOP3.LUT R13, R13, R12, RZ, 0x3c, !PT ;  /* 0x0000000c0d0d9212 */ /* 0x008fc800078e3cff */
[----:B------:R-:W-:-:S04]  /*2b100*/  @!P1 LOP3.LUT R12, R13, R12, RZ, 0x3c, !PT ;  /* 0x0000000c0d0c9212 */ /* 0x000fc800078e3cff */
[----:B------:R-:W-:-:S05]  /*2b110*/  @!P1 LOP3.LUT R13, R13, R12, RZ, 0x3c, !PT ;  /* 0x0000000c0d0d9212 */ /* 0x000fca00078e3cff */
[----:B------:R-:W3:Y:S04]  /*2b120*/  @!P1 LDG.E.U8 R15, desc[UR6][R12.64] ;  /* 0x000000060c0f9981 */ /* 0x000ee8000c1e1100 */
[----:B---3--:R0:W-:Y:S04]  /*2b130*/  STL [R1+0x1ec], R15 ;  /* 0x0001ec0f01007387 */ /* 0x0081e80000100800 */
[----:B------:R-:W3:Y:S04]  /*2b140*/  LDL R12, [R1+0x2034] ;  /* 0x00203400010c7983 */ /* 0x000ee80000100800 */
[----:B------:R-:W3:Y:S01]  /*2b150*/  LDL R13, [R1+0x2038] ;  /* 0x00203800010d7983 */ /* 0x000ee20000100800 */
[----:B--2---:R-:W-:-:S02]  /*2b160*/  PRMT R33, RZ, 0x7610, R33 ;  /* 0x00007610ff217816 */ /* 0x004fc40000000021 */
[----:B----4-:R-:W-:Y:S01]  /*2b170*/  PRMT R18, RZ, 0x7610, R18 ;  /* 0x00007610ff127816 */ /* 0x010fe20000000012 */
[----:B0-----:R-:W0:Y:S01]  /*2b180*/  LDC R15, c[0x0][0x3a0] ;  /* 0x0000e800ff0f7b82 */ /* 0x001e220000000800 */
[----:B---3--:R-:W-:-:S04]  /*2b190*/  @!P4 LOP3.LUT R13, R13, R12, RZ, 0x3c, !PT ;  /* 0x0000000c0d0dc212 */ /* 0x008fc800078e3cff */
        /* <DEDUP_REMOVED lines=110> */
[----:B---3--:R-:W-:-:S02]  /*2b880*/  PRMT R18, RZ, 0x7610, R18 ;  /* 0x00007610ff127816 */ /* 0x008fc40000000012 */
        /* <DEDUP_REMOVED lines=18> */
[----:B0-----:R-:W-:-:S05]  /*2b9b0*/  VIADD R15, R15, 0xffffff53 ;  /* 0xffffff530f0f7836 */ /* 0x001fca0000000000 */
[----:B------:R-:W-:Y:S02]  /*2b9c0*/  ISETP.GE.U32.AND P0, PT, R15, 0x7ffffe54, PT ;  /* 0x7ffffe540f00780c */ /* 0x000fe40003f06070 */
[----:B------:R-:W-:Y:S02]  /*2b9d0*/  PRMT R15, RZ, 0x7610, R15 ;  /* 0x00007610ff0f7816 */ /* 0x000fe4000000000f */
[----:B------:R-:W-:Y:S02]  /*2b9e0*/  PRMT R30, RZ, 0x7610, R30 ;  /* 0x00007610ff1e7816 */ /* 0x000fe4000000001e */
[----:B----4-:R-:W-:-:S04]  /*2b9f0*/  @!P5 LOP3.LUT R13, R13, R12, RZ, 0x3c, !PT ;  /* 0x0000000c0d0dd212 */ /* 0x010fc800078e3cff */
[----:B------:R-:W-:-:S04]  /*2ba00*/  @!P5 LOP3.LUT R12, R13, R12, RZ, 0x3c, !PT ;  /* 0x0000000c0d0cd212 */ /* 0x000fc800078e3cff */
[----:B------:R-:W-:-:S05]  /*2ba10*/  @!P5 LOP3.LUT R13, R13, R12, RZ, 0x3c, !PT ;  /* 0x0000000c0d0dd212 */ /* 0x000fca00078e3cff */
[----:B------:R-:W4:Y:S04]  /*2ba20*/  @!P5 LDG.E.U8 R15, desc[UR6][R12.64] ;  /* 0x000000060c0fd981 */ /* 0x000f28000c1e1100 */
[----:B------:R0:W-:Y:S04]  /*2ba30*/  STL.S16 [R1+0x648], R30 ;  /* 0x0006481e01007387 */ /* 0x0001e80000100600 */
[----:B------:R-:W2:Y:S01]  /*2ba40*/  LDL R12, [R1+0x20ac] ;  /* 0x0020ac00010c7983 */ /* 0x000ea20000100800 */
[----:B0-----:R-:W0:Y:S03]  /*2ba50*/  LDC R30, c[0x0][0x3a0] ;  /* 0x0000e800ff1e7b82 */ /* 0x001e260000000800 */
[----:B------:R-:W2:Y:S04]  /*2ba60*/  LDL R13, [R1+0x20b0] ;  /* 0x0020b000010d7983 */ /* 0x000ea80000100800 */
[----:B----4-:R0:W-:Y:S02]  /*2ba70*/  STL [R1+0x64c], R15 ;  /* 0x00064c0f01007387 */ /* 0x0101e40000100800 */
[----:B0-----:R-:W-:-:S02]  /*2ba80*/  VIADD R15, R30, 0xffffff52 ;  /* 0xffffff521e0f7836 */ /* 0x001fc40000000000 */
[----:B------:R-:W4:Y:S01]  /*2ba90*/  LDL R30, [R1+0x648] ;  /* 0x00064800011e7983 */ /* 0x000f220000100800 */
[----:B--2---:R-:W-:-:S04]  /*2baa0*/  @!P5 LOP3.LUT R13, R13, R12, RZ, 0x3c, !PT ;  /* 0x0000000c0d0dd212 */ /* 0x004fc800078e3cff */
[----:B------:R-:W-:-:S04]  /*2bab0*/  @!P5 LOP3.LUT R12, R13, R12, RZ, 0x3c, !PT ;  /* 0x0000000c0d0cd212 */ /* 0x000fc800078e3cff */
[----:B------:R-:W-:-:S05]  /*2bac0*/  @!P5 LOP3.LUT R13, R13, R12, RZ, 0x3c, !PT ;  /* 0x0000000c0d0dd212 */ /* 0x000fca00078e3cff */
[----:B----4-:R-:W2:Y:S04]  /*2bad0*/  @!P5 LDG.E.U8 R30, desc[UR6][R12.64] ;  /* 0x000000060c1ed981 */ /* 0x010ea8000c1e1100 */
[----:B--2---:R0:W-:Y:S04]  /*2bae0*/  @!P5 STL [R1+0x648], R30 ;  /* 0x0006481e0100d387 */ /* 0x0041e80000100800 */
[----:B------:R-:W2:Y:S04]  /*2baf0*/  LDL R12, [R1+0x20d4] ;  /* 0x0020d400010c7983 */ /* 0x000ea80000100800 */
[----:B------:R-:W2:Y:S01]  /*2bb00*/  LDL R13, [R1+0x20d8] ;  /* 0x0020d800010d7983 */ /* 0x000ea20000100800 */
[----:B------:R-:W-:-:S02]  /*2bb10*/  PRMT R92, RZ, 0x7610, R92 ;  /* 0x00007610ff5c7816 */ /* 0x000fc4000000005c */
[----:B------:R-:W-:Y:S02]  /*2bb20*/  PRMT R91, RZ, 0x7610, R91 ;  /* 0x00007610ff5b7816 */ /* 0x000fe4000000005b */
[----:B------:R-:W-:Y:S02]  /*2bb30*/  PRMT R90, RZ, 0x7610, R90 ;  /* 0x00007610ff5a7816 */ /* 0x000fe4000000005a */
[----:B------:R-:W-:Y:S02]  /*2bb40*/  PRMT R89, RZ, 0x7610, R89 ;  /* 0x00007610ff597816 */ /* 0x000fe40000000059 */
[----:B---3--:R-:W-:Y:S02]  /*2bb50*/  PRMT R33, RZ, 0x7610, R33 ;  /* 0x00007610ff217816 */ /* 0x008fe40000000021 */
[----:B------:R-:W-:Y:S01]  /*2bb60*/  PRMT R18, RZ, 0x7610, R18 ;  /* 0x00007610ff127816 */ /* 0x000fe20000000012 */
[----:B0-----:R-:W0:Y:S01]  /*2bb70*/  LDC R30, c[0x0][0x3a0] ;  /* 0x0000e800ff1e7b82 */ /* 0x001e220000000800 */
[----:B--2---:R-:W-:-:S04]  /*2bb80*/  @!P1 LOP3.LUT R13, R13, R12, RZ, 0x3c, !PT ;  /* 0x0000000c0d0d9212 */ /* 0x004fc800078e3cff */
[----:B------:R-:W-:-:S04]  /*2bb90*/  @!P1 LOP3.LUT R12, R13, R12, RZ, 0x3c, !PT ;  /* 0x0000000c0d0c9212 */ /* 0x000fc800078e3cff */
[----:B------:R-:W-:-:S05]  /*2bba0*/  @!P1 LOP3.LUT R13, R13, R12, RZ, 0x3c, !PT ;  /* 0x0000000c0d0d9212 */ /* 0x000fca00078e3cff */
[----:B------:R1:W2:Y:S04]  /*2bbb0*/  @!P1 LDG.E.U8 R92, desc[UR6][R12.64] ;  /* 0x000000060c5c9981 */ /* 0x0002a8000c1e1100 */
[----:B------:R-:W1:Y:S04]  /*2bbc0*/  LDL R12, [R1+0x20dc] ;  /* 0x0020dc00010c7983 */ /* 0x000e680000100800 */
[----:B------:R-:W1:Y:S01]  /*2bbd0*/  LDL R13, [R1+0x20e0] ;  /* 0x0020e000010d7983 */ /* 0x000e620000100800 */
[----:B------:R-:W-:-:S03]  /*2bbe0*/  ISETP.GE.U32.AND P5, PT, R15, 0x7ffffe53, PT ;  /* 0x7ffffe530f00780c */ /* 0x000fc60003fa6070 */
[----:B------:R-:W3:Y:S01]  /*2bbf0*/  LDL R15, [R1+0x20e8] ;  /* 0x0020e800010f7983 */ /* 0x000ee20000100800 */
[----:B-1----:R-:W-:-:S04]  /*2bc00*/  @!P1 LOP3.LUT R13, R13, R12, RZ, 0x3c, !PT ;  /* 0x0000000c0d0d9212 */ /* 0x002fc800078e3cff */
[----:B------:R-:W-:-:S04]  /*2bc10*/  @!P1 LOP3.LUT R12, R13, R12, RZ, 0x3c, !PT ;  /* 0x0000000c0d0c9212 */ /* 0x000fc800078e3cff */
[----:B------:R-:W-:Y:S01]  /*2bc20*/  @!P1 LOP3.LUT R13, R13, R12, RZ, 0x3c, !PT ;  /* 0x0000000c0d0d9212 */ /* 0x000fe200078e3cff */
[----:B--2---:R-:W-:Y:S04]  /*2bc30*/  STL.64 [R1+0x3008], R92 ;  /* 0x0030085c01007387 */ /* 0x004fe80000100a00 */
[----:B------:R3:W2:Y:S04]  /*2bc40*/  @!P1 LDG.E.U8 R91, desc[UR6][R12.64] ;  /* 0x000000060c5b9981 */ /* 0x0006a8000c1e1100 */
[----:B------:R-:W4:Y:S01]  /*2bc50*/  LDL R13, [R1+0x20e4] ;  /* 0x0020e400010d7983 */ /* 0x000f220000100800 */
[----:B---3--:R-:W-:-:S05]  /*2bc60*/  @!P1 IMAD.MOV.U32 R12, RZ, RZ, R15 ;  /* 0x000000ffff0c9224 */ /* 0x008fca00078e000f */
[----:B----4-:R1:W3:Y:S04]  /*2bc70*/  @!P1 LDG.E.U8 R90, desc[UR6][R12.64] ;  /* 0x000000060c5a9981 */ /* 0x0102e8000c1e1100 */
[----:B------:R-:W1:Y:S04]  /*2bc80*/  LDL R12, [R1+0x20ec] ;  /* 0x0020ec00010c7983 */ /* 0x000e680000100800 */
[----:B------:R-:W1:Y:S02]  /*2bc90*/  LDL R13, [R1+0x20f0] ;  /* 0x0020f000010d7983 */ /* 0x000e640000100800 */
[----:B-1----:R-:W-:-:S04]  /*2bca0*/  @!P1 LOP3.LUT R13, R13, R12, RZ, 0x3c, !PT ;  /* 0x0000000c0d0d9212 */ /* 0x002fc800078e3cff */
[----:B------:R-:W-:-:S04]  /*2bcb0*/  @!P1 LOP3.LUT R12, R13, R12, RZ, 0x3c, !PT ;  /* 0x0000000c0d0c9212 */ /* 0x000fc800078e3cff */
[----:B------:R-:W-:-:S05]  /*2bcc0*/  @!P1 LOP3.LUT R13, R13, R12, RZ, 0x3c, !PT ;  /* 0x0000000c0d0d9212 */ /* 0x000fca00078e3cff */
[----:B------:R1:W4:Y:S04]  /*2bcd0*/  @!P1 LDG.E.U8 R89, desc[UR6][R12.64] ;  /* 0x000000060c599981 */ /* 0x000328000c1e1100 */
[----:B------:R-:W1:Y:S04]  /*2bce0*/  LDL R12, [R1+0x20f4] ;  /* 0x0020f400010c7983 */ /* 0x000e680000100800 */
[----:B------:R-:W1:Y:S02]  /*2bcf0*/  LDL R13, [R1+0x20f8] ;  /* 0x0020f800010d7983 */ /* 0x000e640000100800 */
[----:B-1----:R-:W-:-:S04]  /*2bd00*/  @!P4 LOP3.LUT R13, R13, R12, RZ, 0x3c, !PT ;  /* 0x0000000c0d0dc212 */ /* 0x002fc800078e3cff */
[----:B------:R-:W-:-:S04]  /*2bd10*/  @!P4 LOP3.LUT R12, R13, R12, RZ, 0x3c, !PT ;  /* 0x0000000c0d0cc212 */ /* 0x000fc800078e3cff */
[----:B------:R-:W-:-:S05]  /*2bd20*/  @!P4 LOP3.LUT R13, R13, R12, RZ, 0x3c, !PT ;  /* 0x0000000c0d0dc212 */ /* 0x000fca00078e3cff */
[----:B------:R-:W2:Y:S04]  /*2bd30*/  @!P4 LDG.E.U8 R33, desc[UR6][R12.64] ;  /* 0x000000060c21c981 */ /* 0x000ea8000c1e1100 */
[----:B--2---:R1:W-:Y:S04]  /*2bd40*/  STL [R1+0xc8], R33 ;  /* 0x0000c82101007387 */ /* 0x0043e80000100800 */
[----:B-1----:R-:W2:Y:S04]  /*2bd50*/  LDL.LU R33, [R1+0x328c] ;  /* 0x00328c0001217983 */ /* 0x002ea80000300800 */
        /* <DEDUP_REMOVED lines=10> */
[----:B------:R-:W-:-:S02]  /*2be00*/  PRMT R33, RZ, 0x7610, R33 ;  /* 0x00007610ff217816 */ /* 0x000fc40000000021 */
        /* <DEDUP_REMOVED lines=8> */
[----:B0-----:R-:W-:-:S05]  /*2be90*/  VIADD R15, R30, 0xffffff51 ;  /* 0xffffff511e0f7836 */ /* 0x001fca0000000000 */
[----:B------:R-:W-:Y:S02]  /*2bea0*/  ISETP.GE.U32.AND P1, PT, R15, 0x7ffffe52, PT ;  /* 0x7ffffe520f00780c */ /* 0x000fe40003f26070 */
[----:B------:R-:W-:Y:S02]  /*2beb0*/  PRMT R15, RZ, 0x7610, R15 ;  /* 0x00007610ff0f7816 */ /* 0x000fe4000000000f */
[----:B--2---:R-:W-:-:S04]  /*2bec0*/  @!P4 LOP3.LUT R13, R13, R12, RZ, 0x3c, !PT ;  /* 0x0000000c0d0dc212 */ /* 0x004fc800078e3cff */
[----:B------:R-:W-:-:S04]  /*2bed0*/  @!P4 LOP3.LUT R12, R13, R12, RZ, 0x3c, !PT ;  /* 0x0000000c0d0cc212 */ /* 0x000fc800078e3cff */
[----:B------:R-:W-:-:S05]  /*2bee0*/  @!P4 LOP3.LUT R13, R13, R12, RZ, 0x3c, !PT ;  /* 0x0000000c0d0dc212 */ /* 0x000fca00078e3cff */
[----:B------:R-:W2:Y:S04]  /*2bef0*/  @!P4 LDG.E.U8 R15, desc[UR6][R12.64] ;  /* 0x000000060c0fc981 */ /* 0x000ea8000c1e1100 */
[----:B--2---:R0:W-:Y:S04]  /*2bf00*/  STL [R1+0xbc], R15 ;  /* 0x0000bc0f01007387 */ /* 0x0041e80000100800 */
[----:B------:R-:W2:Y:S04]  /*2bf10*/  LDL R12, [R1+0x2114] ;  /* 0x00211400010c7983 */ /* 0x000ea80000100800 */
[----:B------:R-:W2:Y:S01]  /*2bf20*/  LDL R13, [R1+0x2118] ;  /* 0x00211800010d7983 */ /* 0x000ea20000100800 */
[----:B------:R-:W-:-:S02]  /*2bf30*/  PRMT R33, RZ, 0x7610, R33 ;  /* 0x00007610ff217816 */ /* 0x000fc40000000021 */
[----:B------:R-:W-:Y:S01]  /*2bf40*/  PRMT R18, RZ, 0x7610, R18 ;  /* 0x00007610ff127816 */ /* 0x000fe20000000012 */
[----:B0-----:R-:W0:Y:S01]  /*2bf50*/  LDC R15, c[0x0][0x3a0] ;  /* 0x0000e800ff0f7b82 */ /* 0x001e220000000800 */
[----:B--2---:R-:W-:-:S04]  /*2bf60*/  @!P2 LOP3.LUT R13, R13, R12, RZ, 0x3c, !PT ;  /* 0x0000000c0d0da212 */ /* 0x004fc800078e3cff */
        /* <DEDUP_REMOVED lines=170> */
[----:B------:R-:W-:Y:S02]  /*2ca10*/  PRMT R30, RZ, 0x7610, R30 ;  /* 0x00007610ff1e7816 */ /* 0x000fe4000000001e */
[----:B--2---:R-:W-:-:S04]  /*2ca20*/  @!P4 LOP3.LUT R13, R13, R12, RZ, 0x3c, !PT ;  /* 0x0000000c0d0dc212 */ /* 0x004fc800078e3cff */
[----:B------:R-:W-:-:S04]  /*2ca30*/  @!P4 LOP3.LUT R12, R13, R12, RZ, 0x3c, !PT ;  /* 0x0000000c0d0cc212 */ /* 0x000fc800078e3cff */
[----:B------:R-:W-:-:S05]  /*2ca40*/  @!P4 LOP3.LUT R13, R13, R12, RZ, 0x3c, !PT ;  /* 0x0000000c0d0dc212 */ /* 0x000fca00078e3cff */
[----:B------:R-:W2:Y:S04]  /*2ca50*/  @!P4 LDG.E.U8 R15, desc[UR6][R12.64] ;  /* 0x000000060c0fc981 */ /* 0x000ea8000c1e1100 */
[----:B------:R0:W-:Y:S04]  /*2ca60*/  STL.S16 [R1+0x634], R30 ;  /* 0x0006341e01007387 */ /* 0x0001e80000100600 */
[----:B------:R-:W3:Y:S01]  /*2ca70*/  LDL R12, [R1+0x21ac] ;  /* 0x0021ac00010c7983 */ /* 0x000ee20000100800 */
[----:B0-----:R-:W0:Y:S03]  /*2ca80*/  LDC R30, c[0x0][0x3a0] ;  /* 0x0000e800ff1e7b82 */ /* 0x001e260000000800 */
[----:B------:R-:W3:Y:S04]  /*2ca90*/  LDL R13, [R1+0x21b0] ;  /* 0x0021b000010d7983 */ /* 0x000ee80000100800 */
[----:B--2---:R0:W-:Y:S02]  /*2caa0*/  STL [R1+0x638], R15 ;  /* 0x0006380f01007387 */ /* 0x0041e40000100800 */
[----:B0-----:R-:W-:-:S02]  /*2cab0*/  VIADD R15, R30, 0xffffff4a ;  /* 0xffffff4a1e0f7836 */ /* 0x001fc40000000000 */
[----:B------:R-:W2:Y:S01]  /*2cac0*/  LDL R30, [R1+0x634] ;  /* 0x00063400011e7983 */ /* 0x000ea20000100800 */
[----:B---3--:R-:W-:-:S04]  /*2cad0*/  @!P4 LOP3.LUT R13, R13, R12, RZ, 0x3c, !PT ;  /* 0x0000000c0d0dc212 */ /* 0x008fc800078e3cff */
[----:B------:R-:W-:-:S04]  /*2cae0*/  @!P4 LOP3.LUT R12, R13, R12, RZ, 0x3c, !PT ;  /* 0x0000000c0d0cc212 */ /* 0x000fc800078e3cff */
[----:B------:R-:W-:-:S05]  /*2caf0*/  @!P4 LOP3.LUT R13, R13, R12, RZ, 0x3c, !PT ;  /* 0x0000000c0d0dc212 */ /* 0x000fca00078e3cff */
[----:B--2---:R-:W2:Y:S04]  /*2cb00*/  @!P4 LDG.E.U8 R30, desc[UR6][R12.64] ;  /* 0x000000060c1ec981 */ /* 0x004ea8000c1e1100 */
[----:B--2---:R0:W-:Y:S04]  /*2cb10*/  @!P4 STL [R1+0x634], R30 ;  /* 0x0006341e0100c387 */ /* 0x0041e80000100800 */
[----:B------:R-:W2:Y:S04]  /*2cb20*/  LDL R12, [R1+0x21d4] ;  /* 0x0021d400010c7983 */ /* 0x000ea80000100800 */
[----:B------:R-:W2:Y:S01]  /*2cb30*/  LDL R13, [R1+0x21d8] ;  /* 0x0021d800010d7983 */ /* 0x000ea20000100800 */
[----:B------:R-:W-:-:S02]  /*2cb40*/  PRMT R88, RZ, 0x7610, R88 ;  /* 0x00007610ff587816 */ /* 0x000fc40000000058 */
[----:B------:R-:W-:Y:S02]  /*2cb50*/  PRMT R87, RZ, 0x7610, R87 ;  /* 0x00007610ff577816 */ /* 0x000fe40000000057 */
[----:B------:R-:W-:Y:S02]  /*2cb60*/  PRMT R86, RZ, 0x7610, R86 ;  /* 0x00007610ff567816 */ /* 0x000fe40000000056 */
[----:B------:R-:W-:Y:S02]  /*2cb70*/  PRMT R85, RZ, 0x7610, R85 ;  /* 0x00007610ff557816 */ /* 0x000fe40000000055 */
[----:B------:R-:W-:Y:S02]  /*2cb80*/  PRMT R33, RZ, 0x7610, R33 ;  /* 0x00007610ff217816 */ /* 0x000fe40000000021 */
        /* <DEDUP_REMOVED lines=12> */
[----:B------:R-:W-:-:S05]  /*2cc50*/  @!P2 LOP3.LUT R13, R13, R12, RZ, 0x3c, !PT ;  /* 0x0000000c0d0da212 */ /* 0x000fca00078e3cff */
[----:B------:R3:W2:Y:S04]  /*2cc60*/  @!P2 LDG.E.U8 R87, desc[UR6][R12.64] ;  /* 0x000000060c57a981 */ /* 0x0006a8000c1e1100 */
[----:B------:R-:W2:Y:S01]  /*2cc70*/  LDL R13, [R1+0x21e4] ;  /* 0x0021e400010d7983 */ /* 0x000ea20000100800 */
[----:B---3--:R-:W-:-:S05]  /*2cc80*/  @!P2 IMAD.MOV.U32 R12, RZ, RZ, R15 ;  /* 0x000000ffff0ca224 */ /* 0x008fca00078e000f */
        /* <DEDUP_REMOVED lines=984> */
[----:B------:R1:W2:Y:S01]  /*30a10*/  @!P5 LDG.E.U8 R30, desc[UR6][R12.64] ;  /* 0x000000060c1ed981 */ /* 0x0002a2000c1e1100 */
[----:B0-----:R-:W-:-:S05]  /*30a20*/  VIADD R15, R15, 0xffffff2b ;  /* 0xffffff2b0f0f7836 */ /* 0x001fca0000000000 */
[----:B------:R-:W-:Y:S02]  /*30a30*/  ISETP.GE.U32.AND P0, PT, R15, 0x7ffffe2c, PT ;  /* 0x7ffffe2c0f00780c */ /* 0x000fe40003f06070 */
[----:B-1----:R-:W-:Y:S01]  /*30a40*/  PRMT R12, RZ, 0x7610, R12 ;  /* 0x00007610ff0c7816 */ /* 0x002fe2000000000c */
[----:B--2---:R0:W-:Y:S04]  /*30a50*/  STL [R1+0x700], R30 ;  /* 0x0007001e01007387 */ /* 0x0041e80000100800 */
[----:B------:R-:W2:Y:S01]  /*30a60*/  LDL R13, [R1+0x25a4] ;  /* 0x0025a400010d7983 */ /* 0x000ea20000100800 */
[----:B------:R-:W-:-:S03]  /*30a70*/  PRMT R15, RZ, 0x7610, R15 ;  /* 0x00007610ff0f7816 */ /* 0x000fc6000000000f */
[----:B------:R1:W-:Y:S01]  /*30a80*/  STL.S16 [R1+0x6f8], R12 ;  /* 0x0006f80c01007387 */ /* 0x0003e20000100600 */
[----:B0-----:R-:W0:Y:S01]  /*30a90*/  LDC R30, c[0x0][0x3a0] ;  /* 0x0000e800ff1e7b82 */ /* 0x001e220000000800 */
[----:B-1----:R-:W-:Y:S02]  /*30aa0*/  @!P5 IMAD.MOV.U32 R12, RZ, RZ, R33 ;  /* 0x000000ffff0cd224 */ /* 0x002fe400078e0021 */
[----:B------:R-:W3:Y:S04]  /*30ab0*/  LDL.LU R33, [R1+0x313c] ;  /* 0x00313c0001217983 */ /* 0x000ee80000300800 */
[----:B--2---:R-:W2:Y:S04]  /*30ac0*/  @!P5 LDG.E.U8 R15, desc[UR6][R12.64] ;  /* 0x000000060c0fd981 */ /* 0x004ea8000c1e1100 */
[----:B------:R-:W3:Y:S04]  /*30ad0*/  LDL R12, [R1+0x25ac] ;  /* 0x0025ac00010c7983 */ /* 0x000ee80000100800 */
[----:B------:R-:W3:Y:S04]  /*30ae0*/  LDL R13, [R1+0x25b0] ;  /* 0x0025b000010d7983 */ /* 0x000ee80000100800 */
[----:B--2---:R0:W-:Y:S02]  /*30af0*/  STL [R1+0x6fc], R15 ;  /* 0x0006fc0f01007387 */ /* 0x0041e40000100800 */
[----:B0-----:R-:W-:-:S02]  /*30b00*/  VIADD R15, R30, 0xffffff2a ;  /* 0xffffff2a1e0f7836 */ /* 0x001fc40000000000 */
[----:B------:R-:W2:Y:S01]  /*30b10*/  LDL R30, [R1+0x6f8] ;  /* 0x0006f800011e7983 */ /* 0x000ea20000100800 */
[----:B---3--:R-:W-:-:S04]  /*30b20*/  @!P5 LOP3.LUT R13, R13, R12, RZ, 0x3c, !PT ;  /* 0x0000000c0d0dd212 */ /* 0x008fc800078e3cff */
[----:B------:R-:W-:-:S04]  /*30b30*/  @!P5 LOP3.LUT R12, R13, R12, RZ, 0x3c, !PT ;  /* 0x0000000c0d0cd212 */ /* 0x000fc800078e3cff */
[----:B------:R-:W-:-:S05]  /*30b40*/  @!P5 LOP3.LUT R13, R13, R12, RZ, 0x3c, !PT ;  /* 0x0000000c0d0dd212 */ /* 0x000fca00078e3cff */
[----:B--2---:R-:W2:Y:S01]  /*30b50*/  @!P5 LDG.E.U8 R30, desc[UR6][R12.64] ;  /* 0x000000060c1ed981 */ /* 0x004ea2000c1e1100 */
[----:B------:R-:W-:-:S03]  /*30b60*/  PRMT R72, RZ, 0x7610, R72 ;  /* 0x00007610ff487816 */ /* 0x000fc60000000048 */
[----:B--2---:R0:W-:Y:S04]  /*30b70*/  @!P5 STL [R1+0x6f8], R30 ;  /* 0x0006f81e0100d387 */ /* 0x0041e80000100800 */
[----:B------:R-:W2:Y:S01]  /*30b80*/  LDL R13, [R1+0x25d4] ;  /* 0x0025d400010d7983 */ /* 0x000ea20000100800 */
[----:B------:R-:W-:Y:S01]  /*30b90*/  @!P1 IMAD.MOV.U32 R12, RZ, RZ, R33 ;  /* 0x000000ffff0c9224 */ /* 0x000fe200078e0021 */
[----:B------:R-:W-:Y:S02]  /*30ba0*/  ISETP.GE.U32.AND P5, PT, R15, 0x7ffffe2b, PT ;  /* 0x7ffffe2b0f00780c */ /* 0x000fe40003fa6070 */
[----:B------:R-:W3:Y:S04]  /*30bb0*/  LDL R15, [R1+0x25e8] ;  /* 0x0025e800010f7983 */ /* 0x000ee80000100800 */
[----:B------:R-:W3:Y:S01]  /*30bc0*/  LDL.LU R33, [R1+0x3138] ;  /* 0x0031380001217983 */ /* 0x000ee20000300800 */
[----:B------:R-:W-:-:S02]  /*30bd0*/  PRMT R71, RZ, 0x7610, R71 ;  /* 0x00007610ff477816 */ /* 0x000fc40000000047 */
[----:B------:R-:W-:Y:S02]  /*30be0*/  PRMT R70, RZ, 0x7610, R70 ;  /* 0x00007610ff467816 */ /* 0x000fe40000000046 */
[----:B------:R-:W-:Y:S02]  /*30bf0*/  PRMT R69, RZ, 0x7610, R69 ;  /* 0x00007610ff457816 */ /* 0x000fe40000000045 */
[----:B------:R-:W-:Y:S01]  /*30c00*/  PRMT R18, RZ, 0x7610, R18 ;  /* 0x00007610ff127816 */ /* 0x000fe20000000012 */
[----:B0-----:R-:W0:Y:S01]  /*30c10*/  LDC R30, c[0x0][0x3a0] ;  /* 0x0000e800ff1e7b82 */ /* 0x001e220000000800 */
[----:B--2---:R1:W2:Y:S04]  /*30c20*/  @!P1 LDG.E.U8 R72, desc[UR6][R12.64] ;  /* 0x000000060c489981 */ /* 0x0042a8000c1e1100 */
[----:B------:R-:W1:Y:S04]  /*30c30*/  LDL R12, [R1+0x25dc] ;  /* 0x0025dc00010c7983 */ /* 0x000e680000100800 */
[----:B------:R-:W1:Y:S02]  /*30c40*/  LDL R13, [R1+0x25e0] ;  /* 0x0025e000010d7983 */ /* 0x000e640000100800 */
        /* <DEDUP_REMOVED lines=14> */
[----:B------:R-:W1:Y:S01]  /*30d30*/  LDL R13, [R1+0x25f8] ;  /* 0x0025f800010d7983 */ /* 0x000e620000100800 */
[----:B------:R-:W-:Y:S02]  /*30d40*/  PRMT R33, RZ, 0x7610, R33 ;  /* 0x00007610ff217816 */ /* 0x000fe40000000021 */
        /* <DEDUP_REMOVED lines=203> */
[----:B------:R-:W2:Y:S04]  /*31a00*/  LDL R12, [R1+0x26a4] ;  /* 0x0026a400010c7983 */ /* 0x000ea80000100800 */
[----:B------:R-:W2:Y:S01]  /*31a10*/  LDL R13, [R1+0x26a8] ;  /* 0x0026a800010d7983 */ /* 0x000ea20000100800 */
[----:B0-----:R-:W-:-:S05]  /*31a20*/  VIADD R15, R15, 0xffffff24 ;  /* 0xffffff240f0f7836 */ /* 0x001fca0000000000 */
[----:B------:R-:W-:Y:S02]  /*31a30*/  ISETP.GE.U32.AND P1, PT, R15, 0x7ffffe25, PT ;  /* 0x7ffffe250f00780c */ /* 0x000fe40003f26070 */
[----:B------:R-:W-:Y:S02]  /*31a40*/  PRMT R15, RZ, 0x7610, R15 ;  /* 0x00007610ff0f7816 */ /* 0x000fe4000000000f */
[----:B------:R-:W-:Y:S02]  /*31a50*/  PRMT R33, RZ, 0x7610, R33 ;  /* 0x00007610ff217816 */ /* 0x000fe40000000021 */
[----:B------:R-:W-:Y:S01]  /*31a60*/  PRMT R68, RZ, 0x7610, R68 ;  /* 0x00007610ff447816 */ /* 0x000fe20000000044 */
[----:B-1----:R-:W0:Y:S01]  /*31a70*/  LDC R30, c[0x0][0x3a0] ;  /* 0x0000e800ff1e7b82 */ /* 0x002e220000000800 */
[----:B--2---:R-:W-:-:S04]  /*31a80*/  @!P4 LOP3.LUT R13, R13, R12, RZ, 0x3c, !PT ;  /* 0x0000000c0d0dc212 */ /* 0x004fc800078e3cff */
[----:B------:R-:W-:-:S04]  /*31a90*/  @!P4 LOP3.LUT R12, R13, R12, RZ, 0x3c, !PT ;  /* 0x0000000c0d0cc212 */ /* 0x000fc800078e3cff */
[----:B------:R-:W-:-:S05]  /*31aa0*/  @!P4 LOP3.LUT R13, R13, R12, RZ, 0x3c, !PT ;  /* 0x0000000c0d0dc212 */ /* 0x000fca00078e3cff */
[----:B------:R1:W2:Y:S04]  /*31ab0*/  @!P4 LDG.E.U8 R15, desc[UR6][R12.64] ;  /* 0x000000060c0fc981 */ /* 0x0002a8000c1e1100 */
[----:B------:R-:W1:Y:S04]  /*31ac0*/  LDL R12, [R1+0x26ac] ;  /* 0x0026ac00010c7983 */ /* 0x000e680000100800 */
[----:B------:R-:W1:Y:S02]  /*31ad0*/  LDL R13, [R1+0x26b0] ;  /* 0x0026b000010d7983 */ /* 0x000e640000100800 */
[----:B-1----:R-:W-:-:S04]  /*31ae0*/  @!P4 LOP3.LUT R13, R13, R12, RZ, 0x3c, !PT ;  /* 0x0000000c0d0dc212 */ /* 0x002fc800078e3cff */
[----:B------:R-:W-:-:S04]  /*31af0*/  @!P4 LOP3.LUT R12, R13, R12, RZ, 0x3c, !PT ;  /* 0x0000000c0d0cc212 */ /* 0x000fc800078e3cff */
[----:B------:R-:W-:Y:S01]  /*31b00*/  @!P4 LOP3.LUT R13, R13, R12, RZ, 0x3c, !PT ;  /* 0x0000000c0d0dc212 */ /* 0x000fe200078e3cff */
[----:B--2---:R0:W-:Y:S04]  /*31b10*/  STL [R1+0x70c], R15 ;  /* 0x00070c0f01007387 */ /* 0x0041e80000100800 */
[----:B------:R1:W2:Y:S04]  /*31b20*/  @!P4 LDG.E.U8 R33, desc[UR6][R12.64] ;  /* 0x000000060c21c981 */ /* 0x0002a8000c1e1100 */
[----:B------:R-:W1:Y:S04]  /*31b30*/  LDL R12, [R1+0x26d4] ;  /* 0x0026d400010c7983 */ /* 0x000e680000100800 */
[----:B------:R-:W1:Y:S02]  /*31b40*/  LDL R13, [R1+0x26d8] ;  /* 0x0026d800010d7983 */ /* 0x000e640000100800 */
[----:B-1----:R-:W-:-:S04]  /*31b50*/  @!P2 LOP3.LUT R13, R13, R12, RZ, 0x3c, !PT ;  /* 0x0000000c0d0da212 */ /* 0x002fc800078e3cff */
[----:B------:R-:W-:-:S04]  /*31b60*/  @!P2 LOP3.LUT R12, R13, R12, RZ, 0x3c, !PT ;  /* 0x0000000c0d0ca212 */ /* 0x000fc800078e3cff */
[----:B------:R-:W-:Y:S01]  /*31b70*/  @!P2 LOP3.LUT R13, R13, R12, RZ, 0x3c, !PT ;  /* 0x0000000c0d0da212 */ /* 0x000fe200078e3cff */
[----:B--2---:R-:W-:Y:S04]  /*31b80*/  STL [R1+0x3004], R33 ;  /* 0x0030042101007387 */ /* 0x004fe80000100800 */
[----:B------:R1:W2:Y:S04]  /*31b90*/  @!P2 LDG.E.U8 R68, desc[UR6][R12.64] ;  /* 0x000000060c44a981 */ /* 0x0002a8000c1e1100 */
[----:B------:R-:W1:Y:S04]  /*31ba0*/  LDL R12, [R1+0x26dc] ;  /* 0x0026dc00010c7983 */ /* 0x000e680000100800 */
[----:B------:R-:W1:Y:S01]  /*31bb0*/  LDL R13, [R1+0x26e0] ;  /* 0x0026e000010d7983 */ /* 0x000e620000100800 */
[----:B0-----:R-:W-:Y:S01]  /*31bc0*/  VIADD R15, R30, 0xffffff22 ;  /* 0xffffff221e0f7836 */ /* 0x001fe20000000000 */
[----:B------:R-:W-:-:S04]  /*31bd0*/  PRMT R67, RZ, 0x7610, R67 ;  /* 0x00007610ff437816 */ /* 0x000fc80000000043 */
[----:B------:R-:W-:Y:S02]  /*31be0*/  ISETP.GE.U32.AND P4, PT, R15, 0x7ffffe23, PT ;  /* 0x7ffffe230f00780c */ /* 0x000fe40003f86070 */
[----:B------:R-:W2:Y:S01]  /*31bf0*/  LDL R15, [R1+0x26e8] ;  /* 0x0026e800010f7983 */ /* 0x000ea20000100800 */
[----:B-1----:R-:W-:-:S04]  /*31c00*/  @!P2 LOP3.LUT R13, R13, R12, RZ, 0x3c, !PT ;  /* 0x0000000c0d0da212 */ /* 0x002fc800078e3cff */
[----:B------:R-:W-:-:S04]  /*31c10*/  @!P2 LOP3.LUT R12, R13, R12, RZ, 0x3c, !PT ;  /* 0x0000000c0d0ca212 */ /* 0x000fc800078e3cff */
[----:B------:R-:W-:-:S05]  /*31c20*/  @!P2 LOP3.LUT R13, R13, R12, RZ, 0x3c, !PT ;  /* 0x0000000c0d0da212 */ /* 0x000fca00078e3cff */
[----:B------:R2:W3:Y:S04]  /*31c30*/  @!P2 LDG.E.U8 R67, desc[UR6][R12.64] ;  /* 0x000000060c43a981 */ /* 0x0004e8000c1e1100 */
[----:B------:R-:W3:Y:S01]  /*31c40*/  LDL R13, [R1+0x26e4] ;  /* 0x0026e400010d7983 */ /* 0x000ee20000100800 */
[----:B------:R-:W-:Y:S01]  /*31c50*/  PRMT R66, RZ, 0x7610, R66 ;  /* 0x00007610ff427816 */ /* 0x000fe20000000042 */
[----:B--2---:R-:W-:-:S05]  /*31c60*/  @!P2 IMAD.MOV.U32 R12, RZ, RZ, R15 ;  /* 0x000000ffff0ca224 */ /* 0x004fca00078e000f */
[----:B---3--:R0:W2:Y:S04]  /*31c70*/  @!P2 LDG.E.U8 R66, desc[UR6][R12.64] ;  /* 0x000000060c42a981 */ /* 0x0080a8000c1e1100 */
[----:B------:R-:W0:Y:S04]  /*31c80*/  LDL R12, [R1+0x26ec] ;  /* 0x0026ec00010c7983 */ /* 0x000e280000100800 */
[----:B------:R-:W0:Y:S01]  /*31c90*/  LDL R13, [R1+0x26f0] ;  /* 0x0026f000010d7983 */ /* 0x000e220000100800 */
[----:B------:R-:W-:Y:S02]  /*31ca0*/  PRMT R65, RZ, 0x7610, R65 ;  /* 0x00007610ff417816 */ /* 0x000fe40000000041 */
[----:B0-----:R-:W-:-:S04]  /*31cb0*/  @!P2 LOP3.LUT R13, R13, R12, RZ, 0x3c, !PT ;  /* 0x0000000c0d0da212 */ /* 0x001fc800078e3cff */
[----:B------:R-:W-:-:S04]  /*31cc0*/  @!P2 LOP3.LUT R12, R13, R12, RZ, 0x3c, !PT ;  /* 0x0000000c0d0ca212 */ /* 0x000fc800078e3cff */
[----:B------:R-:W-:-:S05]  /*31cd0*/  @!P2 LOP3.LUT R13, R13, R12, RZ, 0x3c, !PT ;  /* 0x0000000c0d0da212 */ /* 0x000fca00078e3cff */
[----:B------:R0:W3:Y:S04]  /*31ce0*/  @!P2 LDG.E.U8 R65, desc[UR6][R12.64] ;  /* 0x000000060c41a981 */ /* 0x0000e8000c1e1100 */
[----:B------:R-:W0:Y:S04]  /*31cf0*/  LDL R12, [R1+0x2734] ;  /* 0x00273400010c7983 */ /* 0x000e280000100800 */
[----:B------:R-:W0:Y:S01]  /*31d00*/  LDL R13, [R1+0x2738] ;  /* 0x00273800010d7983 */ /* 0x000e220000100800 */
[----:B------:R-:W-:Y:S02]  /*31d10*/  PRMT R18, RZ, 0x7610, R18 ;  /* 0x00007610ff127816 */ /* 0x000fe40000000012 */
[----:B0-----:R-:W-:-:S04]  /*31d20*/  @!P0 LOP3.LUT R13, R13, R12, RZ, 0x3c, !PT ;  /* 0x0000000c0d0d8212 */ /* 0x001fc800078e3cff */
[----:B------:R-:W-:-:S04]  /*31d30*/  @!P0 LOP3.LUT R12, R13, R12, RZ, 0x3c, !PT ;  /* 0x0000000c0d0c8212 */ /* 0x000fc800078e3cff */
[----:B------:R-:W-:-:S05]  /*31d40*/  @!P0 LOP3.LUT R13, R13, R12, RZ, 0x3c, !PT ;  /* 0x0000000c0d0d8212 */ /* 0x000fca00078e3cff */
[----:B------:R-:W2:Y:S04]  /*31d50*/  @!P0 LDG.E.U8 R18, desc[UR6][R12.64] ;  /* 0x000000060c128981 */ /* 0x000ea8000c1e1100 */
        /* <DEDUP_REMOVED lines=22> */
[----:B------:R-:W-:-:S05]  /*31ec0*/  VIADD R15, R30, 0xffffff21 ;  /* 0xffffff211e0f7836 */ /* 0x000fca0000000000 */
        /* <DEDUP_REMOVED lines=279> */
[----:B------:R-:W3:Y:S01]  /*33040*/  LDL R13, [R1+0x2824] ;  /* 0x00282400010d7983 */ /* 0x000ee20000100800 */
[----:B------:R-:W-:Y:S01]  /*33050*/  PRMT R18, RZ, 0x7610, R18 ;  /* 0x00007610ff127816 */ /* 0x000fe20000000012 */
[----:B--2---:R-:W-:-:S02]  /*33060*/  @!P4 IMAD.MOV.U32 R12, RZ, RZ, R17 ;  /* 0x000000ffff0cc224 */ /* 0x004fc400078e0011 */
[----:B------:R-:W2:Y:S04]  /*33070*/  LDL.LU R17, [R1+0x3098] ;  /* 0x0030980001117983 */ /* 0x000ea80000300800 */
[----:B---3--:R-:W3:Y:S04]  /*33080*/  @!P4 LDG.E.U8 R18, desc[UR6][R12.64] ;  /* 0x000000060c12c981 */ /* 0x008ee8000c1e1100 */
[----:B---3--:R1:W-:Y:S04]  /*33090*/  STL [R1+0x170], R18 ;  /* 0x0001701201007387 */ /* 0x0083e80000100800 */
[----:B-1----:R-:W3:Y:S04]  /*330a0*/  LDL.LU R18, [R1+0x3094] ;  /* 0x0030940001127983 */ /* 0x002ee80000300800 */
        /* <DEDUP_REMOVED lines=12> */
[----:B---3--:R-:W-:-:S02]  /*33170*/  PRMT R18, RZ, 0x7610, R18 ;  /* 0x00007610ff127816 */ /* 0x008fc40000000012 */
        /* <DEDUP_REMOVED lines=37> */
[----:B------:R-:W-:-:S02]  /*333d0*/  PRMT R17, RZ, 0x7610, R17 ;  /* 0x00007610ff117816 */ /* 0x000fc40000000011 */
[----:B--2---:R-:W-:Y:S01]  /*333e0*/  PRMT R18, RZ, 0x7610, R18 ;  /* 0x00007610ff127816 */ /* 0x004fe20000000012 */
        /* <DEDUP_REMOVED lines=12> */
[----:B------:R-:W3:Y:S01]  /*334b0*/  @!P0 LDG.E.U8 R18, desc[UR6][R12.64] ;  /* 0x000000060c128981 */ /* 0x000ee2000c1e1100 */
[----:B--2---:R-:W-:-:S03]  /*334c0*/  PRMT R17, RZ, 0x7610, R17 ;  /* 0x00007610ff117816 */ /* 0x004fc60000000011 */
[----:B---3--:R1:W-:Y:S04]  /*334d0*/  STL [R1+0x3a4], R18 ;  /* 0x0003a41201007387 */ /* 0x0083e80000100800 */
[----:B-1----:R-:W2:Y:S01]  /*334e0*/  LDL.LU R18, [R1+0x3080] ;  /* 0x0030800001127983 */ /* 0x002ea20000300800 */
[----:B------:R-:W-:Y:S02]  /*334f0*/  @!P0 IMAD.MOV.U32 R12, RZ, RZ, R5 ;  /* 0x000000ffff0c8224 */ /* 0x000fe400078e0005 */
[----:B------:R-:W-:Y:S02]  /*33500*/  @!P0 IMAD.MOV.U32 R13, RZ, RZ, R32 ;  /* 0x000000ffff0d8224 */ /* 0x000fe400078e0020 */
[----:B------:R-:W3:Y:S04]  /*33510*/  LDL.LU R32, [R1+0x307c] ;  /* 0x00307c0001207983 */ /* 0x000ee80000300800 */
[----:B------:R1:W3:Y:S04]  /*33520*/  @!P0 LDG.E.U8 R17, desc[UR6][R12.64] ;  /* 0x000000060c118981 */ /* 0x0002e8000c1e1100 */
[----:B------:R-:W4:Y:S01]  /*33530*/  LDL.LU R5, [R1+0x3078] ;  /* 0x0030780001057983 */ /* 0x000f220000300800 */
[----:B-1----:R-:W-:-:S02]  /*33540*/  @!P0 IMAD.MOV.U32 R12, RZ, RZ, R14 ;  /* 0x000000ffff0c8224 */ /* 0x002fc400078e000e */
[----:B------:R-:W-:Y:S01]  /*33550*/  @!P0 IMAD.MOV.U32 R13, RZ, RZ, R11 ;  /* 0x000000ffff0d8224 */ /* 0x000fe200078e000b */
[----:B--2---:R-:W-:-:S06]  /*33560*/  PRMT R18, RZ, 0x7610, R18 ;  /* 0x00007610ff127816 */ /* 0x004fcc0000000012 */
[----:B------:R-:W2:Y:S04]  /*33570*/  @!P0 LDG.E.U8 R18, desc[UR6][R12.64] ;  /* 0x000000060c128981 */ /* 0x000ea8000c1e1100 */
[----:B---3--:R1:W-:Y:S04]  /*33580*/  STL [R1+0x3a0], R17 ;  /* 0x0003a01101007387 */ /* 0x0083e80000100800 */
[----:B-1----:R-:W3:Y:S04]  /*33590*/  LDL.LU R17, [R1+0x3074] ;  /* 0x0030740001117983 */ /* 0x002ee80000300800 */
[----:B------:R-:W4:Y:S04]  /*335a0*/  LDL.LU R11, [R1+0x3070] ;  /* 0x00307000010b7983 */ /* 0x000f280000300800 */
[----:B------:R-:W4:Y:S04]  /*335b0*/  LDL.LU R14, [R1+0x306c] ;  /* 0x00306c00010e7983 */ /* 0x000f280000300800 */
[----:B--2---:R1:W-:Y:S04]  /*335c0*/  STL [R1+0x39c], R18 ;  /* 0x00039c1201007387 */ /* 0x0043e80000100800 */
[----:B-1----:R-:W2:Y:S04]  /*335d0*/  LDL.LU R18, [R1+0x3068] ;  /* 0x0030680001127983 */ /* 0x002ea80000300800 */
[----:B------:R-:W2:Y:S01]  /*335e0*/  LDL R13, [R1+0x2878] ;  /* 0x00287800010d7983 */ /* 0x000ea20000100800 */
[----:B---3--:R-:W-:Y:S01]  /*335f0*/  PRMT R17, RZ, 0x7610, R17 ;  /* 0x00007610ff117816 */ /* 0x008fe20000000011 */
[----:B--2---:R-:W-:-:S02]  /*33600*/  @!P5 IMAD.MOV.U32 R12, RZ, RZ, R13 ;  /* 0x000000ffff0cd224 */ /* 0x004fc400078e000d */
[----:B----4-:R-:W-:Y:S02]  /*33610*/  @!P5 IMAD.MOV.U32 R13, RZ, RZ, R5 ;  /* 0x000000ffff0dd224 */ /* 0x010fe400078e0005 */
[----:B------:R-:W2:Y:S04]  /*33620*/  LDL.LU R5, [R1+0x3064] ;  /* 0x0030640001057983 */ /* 0x000ea80000300800 */
[----:B------:R-:W3:Y:S04]  /*33630*/  @!P5 LDG.E.U8 R17, desc[UR6][R12.64] ;  /* 0x000000060c11d981 */ /* 0x000ee8000c1e1100 */
[----:B---3--:R1:W-:Y:S04]  /*33640*/  STL [R1+0x4dc], R17 ;  /* 0x0004dc1101007387 */ /* 0x0083e80000100800 */
[----:B-1----:R-:W3:Y:S04]  /*33650*/  LDL.LU R17, [R1+0x3060] ;  /* 0x0030600001117983 */ /* 0x002ee80000300800 */
[----:B------:R-:W4:Y:S04]  /*33660*/  LDL R12, [R1+0x287c] ;  /* 0x00287c00010c7983 */ /* 0x000f280000100800 */
[----:B------:R-:W4:Y:S01]  /*33670*/  LDL R13, [R1+0x2880] ;  /* 0x00288000010d7983 */ /* 0x000f220000100800 */
[----:B------:R-:W-:-:S02]  /*33680*/  PRMT R18, RZ, 0x7610, R18 ;  /* 0x00007610ff127816 */ /* 0x000fc40000000012 */
[----:B----4-:R-:W-:-:S04]  /*33690*/  @!P5 LOP3.LUT R13, R13, R12, RZ, 0x3c, !PT ;  /* 0x0000000c0d0dd212 */ /* 0x010fc800078e3cff */
[----:B------:R-:W-:-:S04]  /*336a0*/  @!P5 LOP3.LUT R12, R13, R12, RZ, 0x3c, !PT ;  /* 0x0000000c0d0cd212 */ /* 0x000fc800078e3cff */
[----:B------:R-:W-:-:S05]  /*336b0*/  @!P5 LOP3.LUT R13, R13, R12, RZ, 0x3c, !PT ;  /* 0x0000000c0d0dd212 */ /* 0x000fca00078e3cff */
[----:B------:R1:W4:Y:S01]  /*336c0*/  @!P5 LDG.E.U8 R18, desc[UR6][R12.64] ;  /* 0x000000060c12d981 */ /* 0x000322000c1e1100 */
[----:B0-----:R-:W-:-:S05]  /*336d0*/  VIADD R15, R15, 0xffffff04 ;  /* 0xffffff040f0f7836 */ /* 0x001fca0000000000 */
[----:B------:R-:W-:Y:S02]  /*336e0*/  ISETP.GE.U32.AND P2, PT, R15, 0x7ffffe05, PT ;  /* 0x7ffffe050f00780c */ /* 0x000fe40003f46070 */
[----:B------:R-:W-:Y:S01]  /*336f0*/  PRMT R15, RZ, 0x7610, R15 ;  /* 0x00007610ff0f7816 */ /* 0x000fe2000000000f */
[----:B-1----:R-:W-:Y:S02]  /*33700*/  @!P5 IMAD.MOV.U32 R12, RZ, RZ, R29 ;  /* 0x000000ffff0cd224 */ /* 0x002fe400078e001d */
[----:B------:R-:W-:Y:S01]  /*33710*/  @!P5 IMAD.MOV.U32 R13, RZ, RZ, R8 ;  /* 0x000000ffff0dd224 */ /* 0x000fe200078e0008 */
[----:B---3--:R-:W-:-:S04]  /*33720*/  PRMT R17, RZ, 0x7610, R17 ;  /* 0x00007610ff117816 */ /* 0x008fc80000000011 */
[----:B------:R0:W3:Y:S02]  /*33730*/  @!P5 LDG.E.U8 R15, desc[UR6][R12.64] ;  /* 0x000000060c0fd981 */ /* 0x0000e4000c1e1100 */
[----:B0-----:R-:W-:Y:S02]  /*33740*/  @!P5 IMAD.MOV.U32 R12, RZ, RZ, R4 ;  /* 0x000000ffff0cd224 */ /* 0x001fe400078e0004 */
[----:B------:R-:W-:-:S05]  /*33750*/  @!P5 IMAD.MOV.U32 R13, RZ, RZ, R7 ;  /* 0x000000ffff0dd224 */ /* 0x000fca00078e0007 */
[----:B------:R0:W3:Y:S04]  /*33760*/  @!P5 LDG.E.U8 R17, desc[UR6][R12.64] ;  /* 0x000000060c11d981 */ /* 0x0000e8000c1e1100 */
[----:B----4-:R1:W-:Y:S04]  /*33770*/  STL [R1+0x4d8], R18 ;  /* 0x0004d81201007387 */ /* 0x0103e80000100800 */
[----:B-1----:R-:W4:Y:S04]  /*33780*/  LDL.LU R18, [R1+0x305c] ;  /* 0x00305c0001127983 */ /* 0x002f280000300800 */
[----:B------:R-:W4:Y:S01]  /*33790*/  LDL.LU R8, [R1+0x3058] ;  /* 0x0030580001087983 */ /* 0x000f220000300800 */
[----:B--2---:R-:W-:Y:S01]  /*337a0*/  IADD3 R29, P0, PT, R11, R5, RZ ;  /* 0x000000050b1d7210 */ /* 0x004fe20007f1e0ff */
[----:B0-----:R-:W-:-:S02]  /*337b0*/  @!P1 IMAD.MOV.U32 R12, RZ, RZ, R14 ;  /* 0x000000ffff0c9224 */ /* 0x001fc400078e000e */
[----:B------:R-:W-:Y:S01]  /*337c0*/  @!P1 IMAD.MOV.U32 R13, RZ, RZ, R32 ;  /* 0x000000ffff0d9224 */ /* 0x000fe200078e0020 */
[----:B---3--:R0:W-:Y:S04]  /*337d0*/  STL [R1+0x4d0], R15 ;  /* 0x0004d00f01007387 */ /* 0x0081e80000100800 */
[----:B------:R-:W2:Y:S04]  /*337e0*/  LDL.LU R7, [R1+0x3054] ;  /* 0x0030540001077983 */ /* 0x000ea80000300800 */
[----:B------:R-:W3:Y:S04]  /*337f0*/  LDL.LU R4, [R1+0x3050] ;  /* 0x0030500001047983 */ /* 0x000ee80000300800 */
[----:B------:R-:W-:Y:S01]  /*33800*/  STL [R1+0x28a0], R29 ;  /* 0x0028a01d01007387 */ /* 0x000fe20000100800 */
[----:B0-----:R-:W-:-:S02]  /*33810*/  SHF.R.S32.HI R15, RZ, 0x1f, R11 ;  /* 0x0000001fff0f7819 */ /* 0x001fc4000001140b */
[----:B------:R-:W-:Y:S01]  /*33820*/  PRMT R16, RZ, 0x7610, R16 ;  /* 0x00007610ff107816 */ /* 0x000fe20000000010 */
[----:B------:R0:W-:Y:S04]  /*33830*/  STL [R1+0x4cc], R17 ;  /* 0x0004cc1101007387 */ /* 0x0001e80000100800 */
[----:B------:R-:W2:Y:S04]  /*33840*/  LDL.LU R32, [R1+0x304c] ;  /* 0x00304c0001207983 */ /* 0x000ea80000300800 */
[----:B------:R-:W2:Y:S01]  /*33850*/  LDL.LU R14, [R1+0x3048] ;  /* 0x00304800010e7983 */ /* 0x000ea20000300800 */
[----:B----4-:R-:W-:Y:S01]  /*33860*/  PRMT R18, RZ, 0x7610, R18 ;  /* 0x00007610ff127816 */ /* 0x010fe20000000012 */
[----:B0-----:R-:W-:-:S05]  /*33870*/  IMAD.X R17, R15, 0x1, R8, P0 ;  /* 0x000000010f117824 */ /* 0x001fca00000e0608 */
[----:B------:R0:W4:Y:S02]  /*33880*/  @!P1 LDG.E.U8 R18, desc[UR6][R12.64] ;  /* 0x000000060c129981 */ /* 0x000124000c1e1100 */
[----:B0-----:R-:W-:Y:S02]  /*33890*/  @!P1 IMAD.MOV.U32 R12, RZ, RZ, R29 ;  /* 0x000000ffff0c9224 */ /* 0x001fe400078e001d */
[----:B------:R-:W-:Y:S01]  /*338a0*/  @!P1 IMAD.MOV.U32 R13, RZ, RZ, R17 ;  /* 0x000000ffff0d9224 */ /* 0x000fe200078e0011 */
[----:B------:R0:W-:Y:S01]  /*338b0*/  STL [R1+0x289c], R17 ;  /* 0x00289c1101007387 */ /* 0x0001e20000100800 */
[----:B------:R-:W-:Y:S01]  /*338c0*/  PRMT R30, RZ, 0x7610, R30 ;  /* 0x00007610ff1e7816 */ /* 0x000fe2000000001e */
[----:B------:R-:W1:Y:S02]  /*338d0*/  LDC R29, c[0x0][0x3a8] ;  /* 0x0000ea00ff1d7b82 */ /* 0x000e640000000800 */
[----:B------:R0:W2:Y:S04]  /*338e0*/  @!P1 LDG.E.U8 R16, desc[UR6][R12.64] ;  /* 0x000000060c109981 */ /* 0x0000a8000c1e1100 */
[----:B----4-:R4:W-:Y:S04]  /*338f0*/  STL [R1+0x750], R18 ;  /* 0x0007501201007387 */ /* 0x0109e80000100800 */
[----:B0-----:R-:W3:Y:S01]  /*33900*/  LDL.LU R17, [R1+0x3044] ;  /* 0x0030440001117983 */ /* 0x001ee20000300800 */
[----:B----4-:R-:W-:-:S02]  /*33910*/  IADD3 R18, P0, PT, R11, R2, RZ ;  /* 0x000000020b127210 */ /* 0x010fc40007f1e0ff */
[----:B------:R-:W-:-:S03]  /*33920*/  IADD3 R11, P5, PT, R11, R6, RZ ;  /* 0x000000060b0b7210 */ /* 0x000fc60007fbe0ff */
[----:B------:R-:W-:Y:S01]  /*33930*/  IMAD.X R12, R15, 0x1, R0, P0 ;  /* 0x000000010f0c7824 */ /* 0x000fe200000e0600 */
[----:B------:R-:W-:Y:S04]  /*33940*/  STL [R1+0x28a8], R18 ;  /* 0x0028a81201007387 */ /* 0x000fe80000100800 */
[----:B--2---:R-:W-:Y:S04]  /*33950*/  STL [R1+0x74c], R16 ;  /* 0x00074c1001007387 */ /* 0x004fe80000100800 */
[----:B------:R-:W-:Y:S01]  /*33960*/  STL [R1+0x28b8], R11 ;  /* 0x0028b80b01007387 */ /* 0x000fe20000100800 */
[----:B------:R-:W-:-:S03]  /*33970*/  @!P1 IMAD.MOV.U32 R13, RZ, RZ, R12 ;  /* 0x000000ffff0d9224 */ /* 0x000fc600078e000c */
[----:B------:R0:W-:Y:S02]  /*33980*/  STL [R1+0x28a4], R12 ;  /* 0x0028a40c01007387 */ /* 0x0001e40000100800 */
[----:B0-----:R-:W-:Y:S02]  /*33990*/  @!P1 IMAD.MOV.U32 R12, RZ, RZ, R18 ;  /* 0x000000ffff0c9224 */ /* 0x001fe400078e0012 */
[----:B------:R-:W-:Y:S01]  /*339a0*/  IMAD.X R15, R15, 0x1, R9, P5 ;  /* 0x000000010f0f7824 */ /* 0x000fe200028e0609 */
[----:B------:R-:W2:Y:S04]  /*339b0*/  LDL.LU R18, [R1+0x3040] ;  /* 0x0030400001127983 */ /* 0x000ea80000300800 */
[----:B------:R0:W4:Y:S02]  /*339c0*/  @!P1 LDG.E.U8 R30, desc[UR6][R12.64] ;  /* 0x000000060c1e9981 */ /* 0x000124000c1e1100 */
[----:B0-----:R-:W-:-:S02]  /*339d0*/  IMAD.MOV.U32 R12, RZ, RZ, R15 ;  /* 0x000000ffff0c7224 */ /* 0x001fc400078e000f */
[----:B------:R-:W-:-:S05]  /*339e0*/  IMAD.MOV.U32 R13, RZ, RZ, R11 ;  /* 0x000000ffff0d7224 */ /* 0x000fca00078e000b */
[----:B------:R-:W-:Y:S01]  /*339f0*/  @!P1 LOP3.LUT R13, R13, R12, RZ, 0x3c, !PT ;  /* 0x0000000c0d0d9212 */ /* 0x000fe200078e3cff */
[----:B-1----:R-:W-:-:S03]  /*33a00*/  IMAD R16, R29, 0xfd, RZ ;  /* 0x000000fd1d107824 */ /* 0x002fc600078e02ff */
[C---:B------:R-:W-:Y:S02]  /*33a10*/  @!P1 LOP3.LUT R12, R13.reuse, R12, RZ, 0x3c, !PT ;  /* 0x0000000c0d0c9212 */ /* 0x040fe400078e3cff */
[----:B------:R-:W-:Y:S02]  /*33a20*/  PRMT R29, RZ, 0x7610, R29 ;  /* 0x00007610ff1d7816 */ /* 0x000fe4000000001d */
[----:B------:R-:W-:-:S05]  /*33a30*/  @!P1 LOP3.LUT R13, R13, R12, RZ, 0x3c, !PT ;  /* 0x0000000c0d0d9212 */ /* 0x000fca00078e3cff */
[----:B------:R0:W2:Y:S01]  /*33a40*/  @!P1 LDG.E.U8 R29, desc[UR6][R12.64] ;  /* 0x000000060c1d9981 */ /* 0x0000a2000c1e1100 */
[----:B---3--:R-:W-:-:S05]  /*33a50*/  IADD3 R11, P0, PT, R16, R4, RZ ;  /* 0x00000004100b7210 */ /* 0x008fca0007f1e0ff */
[----:B0-----:R-:W-:Y:S01]  /*33a60*/  IMAD.MOV.U32 R13, RZ, RZ, R11 ;  /* 0x000000ffff0d7224 */ /* 0x001fe200078e000b */
[----:B----4-:R0:W-:Y:S02]  /*33a70*/  STL [R1+0x748], R30 ;  /* 0x0007481e01007387 */ /* 0x0101e40000100800 */
[----:B0-----:R-:W0:Y:S02]  /*33a80*/  LDC R30, c[0x0][0x3a0] ;  /* 0x0000e800ff1e7b82 */ /* 0x001e240000000800 */
[----:B------:R1:W-:Y:S04]  /*33a90*/  STL [R1+0x28b4], R15 ;  /* 0x0028b40f01007387 */ /* 0x0003e80000100800 */
[----:B------:R3:W-:Y:S01]  /*33aa0*/  STL [R1+0x2b58], R11 ;  /* 0x002b580b01007387 */ /* 0x0007e20000100800 */
[----:B-1----:R-:W-:-:S05]  /*33ab0*/  SHF.R.S32.HI R15, RZ, 0x1f, R16 ;  /* 0x0000001fff0f7819 */ /* 0x002fca0000011410 */
[----:B---3--:R-:W-:Y:S02]  /*33ac0*/  IMAD.X R11, R15, 0x1, R7, P0 ;  /* 0x000000010f0b7824 */ /* 0x008fe400000e0607 */
[----:B0-----:R-:W-:-:S05]  /*33ad0*/  VIADD R12, R30, 0xffffff06 ;  /* 0xffffff061e0c7836 */ /* 0x001fca0000000000 */
[----:B------:R-:W-:Y:S01]  /*33ae0*/  ISETP.GE.U32.AND P0, PT, R12, 0x7ffffe07, PT ;  /* 0x7ffffe070c00780c */ /* 0x000fe20003f06070 */
[----:B------:R-:W-:-:S05]  /*33af0*/  IMAD.MOV.U32 R12, RZ, RZ, R11 ;  /* 0x000000ffff0c7224 */ /* 0x000fca00078e000b */
[-C--:B------:R-:W-:Y:S02]  /*33b00*/  @!P4 LOP3.LUT R13, R13, R12.reuse, RZ, 0x3c, !PT ;  /* 0x0000000c0d0dc212 */ /* 0x080fe400078e3cff */
[----:B--2---:R-:W-:Y:S02]  /*33b10*/  PRMT R18, RZ, 0x7610, R18 ;  /* 0x00007610ff127816 */ /* 0x004fe40000000012 */
[----:B------:R-:W-:-:S04]  /*33b20*/  @!P4 LOP3.LUT R12, R13, R12, RZ, 0x3c, !PT ;  /* 0x0000000c0d0cc212 */ /* 0x000fc800078e3cff */
[----:B------:R-:W-:-:S05]  /*33b30*/  @!P4 LOP3.LUT R13, R13, R12, RZ, 0x3c, !PT ;  /* 0x0000000c0d0dc212 */ /* 0x000fca00078e3cff */
[----:B------:R0:W2:Y:S04]  /*33b40*/  @!P4 LDG.E.U8 R18, desc[UR6][R12.64] ;  /* 0x000000060c12c981 */ /* 0x0000a8000c1e1100 */
[----:B------:R1:W-:Y:S04]  /*33b50*/  STL [R1+0x744], R29 ;  /* 0x0007441d01007387 */ /* 0x0003e80000100800 */
[----:B------:R3:W-:Y:S01]  /*33b60*/  STL [R1+0x2b54], R11 ;  /* 0x002b540b01007387 */ /* 0x0007e20000100800 */
[----:B------:R-:W-:Y:S02]  /*33b70*/  PRMT R17, RZ, 0x7610, R17 ;  /* 0x00007610ff117816 */ /* 0x000fe40000000011 */
[----:B-1----:R-:W-:-:S05]  /*33b80*/  IADD3 R29, P1, PT, R16, R5, RZ ;  /* 0x00000005101d7210 */ /* 0x002fca0007f3e0ff */
[----:B---3--:R-:W-:Y:S02]  /*33b90*/  IMAD.X R11, R15, 0x1, R8, P1 ;  /* 0x000000010f0b7824 */ /* 0x008fe400008e0608 */
[----:B0-----:R-:W-:Y:S02]  /*33ba0*/  @!P4 IMAD.MOV.U32 R12, RZ, RZ, R29 ;  /* 0x000000ffff0cc224 */ /* 0x001fe400078e001d */
[----:B------:R-:W-:-:S05]  /*33bb0*/  @!P4 IMAD.MOV.U32 R13, RZ, RZ, R11 ;  /* 0x000000ffff0dc224 */ /* 0x000fca00078e000b */
[----:B------:R0:W3:Y:S04]  /*33bc0*/  @!P4 LDG.E.U8 R17, desc[UR6][R12.64] ;  /* 0x000000060c11c981 */ /* 0x0000e8000c1e1100 */
[----:B------:R1:W-:Y:S04]  /*33bd0*/  STL [R1+0x2b60], R29 ;  /* 0x002b601d01007387 */ /* 0x0003e80000100800 */
[----:B------:R4:W-:Y:S01]  /*33be0*/  STL [R1+0x2b5c], R11 ;  /* 0x002b5c0b01007387 */ /* 0x0009e20000100800 */
[----:B------:R-:W-:Y:S01]  /*33bf0*/  PRMT R30, RZ, 0x7610, R30 ;  /* 0x00007610ff1e7816 */ /* 0x000fe2000000001e */
[----:B-1----:R-:W1:Y:S02]  /*33c00*/  LDC R29, c[0x0][0x3a8] ;  /* 0x0000ea00ff1d7b82 */ /* 0x002e640000000800 */
[----:B--2---:R2:W-:Y:S04]  /*33c10*/  STL [R1+0x4a8], R18 ;  /* 0x0004a81201007387 */ /* 0x0045e80000100800 */
[----:B----4-:R-:W4:Y:S01]  /*33c20*/  LDL.LU R11, [R1+0x303c] ;  /* 0x00303c00010b7983 */ /* 0x010f220000300800 */
[----:B--2---:R-:W-:-:S05]  /*33c30*/  IADD3 R18, P5, PT, R16, R2, RZ ;  /* 0x0000000210127210 */ /* 0x004fca0007fbe0ff */
[----:B0-----:R-:W-:Y:S02]  /*33c40*/  IMAD.X R13, R15, 0x1, R0, P5 ;  /* 0x000000010f0d7824 */ /* 0x001fe400028e0600 */
[----:B------:R-:W-:-:S05]  /*33c50*/  @!P4 IMAD.MOV.U32 R12, RZ, RZ, R18 ;  /* 0x000000ffff0cc224 */ /* 0x000fca00078e0012 */
[----:B------:R0:W2:Y:S04]  /*33c60*/  @!P4 LDG.E.U8 R30, desc[UR6][R12.64] ;  /* 0x000000060c1ec981 */ /* 0x0000a8000c1e1100 */
[----:B---3--:R3:W-:Y:S04]  /*33c70*/  STL [R1+0x4a4], R17 ;  /* 0x0004a41101007387 */ /* 0x0087e80000100800 */
[----:B------:R-:W-:Y:S01]  /*33c80*/  STL [R1+0x28d0], R18 ;  /* 0x0028d01201007387 */ /* 0x000fe20000100800 */
[----:B---3--:R-:W-:-:S05]  /*33c90*/  IADD3 R17, P1, PT, R16, R6, RZ ;  /* 0x0000000610117210 */ /* 0x008fca0007f3e0ff */
[----:B------:R-:W-:Y:S01]  /*33ca0*/  IMAD.X R15, R15, 0x1, R9, P1 ;  /* 0x000000010f0f7824 */ /* 0x000fe200008e0609 */
[----:B------:R-:W-:Y:S04]  /*33cb0*/  STL [R1+0x28c8], R17 ;  /* 0x0028c81101007387 */ /* 0x000fe80000100800 */
[----:B------:R3:W-:Y:S01]  /*33cc0*/  STL [R1+0x28cc], R13 ;  /* 0x0028cc0d01007387 */ /* 0x0007e20000100800 */
[----:B0-----:R-:W-:Y:S02]  /*33cd0*/  IMAD.MOV.U32 R12, RZ, RZ, R15 ;  /* 0x000000ffff0c7224 */ /* 0x001fe400078e000f */
[----:B-1----:R-:W-:Y:S02]  /*33ce0*/  IMAD R16, R29, 0xfb, RZ ;  /* 0x000000fb1d107824 */ /* 0x002fe400078e02ff */
[----:B---3--:R-:W-:Y:S01]  /*33cf0*/  IMAD.MOV.U32 R13, RZ, RZ, R17 ;  /* 0x000000ffff0d7224 */ /* 0x008fe200078e0011 */
[----:B------:R-:W3:Y:S04]  /*33d00*/  LDL.LU R18, [R1+0x3038] ;  /* 0x0030380001127983 */ /* 0x000ee80000300800 */
[----:B------:R-:W-:-:S02]  /*33d10*/  @!P4 LOP3.LUT R13, R13, R12, RZ, 0x3c, !PT ;  /* 0x0000000c0d0dc212 */ /* 0x000fc400078e3cff */
[----:B------:R-:W-:Y:S02]  /*33d20*/  PRMT R29, RZ, 0x7610, R29 ;  /* 0x00007610ff1d7816 */ /* 0x000fe4000000001d */
[----:B------:R-:W-:-:S04]  /*33d30*/  @!P4 LOP3.LUT R12, R13, R12, RZ, 0x3c, !PT ;  /* 0x0000000c0d0cc212 */ /* 0x000fc800078e3cff */
[----:B------:R-:W-:-:S05]  /*33d40*/  @!P4 LOP3.LUT R13, R13, R12, RZ, 0x3c, !PT ;  /* 0x0000000c0d0dc212 */ /* 0x000fca00078e3cff */
[----:B------:R0:W3:Y:S01]  /*33d50*/  @!P4 LDG.E.U8 R29, desc[UR6][R12.64] ;  /* 0x000000060c1dc981 */ /* 0x0000e2000c1e1100 */
[----:B------:R-:W-:-:S05]  /*33d60*/  IADD3 R17, P1, PT, R16, R4, RZ ;  /* 0x0000000410117210 */ /* 0x000fca0007f3e0ff */
[----:B0-----:R-:W-:Y:S01]  /*33d70*/  IMAD.MOV.U32 R13, RZ, RZ, R17 ;  /* 0x000000ffff0d7224 */ /* 0x001fe200078e0011 */
[----:B--2---:R0:W-:Y:S02]  /*33d80*/  STL [R1+0x4a0], R30 ;  /* 0x0004a01e01007387 */ /* 0x0041e40000100800 */
[----:B0-----:R-:W0:Y:S02]  /*33d90*/  LDC R30, c[0x0][0x3a0] ;  /* 0x0000e800ff1e7b82 */ /* 0x001e240000000800 */
[----:B------:R1:W-:Y:S04]  /*33da0*/  STL [R1+0x28c4], R15 ;  /* 0x0028c40f01007387 */ /* 0x0003e80000100800 */
[----:B------:R2:W-:Y:S01]  /*33db0*/  STL [R1+0x2b40], R17 ;  /* 0x002b401101007387 */ /* 0x0005e20000100800 */
[----:B-1----:R-:W-:-:S05]  /*33dc0*/  SHF.R.S32.HI R15, RZ, 0x1f, R16 ;  /* 0x0000001fff0f7819 */ /* 0x002fca0000011410 */
[----:B--2---:R-:W-:Y:S02]  /*33dd0*/  IMAD.X R17, R15, 0x1, R7, P1 ;  /* 0x000000010f117824 */ /* 0x004fe400008e0607 */
[----:B0-----:R-:W-:-:S05]  /*33de0*/  VIADD R12, R30, 0xffffff08 ;  /* 0xffffff081e0c7836 */ /* 0x001fca0000000000 */
[----:B------:R-:W-:Y:S01]  /*33df0*/  ISETP.GE.U32.AND P1, PT, R12, 0x7ffffe09, PT ;  /* 0x7ffffe090c00780c */ /* 0x000fe20003f26070 */
[----:B------:R-:W-:-:S05]  /*33e00*/  IMAD.MOV.U32 R12, RZ, RZ, R17 ;  /* 0x000000ffff0c7224 */ /* 0x000fca00078e0011 */
[-C--:B------:R-:W-:Y:S02]  /*33e10*/  @!P2 LOP3.LUT R13, R13, R12.reuse, RZ, 0x3c, !PT ;  /* 0x0000000c0d0da212 */ /* 0x080fe400078e3cff */
[----:B----4-:R-:W-:Y:S02]  /*33e20*/  PRMT R11, RZ, 0x7610, R11 ;  /* 0x00007610ff0b7816 */ /* 0x010fe4000000000b */
[----:B------:R-:W-:-:S04]  /*33e30*/  @!P2 LOP3.LUT R12, R13, R12, RZ, 0x3c, !PT ;  /* 0x0000000c0d0ca212 */ /* 0x000fc800078e3cff */
[----:B------:R-:W-:Y:S01]  /*33e40*/  @!P2 LOP3.LUT R13, R13, R12, RZ, 0x3c, !PT ;  /* 0x0000000c0d0da212 */ /* 0x000fe200078e3cff */
[----:B---3--:R0:W-:Y:S04]  /*33e50*/  STL [R1+0x49c], R29 ;  /* 0x00049c1d01007387 */ /* 0x0081e80000100800 */
[----:B------:R1:W2:Y:S04]  /*33e60*/  @!P2 LDG.E.U8 R11, desc[UR6][R12.64] ;  /* 0x000000060c0ba981 */ /* 0x0002a8000c1e1100 */
[----:B------:R3:W-:Y:S01]  /*33e70*/  STL [R1+0x2b3c], R17 ;  /* 0x002b3c1101007387 */ /* 0x0007e20000100800 */
[----:B0-----:R-:W-:-:S02]  /*33e80*/  IADD3 R29, P4, PT, R16, R5, RZ ;  /* 0x00000005101d7210 */ /* 0x001fc40007f9e0ff */
[----:B------:R-:W-:-:S03]  /*33e90*/  PRMT R18, RZ, 0x7610, R18 ;  /* 0x00007610ff127816 */ /* 0x000fc60000000012 */
[----:B---3--:R-:W-:Y:S02]  /*33ea0*/  IMAD.X R17, R15, 0x1, R8, P4 ;  /* 0x000000010f117824 */ /* 0x008fe400020e0608 */
[----:B-1----:R-:W-:Y:S02]  /*33eb0*/  @!P2 IMAD.MOV.U32 R12, RZ, RZ, R29 ;  /* 0x000000ffff0ca224 */ /* 0x002fe400078e001d */
        /* <DEDUP_REMOVED lines=27> */
[----:B------:R-:W-:Y:S02]  /*34070*/  IADD3 R18, P4, PT, R16, R4, RZ ;  /* 0x0000000410127210 */ /* 0x000fe40007f9e0ff */
[----:B------:R-:W-:Y:S02]  /*34080*/  PRMT R52, RZ, 0x7610, R52 ;  /* 0x00007610ff347816 */ /* 0x000fe40000000034 */
[----:B------:R-:W-:Y:S02]  /*34090*/  PRMT R51, RZ, 0x7610, R51 ;  /* 0x00007610ff337816 */ /* 0x000fe40000000033 */
[----:B------:R-:W-:Y:S02]  /*340a0*/  PRMT R50, RZ, 0x7610, R50 ;  /* 0x00007610ff327816 */ /* 0x000fe40000000032 */
[----:B------:R-:W-:Y:S01]  /*340b0*/  PRMT R49, RZ, 0x7610, R49 ;  /* 0x00007610ff317816 */ /* 0x000fe20000000031 */
[----:B--2---:R1:W-:Y:S02]  /*340c0*/  STL [R1+0x260], R30 ;  /* 0x0002601e01007387 */ /* 0x0043e40000100800 */
[----:B-1----:R-:W1:Y:S02]  /*340d0*/  LDC R30, c[0x0][0x3a0] ;  /* 0x0000e800ff1e7b82 */ /* 0x002e640000000800 */
[----:B------:R2:W-:Y:S04]  /*340e0*/  STL [R1+0x28dc], R15 ;  /* 0x0028dc0f01007387 */ /* 0x0005e80000100800 */
[----:B------:R-:W-:Y:S01]  /*340f0*/  STL [R1+0x2b10], R18 ;  /* 0x002b101201007387 */ /* 0x000fe20000100800 */
[----:B--2---:R-:W-:-:S05]  /*34100*/  SHF.R.S32.HI R15, RZ, 0x1f, R16 ;  /* 0x0000001fff0f7819 */ /* 0x004fca0000011410 */
[----:B0-----:R-:W-:Y:S02]  /*34110*/  IMAD.X R13, R15, 0x1, R7, P4 ;  /* 0x000000010f0d7824 */ /* 0x001fe400020e0607 */
[----:B-1----:R-:W-:-:S05]  /*34120*/  VIADD R12, R30, 0xffffff0a ;  /* 0xffffff0a1e0c7836 */ /* 0x002fca0000000000 */
[----:B------:R-:W-:Y:S01]  /*34130*/  ISETP.GE.U32.AND P2, PT, R12, 0x7ffffe0b, PT ;  /* 0x7ffffe0b0c00780c */ /* 0x000fe20003f46070 */
[----:B------:R-:W-:-:S05]  /*34140*/  @!P0 IMAD.MOV.U32 R12, RZ, RZ, R18 ;  /* 0x000000ffff0c8224 */ /* 0x000fca00078e0012 */
[----:B------:R0:W2:Y:S04]  /*34150*/  @!P0 LDG.E.U8 R52, desc[UR6][R12.64] ;  /* 0x000000060c348981 */ /* 0x0000a8000c1e1100 */
[----:B---3--:R1:W-:Y:S02]  /*34160*/  STL [R1+0x25c], R29 ;  /* 0x00025c1d01007387 */ /* 0x0083e40000100800 */
[----:B-1----:R-:W-:-:S05]  /*34170*/  IADD3 R29, P5, PT, R16, R5, RZ ;  /* 0x00000005101d7210 */ /* 0x002fca0007fbe0ff */
[----:B------:R1:W-:Y:S01]  /*34180*/  STL [R1+0x2b18], R29 ;  /* 0x002b181d01007387 */ /* 0x0003e20000100800 */
[----:B0-----:R-:W-:Y:S02]  /*34190*/  @!P0 IMAD.MOV.U32 R12, RZ, RZ, R29 ;  /* 0x000000ffff0c8224 */ /* 0x001fe400078e001d */
[----:B------:R-:W-:Y:S01]  /*341a0*/  IMAD.X R30, R15, 0x1, R8, P5 ;  /* 0x000000010f1e7824 */ /* 0x000fe200028e0608 */
[----:B-1----:R-:W0:Y:S01]  /*341b0*/  LDC R29, c[0x0][0x3a8] ;  /* 0x0000ea00ff1d7b82 */ /* 0x002e220000000800 */
[----:B------:R1:W-:Y:S04]  /*341c0*/  STL [R1+0x2b0c], R13 ;  /* 0x002b0c0d01007387 */ /* 0x0003e80000100800 */
[----:B------:R3:W-:Y:S01]  /*341d0*/  STL [R1+0x2b14], R30 ;  /* 0x002b141e01007387 */ /* 0x0007e20000100800 */
[----:B------:R-:W-:Y:S01]  /*341e0*/  IADD3 R18, P5, PT, R16, R2, RZ ;  /* 0x0000000210127210 */ /* 0x000fe20007fbe0ff */
[----:B-1----:R-:W-:-:S02]  /*341f0*/  @!P0 IMAD.MOV.U32 R13, RZ, RZ, R30 ;  /* 0x000000ffff0d8224 */ /* 0x002fc400078e001e */
[----:B---3--:R-:W1:Y:S03]  /*34200*/  LDC R30, c[0x0][0x3a0] ;  /* 0x0000e800ff1e7b82 */ /* 0x008e660000000800 */
[----:B------:R3:W2:Y:S04]  /*34210*/  @!P0 LDG.E.U8 R51, desc[UR6][R12.64] ;  /* 0x000000060c338981 */ /* 0x0006a8000c1e1100 */
[----:B------:R-:W-:Y:S01]  /*34220*/  STL [R1+0x2900], R18 ;  /* 0x0029001201007387 */ /* 0x000fe20000100800 */
[----:B---3--:R-:W-:Y:S01]  /*34230*/  IADD3 R12, P4, PT, R16, R6, RZ ;  /* 0x00000006100c7210 */ /* 0x008fe20007f9e0ff */
[----:B0-----:R-:W-:Y:S02]  /*34240*/  IMAD R16, R29, 0xf7, RZ ;  /* 0x000000f71d107824 */ /* 0x001fe400078e02ff */
[----:B------:R-:W-:-:S02]  /*34250*/  IMAD.X R13, R15, 0x1, R0, P5 ;  /* 0x000000010f0d7824 */ /* 0x000fc400028e0600 */
[----:B------:R0:W-:Y:S01]  /*34260*/  STL [R1+0x28f8], R12 ;  /* 0x0028f80c01007387 */ /* 0x0001e20000100800 */
[----:B------:R-:W-:Y:S02]  /*34270*/  IMAD.MOV.U32 R29, RZ, RZ, R12 ;  /* 0x000000ffff1d7224 */ /* 0x000fe400078e000c */
[----:B------:R-:W-:Y:S01]  /*34280*/  IMAD.X R15, R15, 0x1, R9, P4 ;  /* 0x000000010f0f7824 */ /* 0x000fe200020e0609 */
[----:B------:R3:W-:Y:S01]  /*34290*/  STL [R1+0x28fc], R13 ;  /* 0x0028fc0d01007387 */ /* 0x0007e20000100800 */
[----:B0-----:R-:W-:-:S03]  /*342a0*/  @!P0 IMAD.MOV.U32 R12, RZ, RZ, R18 ;  /* 0x000000ffff0c8224 */ /* 0x001fc600078e0012 */
[----:B------:R0:W-:Y:S01]  /*342b0*/  STL [R1+0x28f4], R15 ;  /* 0x0028f40f01007387 */ /* 0x0001e20000100800 */
[----:B------:R-:W-:-:S03]  /*342c0*/  IADD3 R18, P4, PT, R16, R4, RZ ;  /* 0x0000000410127210 */ /* 0x000fc60007f9e0ff */
[----:B------:R3:W2:Y:S04]  /*342d0*/  @!P0 LDG.E.U8 R50, desc[UR6][R12.64] ;  /* 0x000000060c328981 */ /* 0x0006a8000c1e1100 */
[----:B------:R1:W-:Y:S01]  /*342e0*/  STL [R1+0x2ae0], R18 ;  /* 0x002ae01201007387 */ /* 0x0003e20000100800 */
[----:B---3--:R-:W-:Y:S02]  /*342f0*/  IMAD.MOV.U32 R13, RZ, RZ, R15 ;  /* 0x000000ffff0d7224 */ /* 0x008fe400078e000f */
[----:B------:R-:W-:Y:S01]  /*34300*/  @!P0 IMAD.MOV.U32 R12, RZ, RZ, R29 ;  /* 0x000000ffff0c8224 */ /* 0x000fe200078e001d */
[----:B0-----:R-:W-:-:S04]  /*34310*/  SHF.R.S32.HI R15, RZ, 0x1f, R16 ;  /* 0x0000001fff0f7819 */ /* 0x001fc80000011410 */
[----:B------:R1:W3:Y:S02]  /*34320*/  @!P0 LDG.E.U8 R49, desc[UR6][R12.64] ;  /* 0x000000060c318981 */ /* 0x0002e4000c1e1100 */
[----:B-1----:R-:W-:Y:S02]  /*34330*/  VIADD R12, R30, 0xffffff16 ;  /* 0xffffff161e0c7836 */ /* 0x002fe40000000000 */
[----:B------:R-:W-:Y:S02]  /*34340*/  IMAD.MOV.U32 R13, RZ, RZ, R18 ;  /* 0x000000ffff0d7224 */ /* 0x000fe400078e0012 */
[----:B------:R-:W-:Y:S01]  /*34350*/  IMAD.X R18, R15, 0x1, R7, P4 ;  /* 0x000000010f127824 */ /* 0x000fe200020e0607 */
[----:B------:R-:W-:-:S03]  /*34360*/  ISETP.GE.U32.AND P0, PT, R12, 0x7ffffe17, PT ;  /* 0x7ffffe170c00780c */ /* 0x000fc60003f06070 */
[----:B------:R-:W-:-:S05]  /*34370*/  IMAD.MOV.U32 R12, RZ, RZ, R18 ;  /* 0x000000ffff0c7224 */ /* 0x000fca00078e0012 */
[-C--:B------:R-:W-:Y:S02]  /*34380*/  @!P1 LOP3.LUT R13, R13, R12.reuse, RZ, 0x3c, !PT ;  /* 0x0000000c0d0d9212 */ /* 0x080fe400078e3cff */
[----:B------:R-:W-:Y:S02]  /*34390*/  PRMT R11, RZ, 0x7610, R11 ;  /* 0x00007610ff0b7816 */ /* 0x000fe4000000000b */
[----:B------:R-:W-:-:S04]  /*343a0*/  @!P1 LOP3.LUT R12, R13, R12, RZ, 0x3c, !PT ;  /* 0x0000000c0d0c9212 */ /* 0x000fc800078e3cff */
[----:B------:R-:W-:-:S05]  /*343b0*/  @!P1 LOP3.LUT R13, R13, R12, RZ, 0x3c, !PT ;  /* 0x0000000c0d0d9212 */ /* 0x000fca00078e3cff */
[----:B------:R0:W2:Y:S01]  /*343c0*/  @!P1 LDG.E.U8 R11, desc[UR6][R12.64] ;  /* 0x000000060c0b9981 */ /* 0x0000a2000c1e1100 */
[----:B------:R-:W-:-:S03]  /*343d0*/  IADD3 R29, P5, PT, R16, R5, RZ ;  /* 0x00000005101d7210 */ /* 0x000fc60007fbe0ff */
[----:B------:R1:W-:Y:S01]  /*343e0*/  STL [R1+0x2adc], R18 ;  /* 0x002adc1201007387 */ /* 0x0003e20000100800 */
[----:B----4-:R-:W-:Y:S01]  /*343f0*/  PRMT R17, RZ, 0x7610, R17 ;  /* 0x00007610ff117816 */ /* 0x010fe20000000011 */
[----:B-1----:R-:W-:Y:S02]  /*34400*/  IMAD.X R18, R15, 0x1, R8, P5 ;  /* 0x000000010f127824 */ /* 0x002fe400028e0608 */
[----:B0-----:R-:W-:Y:S02]  /*34410*/  @!P1 IMAD.MOV.U32 R12, RZ, RZ, R29 ;  /* 0x000000ffff0c9224 */ /* 0x001fe400078e001d */
[----:B------:R-:W-:-:S05]  /*34420*/  @!P1 IMAD.MOV.U32 R13, RZ, RZ, R18 ;  /* 0x000000ffff0d9224 */ /* 0x000fca00078e0012 */
[----:B------:R0:W4:Y:S04]  /*34430*/  @!P1 LDG.E.U8 R17, desc[UR6][R12.64] ;  /* 0x000000060c119981 */ /* 0x000128000c1e1100 */
[----:B------:R1:W-:Y:S04]  /*34440*/  STL [R1+0x2ae8], R29 ;  /* 0x002ae81d01007387 */ /* 0x0003e80000100800 */
[----:B------:R0:W-:Y:S01]  /*34450*/  STL [R1+0x2ae4], R18 ;  /* 0x002ae41201007387 */ /* 0x0001e20000100800 */
[----:B------:R-:W-:Y:S01]  /*34460*/  PRMT R30, RZ, 0x7610, R30 ;  /* 0x00007610ff1e7816 */ /* 0x000fe2000000001e */
[----:B-1----:R-:W1:Y:S02]  /*34470*/  LDC R29, c[0x0][0x3a8] ;  /* 0x0000ea00ff1d7b82 */ /* 0x002e640000000800 */
[----:B--2---:R2:W-:Y:S04]  /*34480*/  STL [R1+0x730], R11 ;  /* 0x0007300b01007387 */ /* 0x0045e80000100800 */
[----:B0-----:R-:W3:Y:S01]  /*34490*/  LDL.LU R18, [R1+0x302c] ;  /* 0x00302c0001127983 */ /* 0x001ee20000300800 */
[----:B--2---:R-:W-:-:S05]  /*344a0*/  IADD3 R11, P5, PT, R16, R2, RZ ;  /* 0x00000002100b7210 */ /* 0x004fca0007fbe0ff */
[----:B------:R-:W-:Y:S02]  /*344b0*/  IMAD.X R13, R15, 0x1, R0, P5 ;  /* 0x000000010f0d7824 */ /* 0x000fe400028e0600 */
[----:B------:R-:W-:-:S05]  /*344c0*/  @!P1 IMAD.MOV.U32 R12, RZ, RZ, R11 ;  /* 0x000000ffff0c9224 */ /* 0x000fca00078e000b */
[----:B------:R0:W2:Y:S04]  /*344d0*/  @!P1 LDG.E.U8 R30, desc[UR6][R12.64] ;  /* 0x000000060c1e9981 */ /* 0x0000a8000c1e1100 */
[----:B----4-:R4:W-:Y:S04]  /*344e0*/  STL [R1+0x72c], R17 ;  /* 0x00072c1101007387 */ /* 0x0109e80000100800 */
[----:B------:R0:W-:Y:S01]  /*344f0*/  STL [R1+0x2920], R11 ;  /* 0x0029200b01007387 */ /* 0x0001e20000100800 */
[----:B----4-:R-:W-:-:S05]  /*34500*/  IADD3 R17, P4, PT, R16, R6, RZ ;  /* 0x0000000610117210 */ /* 0x010fca0007f9e0ff */
[----:B------:R-:W-:Y:S04]  /*34510*/  STL [R1+0x2918], R17 ;  /* 0x0029181101007387 */ /* 0x000fe80000100800 */
[----:B------:R4:W-:Y:S04]  /*34520*/  STL [R1+0x291c], R13 ;  /* 0x00291c0d01007387 */ /* 0x0009e80000100800 */
[----:B0-----:R-:W2:Y:S01]  /*34530*/  LDL.LU R11, [R1+0x3028] ;  /* 0x00302800010b7983 */ /* 0x001ea20000300800 */
[----:B------:R-:W-:-:S04]  /*34540*/  IMAD.X R15, R15, 0x1, R9, P4 ;  /* 0x000000010f0f7824 */ /* 0x000fc800020e0609 */
[----:B------:R-:W-:Y:S02]  /*34550*/  IMAD.MOV.U32 R12, RZ, RZ, R15 ;  /* 0x000000ffff0c7224 */ /* 0x000fe400078e000f */
[----:B----4-:R-:W-:-:S05]  /*34560*/  IMAD.MOV.U32 R13, RZ, RZ, R17 ;  /* 0x000000ffff0d7224 */ /* 0x010fca00078e0011 */
[----:B------:R-:W-:-:S04]  /*34570*/  @!P1 LOP3.LUT R13, R13, R12, RZ, 0x3c, !PT ;  /* 0x0000000c0d0d9212 */ /* 0x000fc800078e3cff */
[----:B------:R-:W-:-:S04]  /*34580*/  @!P1 LOP3.LUT R12, R13, R12, RZ, 0x3c, !PT ;  /* 0x0000000c0d0c9212 */ /* 0x000fc800078e3cff */
[----:B------:R-:W-:Y:S01]  /*34590*/  @!P1 LOP3.LUT R13, R13, R12, RZ, 0x3c, !PT ;  /* 0x0000000c0d0d9212 */ /* 0x000fe200078e3cff */
[----:B-1----:R-:W-:-:S05]  /*345a0*/  IMAD R16, R29, 0xf5, RZ ;  /* 0x000000f51d107824 */ /* 0x002fca00078e02ff */
[----:B------:R-:W-:Y:S02]  /*345b0*/  IADD3 R17, P4, PT, R16, R4, RZ ;  /* 0x0000000410117210 */ /* 0x000fe40007f9e0ff */
[----:B---3--:R-:W-:-:S06]  /*345c0*/  PRMT R18, RZ, 0x7610, R18 ;  /* 0x00007610ff127816 */ /* 0x008fcc0000000012 */
[----:B------:R0:W3:Y:S04]  /*345d0*/  @!P1 LDG.E.U8 R18, desc[UR6][R12.64] ;  /* 0x000000060c129981 */ /* 0x0000e8000c1e1100 */
[----:B--2---:R1:W-:Y:S02]  /*345e0*/  STL [R1+0x728], R30 ;  /* 0x0007281e01007387 */ /* 0x0043e40000100800 */
[----:B-1----:R-:W1:Y:S02]  /*345f0*/  LDC R30, c[0x0][0x3a0] ;  /* 0x0000e800ff1e7b82 */ /* 0x002e640000000800 */
[----:B------:R2:W-:Y:S04]  /*34600*/  STL [R1+0x2914], R15 ;  /* 0x0029140f01007387 */ /* 0x0005e80000100800 */
[----:B------:R4:W-:Y:S01]  /*34610*/  STL [R1+0x2ab0], R17 ;  /* 0x002ab01101007387 */ /* 0x0009e20000100800 */
[----:B0-----:R-:W-:Y:S01]  /*34620*/  IMAD.MOV.U32 R13, RZ, RZ, R17 ;  /* 0x000000ffff0d7224 */ /* 0x001fe200078e0011 */
[----:B--2---:R-:W-:-:S05]  /*34630*/  SHF.R.S32.HI R15, RZ, 0x1f, R16 ;  /* 0x0000001fff0f7819 */ /* 0x004fca0000011410 */
[----:B----4-:R-:W-:Y:S02]  /*34640*/  IMAD.X R17, R15, 0x1, R7, P4 ;  /* 0x000000010f117824 */ /* 0x010fe400020e0607 */
[----:B-1----:R-:W-:-:S05]  /*34650*/  VIADD R12, R30, 0xffffff0c ;  /* 0xffffff0c1e0c7836 */ /* 0x002fca0000000000 */
[----:B------:R-:W-:Y:S01]  /*34660*/  ISETP.GE.U32.AND P1, PT, R12, 0x7ffffe0d, PT ;  /* 0x7ffffe0d0c00780c */ /* 0x000fe20003f26070 */
[----:B------:R-:W-:-:S05]  /*34670*/  IMAD.MOV.U32 R12, RZ, RZ, R17 ;  /* 0x000000ffff0c7224 */ /* 0x000fca00078e0011 */
[-C--:B------:R-:W-:Y:S02]  /*34680*/  @!P2 LOP3.LUT R13, R13, R12.reuse, RZ, 0x3c, !PT ;  /* 0x0000000c0d0da212 */ /* 0x080fe400078e3cff */
[----:B------:R-:W-:Y:S02]  /*34690*/  PRMT R11, RZ, 0x7610, R11 ;  /* 0x00007610ff0b7816 */ /* 0x000fe4000000000b */
[----:B------:R-:W-:-:S04]  /*346a0*/  @!P2 LOP3.LUT R12, R13, R12, RZ, 0x3c, !PT ;  /* 0x0000000c0d0ca212 */ /* 0x000fc800078e3cff */
[----:B------:R-:W-:-:S05]  /*346b0*/  @!P2 LOP3.LUT R13, R13, R12, RZ, 0x3c, !PT ;  /* 0x0000000c0d0da212 */ /* 0x000fca00078e3cff */
[----:B------:R0:W2:Y:S01]  /*346c0*/  @!P2 LDG.E.U8 R11, desc[UR6][R12.64] ;  /* 0x000000060c0ba981 */ /* 0x0000a2000c1e1100 */
[----:B------:R-:W-:-:S03]  /*346d0*/  PRMT R29, RZ, 0x7610, R29 ;  /* 0x00007610ff1d7816 */ /* 0x000fc6000000001d */
[----:B---3--:R1:W-:Y:S04]  /*346e0*/  STL [R1+0x724], R18 ;  /* 0x0007241201007387 */ /* 0x0083e80000100800 */
[----:B------:R3:W-:Y:S01]  /*346f0*/  STL [R1+0x2aac], R17 ;  /* 0x002aac1101007387 */ /* 0x0007e20000100800 */
[----:B-1----:R-:W-:-:S05]  /*34700*/  IADD3 R18, P5, PT, R16, R5, RZ ;  /* 0x0000000510127210 */ /* 0x002fca0007fbe0ff */
[----:B---3--:R-:W-:Y:S02]  /*34710*/  IMAD.X R17, R15, 0x1, R8, P5 ;  /* 0x000000010f117824 */ /* 0x008fe400028e0608 */
[----:B0-----:R-:W-:Y:S02]  /*34720*/  @!P2 IMAD.MOV.U32 R12, RZ, RZ, R18 ;  /* 0x000000ffff0ca224 */ /* 0x001fe400078e0012 */
[----:B------:R-:W-:-:S05]  /*34730*/  @!P2 IMAD.MOV.U32 R13, RZ, RZ, R17 ;  /* 0x000000ffff0da224 */ /* 0x000fca00078e0011 */
[----:B------:R0:W3:Y:S04]  /*34740*/  @!P2 LDG.E.U8 R29, desc[UR6][R12.64] ;  /* 0x000000060c1da981 */ /* 0x0000e8000c1e1100 */
[----:B------:R-:W-:Y:S04]  /*34750*/  STL [R1+0x2ab8], R18 ;  /* 0x002ab81201007387 */ /* 0x000fe80000100800 */
[----:B------:R1:W-:Y:S04]  /*34760*/  STL [R1+0x2ab4], R17 ;  /* 0x002ab41101007387 */ /* 0x0003e80000100800 */
[----:B--2---:R2:W-:Y:S04]  /*34770*/  STL [R1+0x388], R11 ;  /* 0x0003880b01007387 */ /* 0x0045e80000100800 */
[----:B-1----:R-:W4:Y:S04]  /*34780*/  LDL.LU R17, [R1+0x3024] ;  /* 0x0030240001117983 */ /* 0x002f280000300800 */
[----:B------:R-:W4:Y:S01]  /*34790*/  LDL.LU R18, [R1+0x3020] ;  /* 0x0030200001127983 */ /* 0x000f220000300800 */
[----:B--2---:R-:W-:-:S05]  /*347a0*/  IADD3 R11, P5, PT, R16, R2, RZ ;  /* 0x00000002100b7210 */ /* 0x004fca0007fbe0ff */
[----:B0-----:R-:W-:Y:S02]  /*347b0*/  IMAD.MOV.U32 R13, RZ, RZ, R11 ;  /* 0x000000ffff0d7224 */ /* 0x001fe400078e000b */
[----:B------:R-:W-:-:S05]  /*347c0*/  IMAD.X R12, R15, 0x1, R0, P5 ;  /* 0x000000010f0c7824 */ /* 0x000fca00028e0600 */
[----:B------:R-:W-:Y:S02]  /*347d0*/  @!P2 LOP3.LUT R13, R13, R12, RZ, 0x3c, !PT ;  /* 0x0000000c0d0da212 */ /* 0x000fe400078e3cff */
[----:B------:R-:W-:Y:S01]  /*347e0*/  PRMT R30, RZ, 0x7610, R30 ;  /* 0x00007610ff1e7816 */ /* 0x000fe2000000001e */
[----:B---3--:R0:W-:Y:S04]  /*347f0*/  STL [R1+0x384], R29 ;  /* 0x0003841d01007387 */ /* 0x0081e80000100800 */
[----:B------:R1:W-:Y:S01]  /*34800*/  STL [R1+0x2938], R11 ;  /* 0x0029380b01007387 */ /* 0x0003e20000100800 */
[----:B0-----:R-:W0:Y:S01]  /*34810*/  LDC R29, c[0x0][0x3a8] ;  /* 0x0000ea00ff1d7b82 */ /* 0x001e220000000800 */
[----:B-1----:R-:W-:-:S05]  /*34820*/  IADD3 R11, P4, PT, R16, R6, RZ ;  /* 0x00000006100b7210 */ /* 0x002fca0007f9e0ff */
[----:B------:R-:W-:Y:S04]  /*34830*/  STL [R1+0x2930], R11 ;  /* 0x0029300b01007387 */ /* 0x000fe80000100800 */
[----:B------:R1:W-:Y:S02]  /*34840*/  STL [R1+0x2934], R12 ;  /* 0x0029340c01007387 */ /* 0x0003e40000100800 */
[----:B-1----:R-:W-:-:S04]  /*34850*/  @!P2 LOP3.LUT R12, R13, R12, RZ, 0x3c, !PT ;  /* 0x0000000c0d0ca212 */ /* 0x002fc800078e3cff */
[----:B------:R-:W-:-:S05]  /*34860*/  @!P2 LOP3.LUT R13, R13, R12, RZ, 0x3c, !PT ;  /* 0x0000000c0d0da212 */ /* 0x000fca00078e3cff */
[----:B------:R1:W2:Y:S01]  /*34870*/  @!P2 LDG.E.U8 R30, desc[UR6][R12.64] ;  /* 0x000000060c1ea981 */ /* 0x0002a2000c1e1100 */
[----:B0-----:R-:W-:Y:S02]  /*34880*/  IMAD R16, R29, 0xe9, RZ ;  /* 0x000000e91d107824 */ /* 0x001fe400078e02ff */
[----:B------:R-:W-:Y:S02]  /*34890*/  IMAD.MOV.U32 R29, RZ, RZ, R11 ;  /* 0x000000ffff1d7224 */ /* 0x000fe400078e000b */
[----:B------:R-:W-:-:S04]  /*348a0*/  IMAD.X R11, R15, 0x1, R9, P4 ;  /* 0x000000010f0b7824 */ /* 0x000fc800020e0609 */
[----:B-1----:R-:W-:Y:S02]  /*348b0*/  IMAD.MOV.U32 R13, RZ, RZ, R11 ;  /* 0x000000ffff0d7224 */ /* 0x002fe400078e000b */
[----:B------:R-:W-:Y:S01]  /*348c0*/  @!P2 IMAD.MOV.U32 R12, RZ, RZ, R29 ;  /* 0x000000ffff0ca224 */ /* 0x000fe200078e001d */
[----:B----4-:R-:W-:-:S06]  /*348d0*/  PRMT R18, RZ, 0x7610, R18 ;  /* 0x00007610ff127816 */ /* 0x010fcc0000000012 */
[----:B------:R0:W3:Y:S01]  /*348e0*/  @!P2 LDG.E.U8 R18, desc[UR6][R12.64] ;  /* 0x000000060c12a981 */ /* 0x0000e2000c1e1100 */
[----:B------:R-:W-:Y:S02]  /*348f0*/  SHF.R.S32.HI R15, RZ, 0x1f, R16 ;  /* 0x0000001fff0f7819 */ /* 0x000fe40000011410 */
[C---:B------:R-:W-:Y:S02]  /*34900*/  IADD3 R29, P5, PT, R16.reuse, R5, RZ ;  /* 0x00000005101d7210 */ /* 0x040fe40007fbe0ff */
[----:B------:R-:W-:Y:S01]  /*34910*/  PRMT R60, RZ, 0x7610, R60 ;  /* 0x00007610ff3c7816 */ /* 0x000fe2000000003c */
[----:B--2---:R1:W-:Y:S02]  /*34920*/  STL [R1+0x380], R30 ;  /* 0x0003801e01007387 */ /* 0x0043e40000100800 */
[----:B-1----:R-:W1:Y:S02]  /*34930*/  LDC R30, c[0x0][0x3a0] ;  /* 0x0000e800ff1e7b82 */ /* 0x002e640000000800 */
[----:B------:R2:W-:Y:S02]  /*34940*/  STL [R1+0x292c], R11 ;  /* 0x00292c0b01007387 */ /* 0x0005e40000100800 */
[----:B--2---:R-:W-:-:S05]  /*34950*/  IADD3 R11, P4, PT, R16, R4, RZ ;  /* 0x00000004100b7210 */ /* 0x004fca0007f9e0ff */
[----:B0-----:R-:W-:Y:S01]  /*34960*/  IMAD.X R13, R15, 0x1, R7, P4 ;  /* 0x000000010f0d7824 */ /* 0x001fe200020e0607 */
[----:B------:R-:W-:Y:S04]  /*34970*/  STL [R1+0x2910], R11 ;  /* 0x0029100b01007387 */ /* 0x000fe80000100800 */
[----:B------:R-:W-:Y:S01]  /*34980*/  STL [R1+0x2928], R29 ;  /* 0x0029281d01007387 */ /* 0x000fe20000100800 */
[----:B-1----:R-:W-:-:S03]  /*34990*/  VIADD R12, R30, 0xffffff0e ;  /* 0xffffff0e1e0c7836 */ /* 0x002fc60000000000 */
[----:B------:R-:W-:Y:S04]  /*349a0*/  STL [R1+0x290c], R13 ;  /* 0x00290c0d01007387 */ /* 0x000fe80000100800 */
[----:B---3--:R0:W-:Y:S01]  /*349b0*/  STL [R1+0x37c], R18 ;  /* 0x00037c1201007387 */ /* 0x0081e20000100800 */
[----:B------:R-:W-:Y:S01]  /*349c0*/  ISETP.GE.U32.AND P2, PT, R12, 0x7ffffe0f, PT ;  /* 0x7ffffe0f0c00780c */ /* 0x000fe20003f46070 */
[----:B------:R-:W-:-:S05]  /*349d0*/  @!P0 IMAD.MOV.U32 R12, RZ, RZ, R11 ;  /* 0x000000ffff0c8224 */ /* 0x000fca00078e000b */
[----:B------:R1:W2:Y:S01]  /*349e0*/  @!P0 LDG.E.U8 R60, desc[UR6][R12.64] ;  /* 0x000000060c3c8981 */ /* 0x0002a2000c1e1100 */
[----:B0-----:R-:W-:-:S05]  /*349f0*/  IMAD.X R18, R15, 0x1, R8, P5 ;  /* 0x000000010f127824 */ /* 0x001fca00028e0608 */
[----:B------:R0:W-:Y:S01]  /*34a00*/  STL [R1+0x2924], R18 ;  /* 0x0029241201007387 */ /* 0x0001e20000100800 */
[----:B-1----:R-:W-:-:S03]  /*34a10*/  @!P0 IMAD.MOV.U32 R13, RZ, RZ, R18 ;  /* 0x000000ffff0d8224 */ /* 0x002fc600078e0012 */
[----:B0-----:R-:W3:Y:S01]  /*34a20*/  LDL.LU R18, [R1+0x301c] ;  /* 0x00301c0001127983 */ /* 0x001ee20000300800 */
[----:B------:R-:W-:Y:S02]  /*34a30*/  @!P0 IMAD.MOV.U32 R12, RZ, RZ, R29 ;  /* 0x000000ffff0c8224 */ /* 0x000fe400078e001d */
[----:B------:R-:W0:Y:S01]  /*34a40*/  LDC R29, c[0x0][0x3a8] ;  /* 0x0000ea00ff1d7b82 */ /* 0x000e220000000800 */
[----:B------:R-:W-:Y:S02]  /*34a50*/  PRMT R59, RZ, 0x7610, R59 ;  /* 0x00007610ff3b7816 */ /* 0x000fe4000000003b */
[----:B------:R-:W-:-:S04]  /*34a60*/  IADD3 R11, P4, PT, R16, R2, RZ ;  /* 0x00000002100b7210 */ /* 0x000fc80007f9e0ff */
[----:B------:R1:W4:Y:S04]  /*34a70*/  @!P0 LDG.E.U8 R59, desc[UR6][R12.64] ;  /* 0x000000060c3b8981 */ /* 0x000328000c1e1100 */
[----:B------:R1:W-:Y:S02]  /*34a80*/  STL [R1+0x2940], R11 ;  /* 0x0029400b01007387 */ /* 0x0003e40000100800 */
[----:B-1----:R-:W-:Y:S02]  /*34a90*/  IMAD.MOV.U32 R13, RZ, RZ, R11 ;  /* 0x000000ffff0d7224 */ /* 0x002fe400078e000b */
[----:B------:R-:W-:Y:S01]  /*34aa0*/  IMAD.X R12, R15, 0x1, R0, P4 ;  /* 0x000000010f0c7824 */ /* 0x000fe200020e0600 */
[----:B------:R-:W-:-:S04]  /*34ab0*/  IADD3 R11, P5, PT, R16, R6, RZ ;  /* 0x00000006100b7210 */ /* 0x000fc80007fbe0ff */
[-C--:B------:R-:W-:Y:S01]  /*34ac0*/  @!P0 LOP3.LUT R13, R13, R12.reuse, RZ, 0x3c, !PT ;  /* 0x0000000c0d0d8212 */ /* 0x080fe200078e3cff */
[----:B------:R-:W-:Y:S04]  /*34ad0*/  STL [R1+0x2958], R11 ;  /* 0x0029580b01007387 */ /* 0x000fe80000100800 */
[----:B------:R1:W-:Y:S01]  /*34ae0*/  STL [R1+0x293c], R12 ;  /* 0x00293c0c01007387 */ /* 0x0003e20000100800 */
[----:B------:R-:W-:Y:S01]  /*34af0*/  PRMT R58, RZ, 0x7610, R58 ;  /* 0x00007610ff3a7816 */ /* 0x000fe2000000003a */
[----:B0-----:R-:W-:Y:S02]  /*34b00*/  IMAD R16, R29, 0xf3, RZ ;  /* 0x000000f31d107824 */ /* 0x001fe400078e02ff */
[----:B------:R-:W-:Y:S01]  /*34b10*/  IMAD.MOV.U32 R29, RZ, RZ, R11 ;  /* 0x000000ffff1d7224 */ /* 0x000fe200078e000b */
[----:B-1----:R-:W-:Y:S01]  /*34b20*/  @!P0 LOP3.LUT R12, R13, R12, RZ, 0x3c, !PT ;  /* 0x0000000c0d0c8212 */ /* 0x002fe200078e3cff */
[----:B------:R-:W-:-:S03]  /*34b30*/  IMAD.X R11, R15, 0x1, R9, P5 ;  /* 0x000000010f0b7824 */ /* 0x000fc600028e0609 */
[----:B------:R-:W-:Y:S02]  /*34b40*/  @!P0 LOP3.LUT R13, R13, R12, RZ, 0x3c, !PT ;  /* 0x0000000c0d0d8212 */ /* 0x000fe400078e3cff */
[----:B------:R-:W-:Y:S01]  /*34b50*/  PRMT R57, RZ, 0x7610, R57 ;  /* 0x00007610ff397816 */ /* 0x000fe20000000039 */
[----:B------:R0:W-:Y:S04]  /*34b60*/  STL [R1+0x2954], R11 ;  /* 0x0029540b01007387 */ /* 0x0001e80000100800 */
[----:B------:R1:W2:Y:S01]  /*34b70*/  @!P0 LDG.E.U8 R58, desc[UR6][R12.64] ;  /* 0x000000060c3a8981 */ /* 0x0002a2000c1e1100 */
[----:B------:R-:W-:Y:S01]  /*34b80*/  SHF.R.S32.HI R15, RZ, 0x1f, R16 ;  /* 0x0000001fff0f7819 */ /* 0x000fe20000011410 */
[----:B-1----:R-:W-:Y:S02]  /*34b90*/  IMAD.MOV.U32 R13, RZ, RZ, R11 ;  /* 0x000000ffff0d7224 */ /* 0x002fe400078e000b */
[----:B------:R-:W-:Y:S01]  /*34ba0*/  @!P0 IMAD.MOV.U32 R12, RZ, RZ, R29 ;  /* 0x000000ffff0c8224 */ /* 0x000fe200078e001d */
[----:B0-----:R-:W-:-:S02]  /*34bb0*/  IADD3 R11, P4, PT, R16, R4, RZ ;  /* 0x00000004100b7210 */ /* 0x001fc40007f9e0ff */
[----:B------:R-:W-:Y:S02]  /*34bc0*/  IADD3 R29, P5, PT, R16, R5, RZ ;  /* 0x00000005101d7210 */ /* 0x000fe40007fbe0ff */
[----:B------:R0:W2:Y:S04]  /*34bd0*/  @!P0 LDG.E.U8 R57, desc[UR6][R12.64] ;  /* 0x000000060c398981 */ /* 0x0000a8000c1e1100 */
[----:B------:R-:W-:Y:S04]  /*34be0*/  STL [R1+0x2a80], R11 ;  /* 0x002a800b01007387 */ /* 0x000fe80000100800 */
[----:B------:R-:W-:Y:S01]  /*34bf0*/  STL [R1+0x2a88], R29 ;  /* 0x002a881d01007387 */ /* 0x000fe20000100800 */
[----:B0-----:R-:W-:-:S02]  /*34c00*/  IMAD.MOV.U32 R13, RZ, RZ, R11 ;  /* 0x000000ffff0d7224 */ /* 0x001fc400078e000b */
[----:B------:R-:W-:-:S05]  /*34c10*/  IMAD.X R12, R15, 0x1, R7, P4 ;  /* 0x000000010f0c7824 */ /* 0x000fca00020e0607 */
[-C--:B------:R-:W-:Y:S01]  /*34c20*/  @!P1 LOP3.LUT R13, R13, R12.reuse, RZ, 0x3c, !PT ;  /* 0x0000000c0d0d9212 */ /* 0x080fe200078e3cff */
[----:B------:R0:W-:Y:S03]  /*34c30*/  STL [R1+0x2a7c], R12 ;  /* 0x002a7c0c01007387 */ /* 0x0001e60000100800 */
[----:B0-----:R-:W-:-:S04]  /*34c40*/  @!P1 LOP3.LUT R12, R13, R12, RZ, 0x3c, !PT ;  /* 0x0000000c0d0c9212 */ /* 0x001fc800078e3cff */
[----:B------:R-:W-:Y:S02]  /*34c50*/  @!P1 LOP3.LUT R13, R13, R12, RZ, 0x3c, !PT ;  /* 0x0000000c0d0d9212 */ /* 0x000fe400078e3cff */
[----:B---3--:R-:W-:-:S06]  /*34c60*/  PRMT R18, RZ, 0x7610, R18 ;  /* 0x00007610ff127816 */ /* 0x008fcc0000000012 */
[----:B------:R0:W3:Y:S01]  /*34c70*/  @!P1 LDG.E.U8 R18, desc[UR6][R12.64] ;  /* 0x000000060c129981 */ /* 0x0000e2000c1e1100 */
[----:B------:R-:W-:Y:S01]  /*34c80*/  IADD3 R11, P0, PT, R16, R2, RZ ;  /* 0x00000002100b7210 */ /* 0x000fe20007f1e0ff */
[----:B------:R-:W-:Y:S01]  /*34c90*/  IMAD.X R16, R15, 0x1, R8, P5 ;  /* 0x000000010f107824 */ /* 0x000fe200028e0608 */
[----:B------:R-:W-:-:S03]  /*34ca0*/  PRMT R30, RZ, 0x7610, R30 ;  /* 0x00007610ff1e7816 */ /* 0x000fc6000000001e */
[----:B------:R-:W-:Y:S01]  /*34cb0*/  STL [R1+0x2950], R11 ;  /* 0x0029500b01007387 */ /* 0x000fe20000100800 */
[----:B0-----:R-:W-:Y:S02]  /*34cc0*/  @!P1 IMAD.MOV.U32 R12, RZ, RZ, R29 ;  /* 0x000000ffff0c9224 */ /* 0x001fe400078e001d */
[----:B------:R-:W-:Y:S01]  /*34cd0*/  @!P1 IMAD.MOV.U32 R13, RZ, RZ, R16 ;  /* 0x000000ffff0d9224 */ /* 0x000fe200078e0010 */
[----:B------:R-:W-:Y:S01]  /*34ce0*/  STL [R1+0x2a84], R16 ;  /* 0x002a841001007387 */ /* 0x000fe20000100800 */
[----:B------:R-:W-:Y:S01]  /*34cf0*/  PRMT R17, RZ, 0x7610, R17 ;  /* 0x00007610ff117816 */ /* 0x000fe20000000011 */
[----:B------:R-:W0:Y:S02]  /*34d00*/  LDC R29, c[0x0][0x3a8] ;  /* 0x0000ea00ff1d7b82 */ /* 0x000e240000000800 */
[----:B------:R1:W2:Y:S02]  /*34d10*/  @!P1 LDG.E.U8 R30, desc[UR6][R12.64] ;  /* 0x000000060c1e9981 */ /* 0x0002a4000c1e1100 */
[----:B-1----:R-:W-:-:S02]  /*34d20*/  @!P1 IMAD.MOV.U32 R12, RZ, RZ, R11 ;  /* 0x000000ffff0c9224 */ /* 0x002fc400078e000b */
[----:B---3--:R1:W-:Y:S02]  /*34d30*/  STL [R1+0x158], R18 ;  /* 0x0001581201007387 */ /* 0x0083e40000100800 */
[----:B-1----:R-:W-:-:S04]  /*34d40*/  IMAD.X R18, R15, 0x1, R0, P0 ;  /* 0x000000010f127824 */ /* 0x002fc800000e0600 */
[----:B------:R-:W-:-:S05]  /*34d50*/  @!P1 IMAD.MOV.U32 R13, RZ, RZ, R18 ;  /* 0x000000ffff0d9224 */ /* 0x000fca00078e0012 */
[----:B------:R1:W3:Y:S01]  /*34d60*/  @!P1 LDG.E.U8 R17, desc[UR6][R12.64] ;  /* 0x000000060c119981 */ /* 0x0002e2000c1e1100 */
[----:B0-----:R-:W-:-:S03]  /*34d70*/  IMAD R16, R29, 0xf3, RZ ;  /* 0x000000f31d107824 */ /* 0x001fc600078e02ff */
[----:B--2---:R0:W-:Y:S04]  /*34d80*/  STL [R1+0x154], R30 ;  /* 0x0001541e01007387 */ /* 0x0041e80000100800 */
[----:B------:R2:W-:Y:S01]  /*34d90*/  STL [R1+0x294c], R18 ;  /* 0x00294c1201007387 */ /* 0x0005e20000100800 */
[----:B0-----:R-:W-:-:S03]  /*34da0*/  IADD3 R30, P0, PT, R16, R6, RZ ;  /* 0x00000006101e7210 */ /* 0x001fc60007f1e0ff */
[----:B--2---:R-:W2:Y:S04]  /*34db0*/  LDL.LU R18, [R1+0x3018] ;  /* 0x0030180001127983 */ /* 0x004ea80000300800 */
[----:B------:R-:W2:Y:S01]  /*34dc0*/  LDL.LU R11, [R1+0x3014] ;  /* 0x00301400010b7983 */ /* 0x000ea20000300800 */
[----:B-1----:R-:W-:Y:S02]  /*34dd0*/  IMAD.MOV.U32 R13, RZ, RZ, R30 ;  /* 0x000000ffff0d7224 */ /* 0x002fe400078e001e */
[----:B------:R-:W-:-:S05]  /*34de0*/  IMAD.X R12, R15, 0x1, R9, P0 ;  /* 0x000000010f0c7824 */ /* 0x000fca00000e0609 */
[-C--:B------:R-:W-:Y:S02]  /*34df0*/  @!P1 LOP3.LUT R13, R13, R12.reuse, RZ, 0x3c, !PT ;  /* 0x0000000c0d0d9212 */ /* 0x080fe400078e3cff */
[----:B------:R-:W-:Y:S01]  /*34e00*/  PRMT R15, RZ, 0x7610, R15 ;  /* 0x00007610ff0f7816 */ /* 0x000fe2000000000f */
[----:B---3--:R0:W-:Y:S04]  /*34e10*/  STL [R1+0x150], R17 ;  /* 0x0001501101007387 */ /* 0x0081e80000100800 */
[----:B0-----:R-:W3:Y:S04]  /*34e20*/  LDL.LU R17, [R1+0x3010] ;  /* 0x0030100001117983 */ /* 0x001ee80000300800 */
[----:B------:R-:W-:Y:S04]  /*34e30*/  STL [R1+0x2948], R30 ;  /* 0x0029481e01007387 */ /* 0x000fe80000100800 */
[----:B------:R0:W-:Y:S02]  /*34e40*/  STL [R1+0x2944], R12 ;  /* 0x0029440c01007387 */ /* 0x0001e40000100800 */
[----:B0-----:R-:W-:-:S04]  /*34e50*/  @!P1 LOP3.LUT R12, R13, R12, RZ, 0x3c, !PT ;  /* 0x0000000c0d0c9212 */ /* 0x001fc800078e3cff */
[----:B------:R-:W-:-:S05]  /*34e60*/  @!P1 LOP3.LUT R13, R13, R12, RZ, 0x3c, !PT ;  /* 0x0000000c0d0d9212 */ /* 0x000fca00078e3cff */
[----:B------:R0:W2:Y:S01]  /*34e70*/  @!P1 LDG.E.U8 R15, desc[UR6][R12.64] ;  /* 0x000000060c0f9981 */ /* 0x0000a2000c1e1100 */
[----:B------:R-:W-:-:S05]  /*34e80*/  IMAD R16, R29, 0xf1, RZ ;  /* 0x000000f11d107824 */ /* 0x000fca00078e02ff */
[C---:B------:R-:W-:Y:S02]  /*34e90*/  IADD3 R29, P0, PT, R16.reuse, R4, RZ ;  /* 0x00000004101d7210 */ /* 0x040fe40007f1e0ff */
[----:B------:R-:W-:-:S03]  /*34ea0*/  IADD3 R30, P4, PT, R16, R5, RZ ;  /* 0x00000005101e7210 */ /* 0x000fc60007f9e0ff */
[----:B0-----:R-:W-:Y:S01]  /*34eb0*/  IMAD.MOV.U32 R13, RZ, RZ, R29 ;  /* 0x000000ffff0d7224 */ /* 0x001fe200078e001d */
[----:B------:R-:W-:Y:S02]  /*34ec0*/  PRMT R56, RZ, 0x7610, R56 ;  /* 0x00007610ff387816 */ /* 0x000fe40000000038 */
[----:B------:R-:W-:Y:S02]  /*34ed0*/  PRMT R55, RZ, 0x7610, R55 ;  /* 0x00007610ff377816 */ /* 0x000fe40000000037 */
[----:B------:R-:W-:Y:S02]  /*34ee0*/  PRMT R54, RZ, 0x7610, R54 ;  /* 0x00007610ff367816 */ /* 0x000fe40000000036 */
[----:B------:R-:W-:Y:S01]  /*34ef0*/  PRMT R53, RZ, 0x7610, R53 ;  /* 0x00007610ff357816 */ /* 0x000fe20000000035 */
[----:B--2---:R0:W-:Y:S02]  /*34f00*/  STL [R1+0x14c], R15 ;  /* 0x00014c0f01007387 */ /* 0x0041e40000100800 */
[----:B0-----:R-:W-:-:S05]  /*34f10*/  SHF.R.S32.HI R15, RZ, 0x1f, R16 ;  /* 0x0000001fff0f7819 */ /* 0x001fca0000011410 */
[----:B------:R-:W-:Y:S01]  /*34f20*/  IMAD.X R12, R15, 0x1, R7, P0 ;  /* 0x000000010f0c7824 */ /* 0x000fe200000e0607 */
[----:B------:R-:W-:Y:S04]  /*34f30*/  STL [R1+0x2a50], R29 ;  /* 0x002a501d01007387 */ /* 0x000fe80000100800 */
[----:B------:R-:W-:Y:S01]  /*34f40*/  STL [R1+0x2a58], R30 ;  /* 0x002a581e01007387 */ /* 0x000fe20000100800 */
[----:B------:R-:W-:-:S03]  /*34f50*/  @!P2 LOP3.LUT R13, R13, R12, RZ, 0x3c, !PT ;  /* 0x0000000c0d0da212 */ /* 0x000fc600078e3cff */
[----:B------:R0:W-:Y:S02]  /*34f60*/  STL [R1+0x2a4c], R12 ;  /* 0x002a4c0c01007387 */ /* 0x0001e40000100800 */
[----:B0-----:R-:W-:Y:S01]  /*34f70*/  @!P2 LOP3.LUT R12, R13, R12, RZ, 0x3c, !PT ;  /* 0x0000000c0d0ca212 */ /* 0x001fe200078e3cff */
[----:B------:R-:W-:-:S03]  /*34f80*/  IMAD.X R29, R15, 0x1, R8, P4 ;  /* 0x000000010f1d7824 */ /* 0x000fc600020e0608 */
[----:B------:R-:W-:-:S05]  /*34f90*/  @!P2 LOP3.LUT R13, R13, R12, RZ, 0x3c, !PT ;  /* 0x0000000c0d0da212 */ /* 0x000fca00078e3cff */
[----:B------:R0:W2:Y:S02]  /*34fa0*/  @!P2 LDG.E.U8 R56, desc[UR6][R12.64] ;  /* 0x000000060c38a981 */ /* 0x0000a4000c1e1100 */
[----:B0-----:R-:W-:Y:S02]  /*34fb0*/  @!P2 IMAD.MOV.U32 R12, RZ, RZ, R30 ;  /* 0x000000ffff0ca224 */ /* 0x001fe400078e001e */
[----:B------:R-:W-:Y:S01]  /*34fc0*/  @!P2 IMAD.MOV.U32 R13, RZ, RZ, R29 ;  /* 0x000000ffff0da224 */ /* 0x000fe200078e001d */
[----:B------:R-:W0:Y:S04]  /*34fd0*/  LDC R30, c[0x0][0x3a0] ;  /* 0x0000e800ff1e7b82 */ /* 0x000e280000000800 */
[----:B------:R1:W2:Y:S04]  /*34fe0*/  @!P2 LDG.E.U8 R55, desc[UR6][R12.64] ;  /* 0x000000060c37a981 */ /* 0x0002a8000c1e1100 */
[----:B------:R3:W-:Y:S01]  /*34ff0*/  STL [R1+0x2a54], R29 ;  /* 0x002a541d01007387 */ /* 0x0007e20000100800 */
[C---:B-1----:R-:W-:Y:S01]  /*35000*/  IADD3 R13, P0, PT, R16.reuse, R2, RZ ;  /* 0x00000002100d7210 */ /* 0x042fe20007f1e0ff */
[----:B---3--:R-:W1:Y:S04]  /*35010*/  LDC R29, c[0x0][0x3a8] ;  /* 0x0000ea00ff1d7b82 */ /* 0x008e680000000800 */
[----:B------:R-:W-:Y:S01]  /*35020*/  IMAD.X R12, R15, 0x1, R0, P0 ;  /* 0x000000010f0c7824 */ /* 0x000fe200000e0600 */
[----:B------:R3:W-:Y:S01]  /*35030*/  STL [R1+0x2970], R13 ;  /* 0x0029700d01007387 */ /* 0x0007e20000100800 */
[----:B------:R-:W-:-:S03]  /*35040*/  IADD3 R16, P0, PT, R16, R6, RZ ;  /* 0x0000000610107210 */ /* 0x000fc60007f1e0ff */
[----:B------:R4:W-:Y:S01]  /*35050*/  STL [R1+0x296c], R12 ;  /* 0x00296c0c01007387 */ /* 0x0009e20000100800 */
[----:B---3--:R-:W-:-:S04]  /*35060*/  @!P2 LOP3.LUT R13, R13, R12, RZ, 0x3c, !PT ;  /* 0x0000000c0d0da212 */ /* 0x008fc800078e3cff */
[----:B----4-:R-:W-:Y:S01]  /*35070*/  @!P2 LOP3.LUT R12, R13, R12, RZ, 0x3c, !PT ;  /* 0x0000000c0d0ca212 */ /* 0x010fe200078e3cff */
[----:B------:R-:W-:-:S03]  /*35080*/  IMAD.X R15, R15, 0x1, R9, P0 ;  /* 0x000000010f0f7824 */ /* 0x000fc600000e0609 */
[----:B------:R-:W-:-:S05]  /*35090*/  @!P2 LOP3.LUT R13, R13, R12, RZ, 0x3c, !PT ;  /* 0x0000000c0d0da212 */ /* 0x000fca00078e3cff */
[----:B------:R3:W4:Y:S04]  /*350a0*/  @!P2 LDG.E.U8 R54, desc[UR6][R12.64] ;  /* 0x000000060c36a981 */ /* 0x000728000c1e1100 */
[----:B------:R1:W-:Y:S01]  /*350b0*/  STL [R1+0x2968], R16 ;  /* 0x0029681001007387 */ /* 0x0003e20000100800 */
[----:B---3--:R-:W-:Y:S02]  /*350c0*/  @!P2 IMAD.MOV.U32 R12, RZ, RZ, R16 ;  /* 0x000000ffff0ca224 */ /* 0x008fe400078e0010 */
[----:B------:R-:W-:Y:S02]  /*350d0*/  @!P2 IMAD.MOV.U32 R13, RZ, RZ, R15 ;  /* 0x000000ffff0da224 */ /* 0x000fe400078e000f */
[----:B-1----:R-:W-:-:S03]  /*350e0*/  IMAD R16, R29, 0xef, RZ ;  /* 0x000000ef1d107824 */ /* 0x002fc600078e02ff */
[----:B------:R0:W3:Y:S04]  /*350f0*/  @!P2 LDG.E.U8 R53, desc[UR6][R12.64] ;  /* 0x000000060c35a981 */ /* 0x0000e8000c1e1100 */
[----:B------:R1:W-:Y:S01]  /*35100*/  STL [R1+0x2964], R15 ;  /* 0x0029640f01007387 */ /* 0x0003e20000100800 */
[----:B0-----:R-:W-:Y:S01]  /*35110*/  VIADD R12, R30, 0xffffff10 ;  /* 0xffffff101e0c7836 */ /* 0x001fe20000000000 */
[----:B-1----:R-:W-:Y:S02]  /*35120*/  SHF.R.S32.HI R15, RZ, 0x1f, R16 ;  /* 0x0000001fff0f7819 */ /* 0x002fe40000011410 */
[----:B------:R-:W-:Y:S02]  /*35130*/  IADD3 R13, P1, PT, R16, R4, RZ ;  /* 0x00000004100d7210 */ /* 0x000fe40007f3e0ff */
[----:B------:R-:W-:-:S03]  /*35140*/  ISETP.GE.U32.AND P0, PT, R12, 0x7ffffe11, PT ;  /* 0x7ffffe110c00780c */ /* 0x000fc60003f06070 */
[----:B------:R-:W-:Y:S01]  /*35150*/  IMAD.X R12, R15, 0x1, R7, P1 ;  /* 0x000000010f0c7824 */ /* 0x000fe200008e0607 */
[----:B------:R0:W-:Y:S04]  /*35160*/  STL [R1+0x2a20], R13 ;  /* 0x002a200d01007387 */ /* 0x0001e80000100800 */
[----:B------:R1:W-:Y:S05]  /*35170*/  STL [R1+0x2a1c], R12 ;  /* 0x002a1c0c01007387 */ /* 0x0003ea0000100800 */
[----:B0-----:R-:W-:-:S02]  /*35180*/  @!P0 LOP3.LUT R13, R13, R12, RZ, 0x3c, !PT ;  /* 0x0000000c0d0d8212 */ /* 0x001fc400078e3cff */
[----:B------:R-:W-:Y:S02]  /*35190*/  PRMT R16, RZ, 0x7610, R16 ;  /* 0x00007610ff107816 */ /* 0x000fe40000000010 */
[----:B-1----:R-:W-:-:S04]  /*351a0*/  @!P0 LOP3.LUT R12, R13, R12, RZ, 0x3c, !PT ;  /* 0x0000000c0d0c8212 */ /* 0x002fc800078e3cff */
[----:B------:R-:W-:-:S05]  /*351b0*/  @!P0 LOP3.LUT R13, R13, R12, RZ, 0x3c, !PT ;  /* 0x0000000c0d0d8212 */ /* 0x000fca00078e3cff */
[----:B------:R-:W2:Y:S01]  /*351c0*/  @!P0 LDG.E.U8 R16, desc[UR6][R12.64] ;  /* 0x000000060c108981 */ /* 0x000ea2000c1e1100 */
[----:B------:R-:W-:-:S03]  /*351d0*/  PRMT R29, RZ, 0x7610, R29 ;  /* 0x00007610ff1d7816 */ /* 0x000fc6000000001d */
[----:B--2---:R0:W-:Y:S02]  /*351e0*/  STL [R1+0x740], R16 ;  /* 0x0007401001007387 */ /* 0x0041e40000100800 */
[----:B0-----:R-:W0:Y:S02]  /*351f0*/  LDC R16, c[0x0][0x3a8] ;  /* 0x0000ea00ff107b82 */ /* 0x001e240000000800 */
[----:B0-----:R-:W-:-:S05]  /*35200*/  IMAD R16, R16, 0xef, RZ ;  /* 0x000000ef10107824 */ /* 0x001fca00078e02ff */
[----:B------:R-:W-:-:S05]  /*35210*/  IADD3 R13, P1, PT, R16, R5, RZ ;  /* 0x00000005100d7210 */ /* 0x000fca0007f3e0ff */
[----:B------:R-:W-:Y:S01]  /*35220*/  IMAD.X R12, R15, 0x1, R8, P1 ;  /* 0x000000010f0c7824 */ /* 0x000fe200008e0608 */
[----:B------:R0:W-:Y:S04]  /*35230*/  STL [R1+0x2a28], R13 ;  /* 0x002a280d01007387 */ /* 0x0001e80000100800 */
[----:B------:R1:W-:Y:S01]  /*35240*/  STL [R1+0x2a24], R12 ;  /* 0x002a240c01007387 */ /* 0x0003e20000100800 */
[----:B0-----:R-:W-:-:S04]  /*35250*/  @!P0 LOP3.LUT R13, R13, R12, RZ, 0x3c, !PT ;  /* 0x0000000c0d0d8212 */ /* 0x001fc800078e3cff */
[----:B-1----:R-:W-:-:S04]  /*35260*/  @!P0 LOP3.LUT R12, R13, R12, RZ, 0x3c, !PT ;  /* 0x0000000c0d0c8212 */ /* 0x002fc800078e3cff */
[----:B------:R-:W-:-:S05]  /*35270*/  @!P0 LOP3.LUT R13, R13, R12, RZ, 0x3c, !PT ;  /* 0x0000000c0d0d8212 */ /* 0x000fca00078e3cff */
[----:B------:R0:W2:Y:S02]  /*35280*/  @!P0 LDG.E.U8 R29, desc[UR6][R12.64] ;  /* 0x000000060c1d8981 */ /* 0x0000a4000c1e1100 */
[----:B0-----:R-:W-:-:S05]  /*35290*/  IADD3 R13, P1, PT, R16, R2, RZ ;  /* 0x00000002100d7210 */ /* 0x001fca0007f3e0ff */
[----:B------:R-:W-:Y:S01]  /*352a0*/  IMAD.X R12, R15, 0x1, R0, P1 ;  /* 0x000000010f0c7824 */ /* 0x000fe200008e0600 */
[----:B------:R-:W-:Y:S01]  /*352b0*/  PRMT R30, RZ, 0x7610, R30 ;  /* 0x00007610ff1e7816 */ /* 0x000fe2000000001e */
[----:B--2---:R0:W-:Y:S04]  /*352c0*/  STL [R1+0x73c], R29 ;  /* 0x00073c1d01007387 */ /* 0x0041e80000100800 */
[----:B------:R1:W-:Y:S04]  /*352d0*/  STL [R1+0x2988], R13 ;  /* 0x0029880d01007387 */ /* 0x0003e80000100800 */
[----:B------:R2:W-:Y:S01]  /*352e0*/  STL [R1+0x2984], R12 ;  /* 0x0029840c01007387 */ /* 0x0005e20000100800 */
[----:B0-----:R-:W0:Y:S01]  /*352f0*/  LDC R29, c[0x0][0x3a8] ;  /* 0x0000ea00ff1d7b82 */ /* 0x001e220000000800 */
[----:B-1----:R-:W-:-:S04]  /*35300*/  @!P0 LOP3.LUT R13, R13, R12, RZ, 0x3c, !PT ;  /* 0x0000000c0d0d8212 */ /* 0x002fc800078e3cff */
[----:B--2---:R-:W-:-:S04]  /*35310*/  @!P0 LOP3.LUT R12, R13, R12, RZ, 0x3c, !PT ;  /* 0x0000000c0d0c8212 */ /* 0x004fc800078e3cff */
[----:B------:R-:W-:-:S05]  /*35320*/  @!P0 LOP3.LUT R13, R13, R12, RZ, 0x3c, !PT ;  /* 0x0000000c0d0d8212 */ /* 0x000fca00078e3cff */
[----:B------:R1:W2:Y:S02]  /*35330*/  @!P0 LDG.E.U8 R30, desc[UR6][R12.64] ;  /* 0x000000060c1e8981 */ /* 0x0002a4000c1e1100 */
[----:B-1----:R-:W-:Y:S02]  /*35340*/  IADD3 R13, P1, PT, R16, R6, RZ ;  /* 0x00000006100d7210 */ /* 0x002fe40007f3e0ff */
[----:B------:R-:W-:-:S03]  /*35350*/  PRMT R16, RZ, 0x7610, R16 ;  /* 0x00007610ff107816 */ /* 0x000fc60000000010 */
[----:B------:R-:W-:Y:S02]  /*35360*/  IMAD.X R15, R15, 0x1, R9, P1 ;  /* 0x000000010f0f7824 */ /* 0x000fe400008e0609 */
[----:B------:R-:W-:Y:S01]  /*35370*/  @!P0 IMAD.MOV.U32 R12, RZ, RZ, R13 ;  /* 0x000000ffff0c8224 */ /* 0x000fe200078e000d */
[----:B--2---:R1:W-:Y:S04]  /*35380*/  STL [R1+0x738], R30 ;  /* 0x0007381e01007387 */ /* 0x0043e80000100800 */
[----:B------:R2:W-:Y:S01]  /*35390*/  STL [R1+0x2980], R13 ;  /* 0x0029800d01007387 */ /* 0x0005e20000100800 */
[----:B-1----:R-:W1:Y:S01]  /*353a0*/  LDC R30, c[0x0][0x3a0] ;  /* 0x0000e800ff1e7b82 */ /* 0x002e620000000800 */
[----:B--2---:R-:W-:-:S05]  /*353b0*/  @!P0 IMAD.MOV.U32 R13, RZ, RZ, R15 ;  /* 0x000000ffff0d8224 */ /* 0x004fca00078e000f */
[----:B------:R1:W2:Y:S04]  /*353c0*/  @!P0 LDG.E.U8 R16, desc[UR6][R12.64] ;  /* 0x000000060c108981 */ /* 0x0002a8000c1e1100 */
[----:B------:R-:W-:Y:S01]  /*353d0*/  STL [R1+0x297c], R15 ;  /* 0x00297c0f01007387 */ /* 0x000fe20000100800 */
[----:B-1----:R-:W-:-:S05]  /*353e0*/  VIADD R12, R30, 0xffffff15 ;  /* 0xffffff151e0c7836 */ /* 0x002fca0000000000 */
[----:B------:R-:W-:Y:S01]  /*353f0*/  ISETP.GE.U32.AND P0, PT, R12, 0x7ffffe16, PT ;  /* 0x7ffffe160c00780c */ /* 0x000fe20003f06070 */
[----:B--2---:R0:W-:Y:S02]  /*35400*/  STL [R1+0x734], R16 ;  /* 0x0007341001007387 */ /* 0x0041e40000100800 */
[----:B0-----:R-:W-:-:S05]  /*35410*/  IMAD R16, R29, 0xea, RZ ;  /* 0x000000ea1d107824 */ /* 0x001fca00078e02ff */
[----:B------:R-:W-:Y:S02]  /*35420*/  SHF.R.S32.HI R15, RZ, 0x1f, R16 ;  /* 0x0000001fff0f7819 */ /* 0x000fe40000011410 */
[----:B------:R-:W-:-:S05]  /*35430*/  IADD3 R13, P1, PT, R16, R4, RZ ;  /* 0x00000004100d7210 */ /* 0x000fca0007f3e0ff */
[----:B------:R-:W-:Y:S01]  /*35440*/  IMAD.X R12, R15, 0x1, R7, P1 ;  /* 0x000000010f0c7824 */ /* 0x000fe200008e0607 */
[----:B------:R0:W-:Y:S04]  /*35450*/  STL [R1+0x2960], R13 ;  /* 0x0029600d01007387 */ /* 0x0001e80000100800 */
[----:B------:R1:W-:Y:S01]  /*35460*/  STL [R1+0x295c], R12 ;  /* 0x00295c0c01007387 */ /* 0x0003e20000100800 */
[-C--:B0-----:R-:W-:Y:S02]  /*35470*/  @!P0 LOP3.LUT R13, R13, R12.reuse, RZ, 0x3c, !PT ;  /* 0x0000000c0d0d8212 */ /* 0x081fe400078e3cff */
        /* <DEDUP_REMOVED lines=132> */
[----:B------:R-:W-:Y:S02]  /*35cc0*/  ISETP.GE.U32.AND P0, PT, R12, 0x7ffffe14, PT ;  /* 0x7ffffe140c00780c */ /* 0x000fe40003f06070 */
[----:B------:R-:W-:Y:S01]  /*35cd0*/  PRMT R30, RZ, 0x7610, R30 ;  /* 0x00007610ff1e7816 */ /* 0x000fe2000000001e */
[----:B--2---:R0:W-:Y:S02]  /*35ce0*/  STL [R1+0x15c], R16 ;  /* 0x00015c1001007387 */ /* 0x0041e40000100800 */
[----:B0-----:R-:W-:-:S05]  /*35cf0*/  IMAD R16, R29, 0xec, RZ ;  /* 0x000000ec1d107824 */ /* 0x001fca00078e02ff */
[----:B------:R-:W-:Y:S02]  /*35d00*/  SHF.R.S32.HI R15, RZ, 0x1f, R16 ;  /* 0x0000001fff0f7819 */ /* 0x000fe40000011410 */
        /* <DEDUP_REMOVED lines=14> */
[----:B------:R-:W-:-:S02]  /*35df0*/  PRMT R93, RZ, 0x7610, R93 ;  /* 0x00007610ff5d7816 */ /* 0x000fc4000000005d */
[----:B------:R-:W-:Y:S01]  /*35e00*/  PRMT R92, RZ, 0x7610, R92 ;  /* 0x00007610ff5c7816 */ /* 0x000fe2000000005c */
[----:B0-----:R-:W0:Y:S01]  /*35e10*/  LDC R30, c[0x0][0x3a0] ;  /* 0x0000e800ff1e7b82 */ /* 0x001e220000000800 */
[----:B-1----:R-:W-:-:S04]  /*35e20*/  @!P0 LOP3.LUT R13, R13, R12, RZ, 0x3c, !PT ;  /* 0x0000000c0d0d8212 */ /* 0x002fc800078e3cff */
[----:B--2---:R-:W-:-:S04]  /*35e30*/  @!P0 LOP3.LUT R12, R13, R12, RZ, 0x3c, !PT ;  /* 0x0000000c0d0c8212 */ /* 0x004fc800078e3cff */
[----:B------:R-:W-:-:S05]  /*35e40*/  @!P0 LOP3.LUT R13, R13, R12, RZ, 0x3c, !PT ;  /* 0x0000000c0d0d8212 */ /* 0x000fca00078e3cff */
[----:B------:R1:W2:Y:S02]  /*35e50*/  @!P0 LDG.E.U8 R10, desc[UR6][R12.64] ;  /* 0x000000060c0a8981 */ /* 0x0002a4000c1e1100 */
[----:B-1----:R-:W-:-:S05]  /*35e60*/  IADD3 R13, P1, PT, R16, R2, RZ ;  /* 0x00000002100d7210 */ /* 0x002fca0007f3e0ff */
[----:B------:R-:W-:Y:S01]  /*35e70*/  IMAD.X R12, R15, 0x1, R0, P1 ;  /* 0x000000010f0c7824 */ /* 0x000fe200008e0600 */
[----:B------:R-:W-:-:S05]  /*35e80*/  IADD3 R16, P1, PT, R16, R6, RZ ;  /* 0x0000000610107210 */ /* 0x000fca0007f3e0ff */
[----:B------:R-:W-:Y:S01]  /*35e90*/  IMAD.X R15, R15, 0x1, R9, P1 ;  /* 0x000000010f0f7824 */ /* 0x000fe200008e0609 */
[----:B--2---:R-:W-:Y:S04]  /*35ea0*/  STL [R1+0x284], R10 ;  /* 0x0002840a01007387 */ /* 0x004fe80000100800 */
[----:B------:R1:W-:Y:S04]  /*35eb0*/  STL [R1+0x29e0], R13 ;  /* 0x0029e00d01007387 */ /* 0x0003e80000100800 */
[----:B------:R2:W-:Y:S01]  /*35ec0*/  STL [R1+0x29dc], R12 ;  /* 0x0029dc0c01007387 */ /* 0x0005e20000100800 */
[----:B-1----:R-:W-:-:S04]  /*35ed0*/  @!P0 LOP3.LUT R13, R13, R12, RZ, 0x3c, !PT ;  /* 0x0000000c0d0d8212 */ /* 0x002fc800078e3cff */
[----:B--2---:R-:W-:-:S04]  /*35ee0*/  @!P0 LOP3.LUT R12, R13, R12, RZ, 0x3c, !PT ;  /* 0x0000000c0d0c8212 */ /* 0x004fc800078e3cff */
[----:B------:R-:W-:-:S05]  /*35ef0*/  @!P0 LOP3.LUT R13, R13, R12, RZ, 0x3c, !PT ;  /* 0x0000000c0d0d8212 */ /* 0x000fca00078e3cff */
[----:B------:R1:W2:Y:S02]  /*35f00*/  @!P0 LDG.E.U8 R93, desc[UR6][R12.64] ;  /* 0x000000060c5d8981 */ /* 0x0002a4000c1e1100 */
[----:B-1----:R-:W-:Y:S02]  /*35f10*/  @!P0 IMAD.MOV.U32 R12, RZ, RZ, R16 ;  /* 0x000000ffff0c8224 */ /* 0x002fe400078e0010 */
[----:B------:R-:W-:-:S05]  /*35f20*/  @!P0 IMAD.MOV.U32 R13, RZ, RZ, R15 ;  /* 0x000000ffff0d8224 */ /* 0x000fca00078e000f */
[----:B------:R0:W2:Y:S04]  /*35f30*/  @!P0 LDG.E.U8 R92, desc[UR6][R12.64] ;  /* 0x000000060c5c8981 */ /* 0x0000a8000c1e1100 */
[----:B------:R1:W-:Y:S04]  /*35f40*/  STL [R1+0x29e8], R16 ;  /* 0x0029e81001007387 */ /* 0x0003e80000100800 */
[----:B------:R3:W-:Y:S01]  /*35f50*/  STL [R1+0x29e4], R15 ;  /* 0x0029e40f01007387 */ /* 0x0007e20000100800 */
[----:B0-----:R-:W-:Y:S02]  /*35f60*/  VIADD R12, R30, 0xffffff11 ;  /* 0xffffff111e0c7836 */ /* 0x001fe40000000000 */
[----:B-1----:R-:W-:-:S03]  /*35f70*/  IMAD R16, R29, 0xee, RZ ;  /* 0x000000ee1d107824 */ /* 0x002fc600078e02ff */
[----:B------:R-:W-:Y:S02]  /*35f80*/  ISETP.GE.U32.AND P0, PT, R12, 0x7ffffe12, PT ;  /* 0x7ffffe120c00780c */ /* 0x000fe40003f06070 */
[----:B---3--:R-:W-:Y:S02]  /*35f90*/  SHF.R.S32.HI R15, RZ, 0x1f, R16 ;  /* 0x0000001fff0f7819 */ /* 0x008fe40000011410 */
[----:B------:R-:W-:Y:S01]  /*35fa0*/  PRMT R48, RZ, 0x7610, R48 ;  /* 0x00007610ff307816 */ /* 0x000fe20000000030 */
[----:B--2---:R0:W-:Y:S04]  /*35fb0*/  STL [R1+0x27c], R92 ;  /* 0x00027c5c01007387 */ /* 0x0041e80000100800 */
[----:B------:R1:W-:Y:S01]  /*35fc0*/  STL [R1+0x280], R93 ;  /* 0x0002805d01007387 */ /* 0x0003e20000100800 */
[----:B0-----:R-:W-:-:S05]  /*35fd0*/  IADD3 R92, P1, PT, R16, R4, RZ ;  /* 0x00000004105c7210 */ /* 0x001fca0007f3e0ff */
[----:B-1----:R-:W-:Y:S02]  /*35fe0*/  IMAD.X R93, R15, 0x1, R7, P1 ;  /* 0x000000010f5d7824 */ /* 0x002fe400008e0607 */
[----:B------:R-:W-:Y:S02]  /*35ff0*/  @!P0 IMAD.MOV.U32 R12, RZ, RZ, R92 ;  /* 0x000000ffff0c8224 */ /* 0x000fe400078e005c */
[----:B------:R-:W-:-:S05]  /*36000*/  @!P0 IMAD.MOV.U32 R13, RZ, RZ, R93 ;  /* 0x000000ffff0d8224 */ /* 0x000fca00078e005d */
[----:B------:R-:W2:Y:S04]  /*36010*/  @!P0 LDG.E.U8 R48, desc[UR6][R12.64] ;  /* 0x000000060c308981 */ /* 0x000ea8000c1e1100 */
[----:B------:R-:W-:Y:S04]  /*36020*/  STL [R1+0x2a00], R92 ;  /* 0x002a005c01007387 */ /* 0x000fe80000100800 */
[----:B------:R-:W-:Y:S01]  /*36030*/  STL [R1+0x29fc], R93 ;  /* 0x0029fc5d01007387 */ /* 0x000fe20000100800 */
[----:B------:R-:W-:-:S03]  /*36040*/  PRMT R47, RZ, 0x7610, R47 ;  /* 0x00007610ff2f7816 */ /* 0x000fc6000000002f */
[----:B--2---:R0:W-:Y:S02]  /*36050*/  STL [R1+0x4c8], R48 ;  /* 0x0004c83001007387 */ /* 0x0041e40000100800 */
[----:B0-----:R-:W-:-:S05]  /*36060*/  IADD3 R48, P1, PT, R16, R5, RZ ;  /* 0x0000000510307210 */ /* 0x001fca0007f3e0ff */
[----:B------:R-:W-:Y:S02]  /*36070*/  IMAD.X R92, R15, 0x1, R8, P1 ;  /* 0x000000010f5c7824 */ /* 0x000fe400008e0608 */
[----:B------:R-:W-:Y:S02]  /*36080*/  @!P0 IMAD.MOV.U32 R12, RZ, RZ, R48 ;  /* 0x000000ffff0c8224 */ /* 0x000fe400078e0030 */
[----:B------:R-:W-:-:S05]  /*36090*/  @!P0 IMAD.MOV.U32 R13, RZ, RZ, R92 ;  /* 0x000000ffff0d8224 */ /* 0x000fca00078e005c */
[----:B------:R-:W2:Y:S04]  /*360a0*/  @!P0 LDG.E.U8 R47, desc[UR6][R12.64] ;  /* 0x000000060c2f8981 */ /* 0x000ea8000c1e1100 */
[----:B------:R-:W-:Y:S04]  /*360b0*/  STL [R1+0x2a08], R48 ;  /* 0x002a083001007387 */ /* 0x000fe80000100800 */
[----:B------:R-:W-:Y:S01]  /*360c0*/  STL [R1+0x2a04], R92 ;  /* 0x002a045c01007387 */ /* 0x000fe20000100800 */
[----:B------:R-:W-:Y:S02]  /*360d0*/  PRMT R46, RZ, 0x7610, R46 ;  /* 0x00007610ff2e7816 */ /* 0x000fe4000000002e */
[----:B------:R-:W-:Y:S01]  /*360e0*/  PRMT R45, RZ, 0x7610, R45 ;  /* 0x00007610ff2d7816 */ /* 0x000fe2000000002d */
[----:B--2---:R0:W-:Y:S02]  /*360f0*/  STL [R1+0x4c4], R47 ;  /* 0x0004c42f01007387 */ /* 0x0041e40000100800 */
[----:B0-----:R-:W-:-:S05]  /*36100*/  IADD3 R47, P1, PT, R16, R2, RZ ;  /* 0x00000002102f7210 */ /* 0x001fca0007f3e0ff */
[C---:B------:R-:W-:Y:S01]  /*36110*/  IMAD.X R48, R15.reuse, 0x1, R0, P1 ;  /* 0x000000010f307824 */ /* 0x040fe200008e0600 */
[----:B------:R-:W-:Y:S01]  /*36120*/  IADD3 R16, P1, PT, R16, R6, RZ ;  /* 0x0000000610107210 */ /* 0x000fe20007f3e0ff */
[----:B------:R-:W-:Y:S02]  /*36130*/  @!P0 IMAD.MOV.U32 R12, RZ, RZ, R47 ;  /* 0x000000ffff0c8224 */ /* 0x000fe400078e002f */
[----:B------:R-:W-:Y:S02]  /*36140*/  @!P0 IMAD.MOV.U32 R13, RZ, RZ, R48 ;  /* 0x000000ffff0d8224 */ /* 0x000fe400078e0030 */
[----:B------:R-:W-:-:S03]  /*36150*/  IMAD.X R15, R15, 0x1, R9, P1 ;  /* 0x000000010f0f7824 */ /* 0x000fc600008e0609 */
[----:B------:R0:W2:Y:S02]  /*36160*/  @!P0 LDG.E.U8 R46, desc[UR6][R12.64] ;  /* 0x000000060c2e8981 */ /* 0x0000a4000c1e1100 */
[----:B0-----:R-:W-:Y:S02]  /*36170*/  @!P0 IMAD.MOV.U32 R12, RZ, RZ, R16 ;  /* 0x000000ffff0c8224 */ /* 0x001fe400078e0010 */
[----:B------:R-:W-:-:S05]  /*36180*/  @!P0 IMAD.MOV.U32 R13, RZ, RZ, R15 ;  /* 0x000000ffff0d8224 */ /* 0x000fca00078e000f */
[----:B------:R0:W3:Y:S04]  /*36190*/  @!P0 LDG.E.U8 R45, desc[UR6][R12.64] ;  /* 0x000000060c2d8981 */ /* 0x0000e8000c1e1100 */
[----:B------:R-:W-:Y:S04]  /*361a0*/  STL [R1+0x2a10], R47 ;  /* 0x002a102f01007387 */ /* 0x000fe80000100800 */
[----:B------:R-:W-:Y:S04]  /*361b0*/  STL [R1+0x2a0c], R48 ;  /* 0x002a0c3001007387 */ /* 0x000fe80000100800 */
[----:B------:R1:W-:Y:S01]  /*361c0*/  STL [R1+0x2a18], R16 ;  /* 0x002a181001007387 */ /* 0x0003e20000100800 */
[----:B0-----:R-:W-:-:S02]  /*361d0*/  VIADD R12, R30, 0xffffff0d ;  /* 0xffffff0d1e0c7836 */ /* 0x001fc40000000000 */
[----:B-1----:R-:W-:-:S03]  /*361e0*/  IMAD R16, R29, 0xf2, RZ ;  /* 0x000000f21d107824 */ /* 0x002fc600078e02ff */
[----:B------:R-:W-:Y:S01]  /*361f0*/  ISETP.GE.U32.AND P0, PT, R12, 0x7ffffe0e, PT ;  /* 0x7ffffe0e0c00780c */ /* 0x000fe20003f06070 */
[----:B------:R0:W-:Y:S01]  /*36200*/  STL [R1+0x2a14], R15 ;  /* 0x002a140f01007387 */ /* 0x0001e20000100800 */
[----:B------:R-:W-:Y:S02]  /*36210*/  PRMT R44, RZ, 0x7610, R44 ;  /* 0x00007610ff2c7816 */ /* 0x000fe4000000002c */
[----:B0-----:R-:W-:Y:S01]  /*36220*/  SHF.R.S32.HI R15, RZ, 0x1f, R16 ;  /* 0x0000001fff0f7819 */ /* 0x001fe20000011410 */
[----:B---3--:R0:W-:Y:S04]  /*36230*/  STL [R1+0x4bc], R45 ;  /* 0x0004bc2d01007387 */ /* 0x0081e80000100800 */
[----:B--2---:R1:W-:Y:S01]  /*36240*/  STL [R1+0x4c0], R46 ;  /* 0x0004c02e01007387 */ /* 0x0043e20000100800 */
        /* <DEDUP_REMOVED lines=182> */
[----:B------:R0:W2:Y:S01]  /*36db0*/  @!P0 LDG.E.U8 R22, desc[UR6][R12.64] ;  /* 0x000000060c168981 */ /* 0x0000a2000c1e1100 */
[----:B------:R-:W-:Y:S02]  /*36dc0*/  IADD3 R16, P1, PT, R16, R6, RZ ;  /* 0x0000000610107210 */ /* 0x000fe40007f3e0ff */
[----:B------:R-:W-:-:S03]  /*36dd0*/  PRMT R33, RZ, 0x7610, R33 ;  /* 0x00007610ff217816 */ /* 0x000fc60000000021 */
[----:B------:R-:W-:Y:S02]  /*36de0*/  IMAD.X R15, R15, 0x1, R9, P1 ;  /* 0x000000010f0f7824 */ /* 0x000fe400008e0609 */
[----:B0-----:R-:W-:Y:S02]  /*36df0*/  @!P0 IMAD.MOV.U32 R12, RZ, RZ, R16 ;  /* 0x000000ffff0c8224 */ /* 0x001fe400078e0010 */
[----:B------:R-:W-:Y:S01]  /*36e00*/  @!P0 IMAD.MOV.U32 R13, RZ, RZ, R15 ;  /* 0x000000ffff0d8224 */ /* 0x000fe200078e000f */
[----:B------:R-:W-:Y:S04]  /*36e10*/  STL [R1+0x2b78], R23 ;  /* 0x002b781701007387 */ /* 0x000fe80000100800 */
[----:B------:R-:W-:Y:S04]  /*36e20*/  STL [R1+0x2b74], R24 ;  /* 0x002b741801007387 */ /* 0x000fe80000100800 */
[----:B------:R0:W3:Y:S04]  /*36e30*/  @!P0 LDG.E.U8 R33, desc[UR6][R12.64] ;  /* 0x000000060c218981 */ /* 0x0000e8000c1e1100 */
[----:B------:R1:W-:Y:S04]  /*36e40*/  STL [R1+0x2b80], R16 ;  /* 0x002b801001007387 */ /* 0x0003e80000100800 */
[----:B------:R4:W-:Y:S01]  /*36e50*/  STL [R1+0x2b7c], R15 ;  /* 0x002b7c0f01007387 */ /* 0x0009e20000100800 */
[----:B0-----:R-:W-:-:S02]  /*36e60*/  VIADD R12, R30, 0xffffff00 ;  /* 0xffffff001e0c7836 */ /* 0x001fc40000000000 */
[----:B-1----:R-:W-:-:S03]  /*36e70*/  IMAD R16, R29, 0xff, RZ ;  /* 0x000000ff1d107824 */ /* 0x002fc600078e02ff */
[----:B------:R-:W-:Y:S02]  /*36e80*/  ISETP.GE.U32.AND P0, PT, R12, 0x7ffffe01, PT ;  /* 0x7ffffe010c00780c */ /* 0x000fe40003f06070 */
[----:B----4-:R-:W-:Y:S02]  /*36e90*/  SHF.R.S32.HI R15, RZ, 0x1f, R16 ;  /* 0x0000001fff0f7819 */ /* 0x010fe40000011410 */
[----:B------:R-:W-:Y:S01]  /*36ea0*/  PRMT R21, RZ, 0x7610, R21 ;  /* 0x00007610ff157816 */ /* 0x000fe20000000015 */
        /* <DEDUP_REMOVED lines=15> */
[----:B------:R-:W-:-:S03]  /*36fa0*/  IMAD.SHL.U32 R93, R18, 0x10, RZ ;  /* 0x00000010125d7824 */ /* 0x000fc600078e00ff */
[----:B------:R-:W-:Y:S04]  /*36fb0*/  STL [R1+0x2b88], R21 ;  /* 0x002b881501007387 */ /* 0x000fe80000100800 */
[----:B------:R-:W-:Y:S04]  /*36fc0*/  STL [R1+0x2b84], R22 ;  /* 0x002b841601007387 */ /* 0x000fe80000100800 */
[----:B------:R-:W-:Y:S01]  /*36fd0*/  STL [R1+0x2fc0], R93 ;  /* 0x002fc05d01007387 */ /* 0x000fe20000100800 */
[----:B------:R-:W-:Y:S02]  /*36fe0*/  PRMT R20, RZ, 0x7610, R20 ;  /* 0x00007610ff147816 */ /* 0x000fe40000000014 */
[----:B------:R-:W-:-:S02]  /*36ff0*/  PRMT R32, RZ, 0x7610, R32 ;  /* 0x00007610ff207816 */ /* 0x000fc40000000020 */
[----:B0-----:R-:W-:Y:S01]  /*37000*/  IABS R12, R93 ;  /* 0x0000005d000c7213 */ /* 0x001fe20000000000 */
[C---:B------:R-:W-:Y:S02]  /*37010*/  VIADD R35, R93.reuse, 0x1 ;  /* 0x000000015d237836 */ /* 0x040fe40000000000 */
[----:B------:R-:W-:Y:S02]  /*37020*/  VIADD R36, R93, 0x2 ;  /* 0x000000025d247836 */ /* 0x000fe40000000000 */
[----:B------:R-:W-:-:S04]  /*37030*/  IMAD.HI.U32 R13, R14, R12, RZ ;  /* 0x0000000c0e0d7227 */ /* 0x000fc800078e00ff */
[----:B------:R-:W-:Y:S01]  /*37040*/  IMAD.MOV R13, RZ, RZ, -R13 ;  /* 0x000000ffff0d7224 */ /* 0x000fe200078e0a0d */
[----:B--2---:R0:W-:Y:S02]  /*37050*/  STL [R1+0x71c], R19 ;  /* 0x00071c1301007387 */ /* 0x0041e40000100800 */
[----:B0-----:R-:W-:-:S05]  /*37060*/  IADD3 R19, P1, PT, R16, R2, RZ ;  /* 0x0000000210137210 */ /* 0x001fca0007f3e0ff */
[----:B------:R-:W-:Y:S01]  /*37070*/  IMAD.X R21, R15, 0x1, R0, P1 ;  /* 0x000000010f157824 */ /* 0x000fe200008e0600 */
[----:B------:R-:W-:Y:S01]  /*37080*/  IADD3 R16, P1, PT, R16, R6, RZ ;  /* 0x0000000610107210 */ /* 0x000fe20007f3e0ff */
[----:B------:R0:W-:Y:S01]  /*37090*/  STL [R1+0x2b90], R19 ;  /* 0x002b901301007387 */ /* 0x0001e20000100800 */
[----:B------:R-:W-:-:S03]  /*370a0*/  @!P0 IMAD.MOV.U32 R18, RZ, RZ, R19 ;  /* 0x000000ffff128224 */ /* 0x000fc600078e0013 */
[----:B------:R-:W-:Y:S02]  /*370b0*/  IMAD.X R15, R15, 0x1, R9, P1 ;  /* 0x000000010f0f7824 */ /* 0x000fe400008e0609 */
[----:B0-----:R-:W-:-:S05]  /*370c0*/  @!P0 IMAD.MOV.U32 R19, RZ, RZ, R21 ;  /* 0x000000ffff138224 */ /* 0x001fca00078e0015 */
[----:B------:R0:W2:Y:S02]  /*370d0*/  @!P0 LDG.E.U8 R20, desc[UR6][R18.64] ;  /* 0x0000000612148981 */ /* 0x0000a4000c1e1100 */
[----:B0-----:R-:W-:Y:S02]  /*370e0*/  @!P0 IMAD.MOV.U32 R18, RZ, RZ, R16 ;  /* 0x000000ffff128224 */ /* 0x001fe400078e0010 */
[----:B------:R-:W-:-:S05]  /*370f0*/  @!P0 IMAD.MOV.U32 R19, RZ, RZ, R15 ;  /* 0x000000ffff138224 */ /* 0x000fca00078e000f */
[----:B------:R0:W4:Y:S04]  /*37100*/  @!P0 LDG.E.U8 R32, desc[UR6][R18.64] ;  /* 0x0000000612208981 */ /* 0x000128000c1e1100 */
[----:B------:R-:W-:Y:S04]  /*37110*/  STL [R1+0x2b8c], R21 ;  /* 0x002b8c1501007387 */ /* 0x000fe80000100800 */
[----:B------:R1:W-:Y:S04]  /*37120*/  STL [R1+0x2b98], R16 ;  /* 0x002b981001007387 */ /* 0x0003e80000100800 */
[----:B------:R0:W-:Y:S01]  /*37130*/  STL [R1+0x2b94], R15 ;  /* 0x002b940f01007387 */ /* 0x0001e20000100800 */
[----:B------:R-:W-:-:S02]  /*37140*/  IMAD R12, R11, R13, R12 ;  /* 0x0000000d0b0c7224 */ /* 0x000fc400078e020c */
[C---:B------:R-:W-:Y:S02]  /*37150*/  VIADD R39, R93.reuse, 0x3 ;  /* 0x000000035d277836 */ /* 0x040fe40000000000 */
[----:B------:R-:W-:Y:S01]  /*37160*/  VIADD R37, R93, 0x5 ;  /* 0x000000055d257836 */ /* 0x000fe20000000000 */
[----:B-1----:R-:W-:Y:S02]  /*37170*/  IABS R16, R35 ;  /* 0x0000002300107213 */ /* 0x002fe40000000000 */
[----:B0-----:R-:W-:-:S03]  /*37180*/  IABS R15, R36 ;  /* 0x00000024000f7213 */ /* 0x001fc60000000000 */
[----:B------:R-:W-:-:S04]  /*37190*/  IMAD.HI.U32 R13, R14, R16, RZ ;  /* 0x000000100e0d7227 */ /* 0x000fc800078e00ff */
[----:B------:R-:W-:-:S04]  /*371a0*/  IMAD.HI.U32 R18, R14, R15, RZ ;  /* 0x0000000f0e127227 */ /* 0x000fc800078e00ff */
[----:B------:R-:W-:Y:S01]  /*371b0*/  IMAD.MOV R13, RZ, RZ, -R13 ;  /* 0x000000ffff0d7224 */ /* 0x000fe200078e0a0d */
[----:B------:R-:W-:Y:S02]  /*371c0*/  IABS R28, R39 ;  /* 0x00000027001c7213 */ /* 0x000fe40000000000 */
[----:B------:R-:W-:Y:S01]  /*371d0*/  IABS R26, R37 ;  /* 0x00000025001a7213 */ /* 0x000fe20000000000 */
[----:B------:R-:W-:Y:S02]  /*371e0*/  IMAD.MOV R18, RZ, RZ, -R18 ;  /* 0x000000ffff127224 */ /* 0x000fe400078e0a12 */
[----:B------:R-:W-:Y:S02]  /*371f0*/  IMAD R16, R11, R13, R16 ;  /* 0x0000000d0b107224 */ /* 0x000fe400078e0210 */
[C---:B------:R-:W-:Y:S02]  /*37200*/  VIADD R46, R93.reuse, 0x6 ;  /* 0x000000065d2e7836 */ /* 0x040fe40000000000 */
[----:B------:R-:W-:-:S02]  /*37210*/  VIADD R44, R93, 0x8 ;  /* 0x000000085d2c7836 */ /* 0x000fc40000000000 */
[----:B------:R-:W-:Y:S02]  /*37220*/  IMAD R15, R11, R18, R15 ;  /* 0x000000120b0f7224 */ /* 0x000fe400078e020f */
[----:B------:R-:W-:-:S04]  /*37230*/  IMAD.HI.U32 R19, R14, R28, RZ ;  /* 0x0000001c0e137227 */ /* 0x000fc800078e00ff */
[----:B------:R-:W-:Y:S01]  /*37240*/  IMAD.HI.U32 R18, R14, R26, RZ ;  /* 0x0000001a0e127227 */ /* 0x000fe200078e00ff */
[----:B------:R-:W-:-:S03]  /*37250*/  ISETP.GT.U32.AND P0, PT, R11, R16, PT ;  /* 0x000000100b00720c */ /* 0x000fc60003f04070 */
[----:B------:R-:W-:Y:S01]  /*37260*/  IMAD.MOV R19, RZ, RZ, -R19 ;  /* 0x000000ffff137224 */ /* 0x000fe200078e0a13 */
[----:B------:R-:W-:Y:S01]  /*37270*/  IABS R25, R46 ;  /* 0x0000002e00197213 */ /* 0x000fe20000000000 */
[----:B------:R-:W-:Y:S01]  /*37280*/  IMAD.MOV R18, RZ, RZ, -R18 ;  /* 0x000000ffff127224 */ /* 0x000fe200078e0a12 */
[----:B------:R-:W-:Y:S01]  /*37290*/  IABS R23, R44 ;  /* 0x0000002c00177213 */ /* 0x000fe20000000000 */
[----:B------:R-:W-:Y:S02]  /*372a0*/  IMAD R28, R11, R19, R28 ;  /* 0x000000130b1c7224 */ /* 0x000fe400078e021c */
[----:B------:R-:W-:Y:S02]  /*372b0*/  VIADD R38, R93, 0x4 ;  /* 0x000000045d267836 */ /* 0x000fe40000000000 */
[----:B------:R-:W-:Y:S02]  /*372c0*/  IMAD R26, R11, R18, R26 ;  /* 0x000000120b1a7224 */ /* 0x000fe400078e021a */
[----:B------:R-:W-:-:S02]  /*372d0*/  VIADD R48, R93, 0x9 ;  /* 0x000000095d307836 */ /* 0x000fc40000000000 */
[----:B------:R-:W-:Y:S02]  /*372e0*/  VIADD R42, R93, 0xa ;  /* 0x0000000a5d2a7836 */ /* 0x000fe40000000000 */
[----:B------:R-:W-:-:S04]  /*372f0*/  IMAD.HI.U32 R19, R14, R25, RZ ;  /* 0x000000190e137227 */ /* 0x000fc800078e00ff */
[----:B------:R-:W-:Y:S01]  /*37300*/  IMAD.HI.U32 R18, R14, R23, RZ ;  /* 0x000000170e127227 */ /* 0x000fe200078e00ff */
[----:B------:R-:W-:-:S03]  /*37310*/  IABS R27, R38 ;  /* 0x00000026001b7213 */ /* 0x000fc60000000000 */
[----:B------:R-:W-:Y:S01]  /*37320*/  IMAD.MOV R19, RZ, RZ, -R19 ;  /* 0x000000ffff137224 */ /* 0x000fe200078e0a13 */
[----:B------:R-:W-:Y:S01]  /*37330*/  IABS R22, R48 ;  /* 0x0000003000167213 */ /* 0x000fe20000000000 */
[----:B------:R-:W-:Y:S01]  /*37340*/  IMAD.MOV R18, RZ, RZ, -R18 ;  /* 0x000000ffff127224 */ /* 0x000fe200078e0a12 */
[----:B------:R-:W-:Y:S01]  /*37350*/  IABS R21, R42 ;  /* 0x0000002a00157213 */ /* 0x000fe20000000000 */
[----:B------:R-:W-:Y:S02]  /*37360*/  @!P0 IMAD.IADD R16, R16, 0x1, -R11 ;  /* 0x0000000110108824 */ /* 0x000fe400078e0a0b */
[----:B------:R-:W-:Y:S02]  /*37370*/  IMAD R25, R11, R19, R25 ;  /* 0x000000130b197224 */ /* 0x000fe400078e0219 */
[----:B------:R-:W-:Y:S02]  /*37380*/  VIADD R45, R93, 0x7 ;  /* 0x000000075d2d7836 */ /* 0x000fe40000000000 */
[C---:B------:R-:W-:Y:S01]  /*37390*/  IMAD R23, R11.reuse, R18, R23 ;  /* 0x000000120b177224 */ /* 0x040fe200078e0217 */
[----:B------:R-:W-:Y:S01]  /*373a0*/  ISETP.GT.U32.AND P0, PT, R11, R26, PT ;  /* 0x0000001a0b00720c */ /* 0x000fe20003f04070 */
[----:B------:R-:W-:-:S04]  /*373b0*/  IMAD.HI.U32 R13, R14, R27, RZ ;  /* 0x0000001b0e0d7227 */ /* 0x000fc800078e00ff */
[----:B------:R-:W-:-:S04]  /*373c0*/  IMAD.HI.U32 R19, R14, R22, RZ ;  /* 0x000000160e137227 */ /* 0x000fc800078e00ff */
[----:B------:R-:W-:Y:S01]  /*373d0*/  IMAD.HI.U32 R18, R14, R21, RZ ;  /* 0x000000150e127227 */ /* 0x000fe200078e00ff */
[----:B------:R-:W-:-:S03]  /*373e0*/  ISETP.GT.U32.AND P2, PT, R11, R12, PT ;  /* 0x0000000c0b00720c */ /* 0x000fc60003f44070 */
[----:B------:R-:W-:Y:S01]  /*373f0*/  IMAD.MOV R13, RZ, RZ, -R13 ;  /* 0x000000ffff0d7224 */ /* 0x000fe200078e0a0d */
[----:B------:R-:W-:Y:S01]  /*37400*/  IABS R24, R45 ;  /* 0x0000002d00187213 */ /* 0x000fe20000000000 */
[----:B------:R-:W-:Y:S02]  /*37410*/  IMAD.MOV R19, RZ, RZ, -R19 ;  /* 0x000000ffff137224 */ /* 0x000fe400078e0a13 */
[----:B------:R-:W-:Y:S02]  /*37420*/  IMAD.MOV R18, RZ, RZ, -R18 ;  /* 0x000000ffff127224 */ /* 0x000fe400078e0a12 */
[----:B------:R-:W-:Y:S02]  /*37430*/  VIADD R43, R93, 0xd ;  /* 0x0000000d5d2b7836 */ /* 0x000fe40000000000 */
[C---:B------:R-:W-:Y:S02]  /*37440*/  IMAD R27, R11.reuse, R13, R27 ;  /* 0x0000000d0b1b7224 */ /* 0x040fe400078e021b */
[----:B------:R-:W-:-:S02]  /*37450*/  IMAD R22, R11, R19, R22 ;  /* 0x000000130b167224 */ /* 0x000fc400078e0216 */
[----:B------:R-:W-:Y:S02]  /*37460*/  VIADD R47, R93, 0xb ;  /* 0x0000000b5d2f7836 */ /* 0x000fe40000000000 */
[C---:B------:R-:W-:Y:S02]  /*37470*/  IMAD R21, R11.reuse, R18, R21 ;  /* 0x000000120b157224 */ /* 0x040fe400078e0215 */
[----:B------:R-:W-:Y:S01]  /*37480*/  IMAD.HI.U32 R13, R14, R24, RZ ;  /* 0x000000180e0d7227 */ /* 0x000fe200078e00ff */
[----:B------:R-:W-:Y:S02]  /*37490*/  IABS R18, R43 ;  /* 0x0000002b00127213 */ /* 0x000fe40000000000 */
[----:B------:R-:W-:Y:S01]  /*374a0*/  ISETP.GT.U32.AND P4, PT, R11, R28, PT ;  /* 0x0000001c0b00720c */ /* 0x000fe20003f84070 */
[----:B------:R-:W-:Y:S02]  /*374b0*/  @!P0 IMAD.IADD R26, R26, 0x1, -R11 ;  /* 0x000000011a1a8824 */ /* 0x000fe400078e0a0b */
[----:B------:R-:W-:-:S02]  /*374c0*/  IMAD.MOV R13, RZ, RZ, -R13 ;  /* 0x000000ffff0d7224 */ /* 0x000fc400078e0a0d */
[----:B------:R-:W-:Y:S01]  /*374d0*/  VIADD R34, R93, 0xf ;  /* 0x0000000f5d227836 */ /* 0x000fe20000000000 */
[----:B------:R-:W-:Y:S01]  /*374e0*/  ISETP.GT.U32.AND P0, PT, R11, R22, PT ;  /* 0x000000160b00720c */ /* 0x000fe20003f04070 */
[----:B------:R-:W-:-:S04]  /*374f0*/  IMAD.HI.U32 R40, R14, R18, RZ ;  /* 0x000000120e287227 */ /* 0x000fc800078e00ff */
[----:B------:R-:W-:Y:S02]  /*37500*/  @!P2 IMAD.IADD R12, R12, 0x1, -R11 ;  /* 0x000000010c0ca824 */ /* 0x000fe400078e0a0b */
[C---:B------:R-:W-:Y:S01]  /*37510*/  IMAD R24, R11.reuse, R13, R24 ;  /* 0x0000000d0b187224 */ /* 0x040fe200078e0218 */
[----:B------:R-:W-:Y:S02]  /*37520*/  ISETP.GT.U32.AND P2, PT, R11, R27, PT ;  /* 0x0000001b0b00720c */ /* 0x000fe40003f44070 */
[----:B------:R-:W-:Y:S01]  /*37530*/  IABS R13, R34 ;  /* 0x00000022000d7213 */ /* 0x000fe20000000000 */
[----:B------:R-:W-:Y:S02]  /*37540*/  IMAD.MOV R40, RZ, RZ, -R40 ;  /* 0x000000ffff287224 */ /* 0x000fe400078e0a28 */
[----:B------:R-:W-:Y:S02]  /*37550*/  VIADD R41, R93, 0xc ;  /* 0x0000000c5d297836 */ /* 0x000fe40000000000 */
[----:B------:R-:W-:-:S02]  /*37560*/  IMAD R18, R11, R40, R18 ;  /* 0x000000280b127224 */ /* 0x000fc400078e0212 */
[----:B------:R-:W-:Y:S01]  /*37570*/  IMAD.HI.U32 R31, R14, R13, RZ ;  /* 0x0000000d0e1f7227 */ /* 0x000fe200078e00ff */
[----:B------:R-:W-:-:S03]  /*37580*/  ISETP.GT.U32.AND P1, PT, R11, R15, PT ;  /* 0x0000000f0b00720c */ /* 0x000fc60003f24070 */
[--C-:B------:R-:W-:Y:S01]  /*37590*/  @!P4 IMAD.IADD R28, R28, 0x1, -R11.reuse ;  /* 0x000000011c1cc824 */ /* 0x100fe200078e0a0b */
[C---:B------:R-:W-:Y:S01]  /*375a0*/  ISETP.GT.U32.AND P4, PT, R11.reuse, R24, PT ;  /* 0x000000180b00720c */ /* 0x040fe20003f84070 */
[----:B------:R-:W-:Y:S02]  /*375b0*/  @!P0 IMAD.IADD R22, R22, 0x1, -R11 ;  /* 0x0000000116168824 */ /* 0x000fe400078e0a0b */
[----:B------:R-:W-:Y:S01]  /*375c0*/  IMAD.MOV R31, RZ, RZ, -R31 ;  /* 0x000000ffff1f7224 */ /* 0x000fe200078e0a1f */
[----:B------:R-:W-:Y:S01]  /*375d0*/  ISETP.GT.U32.AND P0, PT, R11, R18, PT ;  /* 0x000000120b00720c */ /* 0x000fe20003f04070 */
[----:B------:R-:W-:Y:S01]  /*375e0*/  @!P2 IMAD.IADD R27, R27, 0x1, -R11 ;  /* 0x000000011b1ba824 */ /* 0x000fe200078e0a0b */
[C---:B------:R-:W-:Y:S01]  /*375f0*/  ISETP.GT.U32.AND P2, PT, R11.reuse, R23, PT ;  /* 0x000000170b00720c */ /* 0x040fe20003f44070 */
[----:B------:R-:W-:Y:S02]  /*37600*/  IMAD R13, R11, R31, R13 ;  /* 0x0000001f0b0d7224 */ /* 0x000fe400078e020d */
[----:B------:R-:W-:Y:S01]  /*37610*/  @!P1 IMAD.IADD R15, R15, 0x1, -R11 ;  /* 0x000000010f0f9824 */ /* 0x000fe200078e0a0b */
[----:B------:R-:W-:-:S03]  /*37620*/  ISETP.GT.U32.AND P1, PT, R11, R25, PT ;  /* 0x000000190b00720c */ /* 0x000fc60003f24070 */
[----:B------:R-:W-:Y:S01]  /*37630*/  @!P4 IMAD.IADD R24, R24, 0x1, -R11 ;  /* 0x000000011818c824 */ /* 0x000fe200078e0a0b */
[----:B------:R-:W-:-:S03]  /*37640*/  ISETP.GT.U32.AND P5, PT, R11, R13, PT ;  /* 0x0000000d0b00720c */ /* 0x000fc60003fa4070 */
[--C-:B------:R-:W-:Y:S01]  /*37650*/  @!P0 IMAD.IADD R18, R18, 0x1, -R11.reuse ;  /* 0x0000000112128824 */ /* 0x100fe200078e0a0b */
[----:B------:R-:W-:Y:S01]  /*37660*/  ISETP.GT.U32.AND P0, PT, R11, R16, PT ;  /* 0x000000100b00720c */ /* 0x000fe20003f04070 */
[----:B------:R-:W-:Y:S02]  /*37670*/  VIADD R40, R93, 0xe ;  /* 0x0000000e5d287836 */ /* 0x000fe40000000000 */
[--C-:B------:R-:W-:Y:S02]  /*37680*/  @!P2 IMAD.IADD R23, R23, 0x1, -R11.reuse ;  /* 0x000000011717a824 */ /* 0x100fe400078e0a0b */
[----:B------:R-:W-:Y:S01]  /*37690*/  @!P1 IMAD.IADD R25, R25, 0x1, -R11 ;  /* 0x0000000119199824 */ /* 0x000fe200078e0a0b */
[----:B------:R-:W-:-:S03]  /*376a0*/  ISETP.GT.U32.AND P1, PT, R11, R21, PT ;  /* 0x000000150b00720c */ /* 0x000fc60003f24070 */
[----:B------:R-:W-:-:S04]  /*376b0*/  @!P5 IMAD.IADD R13, R13, 0x1, -R11 ;  /* 0x000000010d0dd824 */ /* 0x000fc800078e0a0b */
[----:B------:R-:W-:Y:S01]  /*376c0*/  @!P0 IMAD.IADD R16, R16, 0x1, -R11 ;  /* 0x0000000110108824 */ /* 0x000fe200078e0a0b */
[----:B------:R-:W-:-:S05]  /*376d0*/  ISETP.GT.U32.AND P0, PT, R11, R26, PT ;  /* 0x0000001a0b00720c */ /* 0x000fca0003f04070 */
[----:B------:R-:W-:-:S08]  /*376e0*/  @!P1 IMAD.IADD R21, R21, 0x1, -R11 ;  /* 0x0000000115159824 */ /* 0x000fd000078e0a0b */
[----:B------:R-:W-:Y:S01]  /*376f0*/  @!P0 IMAD.IADD R26, R26, 0x1, -R11 ;  /* 0x000000011a1a8824 */ /* 0x000fe200078e0a0b */
[----:B------:R-:W-:-:S13]  /*37700*/  ISETP.GT.U32.AND P0, PT, R11, R22, PT ;  /* 0x000000160b00720c */ /* 0x000fda0003f04070 */
[----:B------:R-:W-:Y:S01]  /*37710*/  @!P0 IMAD.IADD R22, R22, 0x1, -R11 ;  /* 0x0000000116168824 */ /* 0x000fe200078e0a0b */
[----:B------:R-:W-:-:S13]  /*37720*/  ISETP.GT.U32.AND P0, PT, R11, R18, PT ;  /* 0x000000120b00720c */ /* 0x000fda0003f04070 */
[----:B------:R-:W-:Y:S01]  /*37730*/  @!P0 IMAD.IADD R18, R18, 0x1, -R11 ;  /* 0x0000000112128824 */ /* 0x000fe200078e0a0b */
[----:B------:R-:W-:Y:S01]  /*37740*/  ISETP.GE.AND P0, PT, R93, RZ, PT ;  /* 0x000000ff5d00720c */ /* 0x000fe20003f06270 */
[----:B----4-:R-:W-:Y:S04]  /*37750*/  STL [R1+0x2fe4], R32 ;  /* 0x002fe42001007387 */ /* 0x010fe80000100800 */
[----:B--2---:R0:W-:Y:S02]  /*37760*/  STL [R1+0x718], R20 ;  /* 0x0007181401007387 */ /* 0x0041e40000100800 */
[----:B0-----:R-:W-:-:S05]  /*37770*/  IABS R20, R47 ;  /* 0x0000002f00147213 */ /* 0x001fca0000000000 */
[----:B------:R-:W-:-:S04]  /*37780*/  IMAD.HI.U32 R19, R14, R20, RZ ;  /* 0x000000140e137227 */ /* 0x000fc800078e00ff */
[----:B------:R-:W-:-:S04]  /*37790*/  IMAD.MOV R19, RZ, RZ, -R19 ;  /* 0x000000ffff137224 */ /* 0x000fc800078e0a13 */
[----:B------:R-:W-:Y:S01]  /*377a0*/  IMAD R20, R11, R19, R20 ;  /* 0x000000130b147224 */ /* 0x000fe200078e0214 */
[----:B------:R-:W-:-:S05]  /*377b0*/  IABS R19, R41 ;  /* 0x0000002900137213 */ /* 0x000fca0000000000 */
[----:B------:R-:W-:-:S04]  /*377c0*/  IMAD.HI.U32 R31, R14, R19, RZ ;  /* 0x000000130e1f7227 */ /* 0x000fc800078e00ff */
[----:B------:R-:W-:Y:S01]  /*377d0*/  IMAD.MOV R31, RZ, RZ, -R31 ;  /* 0x000000ffff1f7224 */ /* 0x000fe200078e0a1f */
[----:B------:R-:W-:-:S03]  /*377e0*/  ISETP.GT.U32.AND P4, PT, R11, R20, PT ;  /* 0x000000140b00720c */ /* 0x000fc60003f84070 */
[----:B------:R-:W-:Y:S01]  /*377f0*/  IMAD R19, R11, R31, R19 ;  /* 0x0000001f0b137224 */ /* 0x000fe200078e0213 */
[----:B------:R-:W-:-:S04]  /*37800*/  IABS R31, R40 ;  /* 0x00000028001f7213 */ /* 0x000fc80000000000 */
[----:B------:R-:W-:Y:S01]  /*37810*/  ISETP.GT.U32.AND P2, PT, R11, R19, PT ;  /* 0x000000130b00720c */ /* 0x000fe20003f44070 */
[----:B------:R-:W-:-:S04]  /*37820*/  IMAD.HI.U32 R14, R14, R31, RZ ;  /* 0x0000001f0e0e7227 */ /* 0x000fc800078e00ff */
[----:B------:R-:W-:Y:S01]  /*37830*/  @!P4 IMAD.IADD R20, R20, 0x1, -R11 ;  /* 0x000000011414c824 */ /* 0x000fe200078e0a0b */
[----:B------:R-:W-:Y:S01]  /*37840*/  ISETP.GT.U32.AND P4, PT, R11, R12, PT ;  /* 0x0000000c0b00720c */ /* 0x000fe20003f84070 */
[----:B------:R-:W-:-:S06]  /*37850*/  IMAD.MOV R14, RZ, RZ, -R14 ;  /* 0x000000ffff0e7224 */ /* 0x000fcc00078e0a0e */
[----:B------:R-:W-:Y:S01]  /*37860*/  @!P2 IMAD.IADD R19, R19, 0x1, -R11 ;  /* 0x000000011313a824 */ /* 0x000fe200078e0a0b */
[C---:B------:R-:W-:Y:S01]  /*37870*/  ISETP.GT.U32.AND P2, PT, R11.reuse, R13, PT ;  /* 0x0000000d0b00720c */ /* 0x040fe20003f44070 */
[----:B------:R-:W-:-:S04]  /*37880*/  IMAD R14, R11, R14, R31 ;  /* 0x0000000e0b0e7224 */ /* 0x000fc800078e021f */
[----:B------:R-:W-:Y:S01]  /*37890*/  @!P4 IMAD.IADD R12, R12, 0x1, -R11 ;  /* 0x000000010c0cc824 */ /* 0x000fe200078e0a0b */
[C---:B------:R-:W-:Y:S02]  /*378a0*/  ISETP.GT.U32.AND P1, PT, R11.reuse, R14, PT ;  /* 0x0000000e0b00720c */ /* 0x040fe40003f24070 */
[----:B------:R-:W-:-:S05]  /*378b0*/  ISETP.GT.U32.AND P4, PT, R11, R28, PT ;  /* 0x0000001c0b00720c */ /* 0x000fca0003f84070 */
[----:B------:R-:W-:Y:S01]  /*378c0*/  @!P2 IMAD.IADD R13, R13, 0x1, -R11 ;  /* 0x000000010d0da824 */ /* 0x000fe200078e0a0b */
[----:B------:R-:W-:-:S05]  /*378d0*/  ISETP.GT.U32.AND P2, PT, R11, R27, PT ;  /* 0x0000001b0b00720c */ /* 0x000fca0003f44070 */
[--C-:B------:R-:W-:Y:S01]  /*378e0*/  @!P1 IMAD.IADD R14, R14, 0x1, -R11.reuse ;  /* 0x000000010e0e9824 */ /* 0x100fe200078e0a0b */
[C---:B------:R-:W-:Y:S01]  /*378f0*/  ISETP.GT.U32.AND P1, PT, R11.reuse, R15, PT ;  /* 0x0000000f0b00720c */ /* 0x040fe20003f24070 */
[----:B------:R-:W-:Y:S01]  /*37900*/  @!P4 IMAD.IADD R28, R28, 0x1, -R11 ;  /* 0x000000011c1cc824 */ /* 0x000fe200078e0a0b */
[----:B------:R-:W-:-:S05]  /*37910*/  ISETP.GT.U32.AND P4, PT, R11, R24, PT ;  /* 0x000000180b00720c */ /* 0x000fca0003f84070 */
[----:B------:R-:W-:Y:S01]  /*37920*/  @!P2 IMAD.IADD R27, R27, 0x1, -R11 ;  /* 0x000000011b1ba824 */ /* 0x000fe200078e0a0b */
[----:B------:R-:W-:-:S05]  /*37930*/  ISETP.GT.U32.AND P2, PT, R11, R23, PT ;  /* 0x000000170b00720c */ /* 0x000fca0003f44070 */
[--C-:B------:R-:W-:Y:S01]  /*37940*/  @!P1 IMAD.IADD R15, R15, 0x1, -R11.reuse ;  /* 0x000000010f0f9824 */ /* 0x100fe200078e0a0b */
[C---:B------:R-:W-:Y:S01]  /*37950*/  ISETP.GT.U32.AND P1, PT, R11.reuse, R25, PT ;  /* 0x000000190b00720c */ /* 0x040fe20003f24070 */
[----:B------:R-:W-:Y:S01]  /*37960*/  @!P4 IMAD.IADD R24, R24, 0x1, -R11 ;  /* 0x000000011818c824 */ /* 0x000fe200078e0a0b */
[----:B------:R-:W-:-:S05]  /*37970*/  ISETP.GT.U32.AND P4, PT, R11, R20, PT ;  /* 0x000000140b00720c */ /* 0x000fca0003f84070 */
[--C-:B------:R-:W-:Y:S01]  /*37980*/  @!P2 IMAD.IADD R23, R23, 0x1, -R11.reuse ;  /* 0x000000011717a824 */ /* 0x100fe200078e0a0b */
[----:B------:R-:W-:Y:S01]  /*37990*/  ISETP.GT.U32.AND P2, PT, R11, R19, PT ;  /* 0x000000130b00720c */ /* 0x000fe20003f44070 */
[----:B------:R-:W-:Y:S02]  /*379a0*/  VIADD R31, R30, 0xffffff03 ;  /* 0xffffff031e1f7836 */ /* 0x000fe40000000000 */
[----:B------:R-:W-:Y:S02]  /*379b0*/  IMAD R32, R29, 0xfc, RZ ;  /* 0x000000fc1d207824 */ /* 0x000fe400078e02ff */
[----:B------:R-:W-:Y:S02]  /*379c0*/  @!P0 IMAD.MOV R12, RZ, RZ, -R12 ;  /* 0x000000ffff0c8224 */ /* 0x000fe400078e0a0c */
[--C-:B------:R-:W-:Y:S01]  /*379d0*/  @!P1 IMAD.IADD R25, R25, 0x1, -R11.reuse ;  /* 0x0000000119199824 */ /* 0x100fe200078e0a0b */
[----:B------:R-:W-:Y:S01]  /*379e0*/  ISETP.GT.U32.AND P1, PT, R11, R21, PT ;  /* 0x000000150b00720c */ /* 0x000fe20003f24070 */
[----:B------:R-:W-:Y:S01]  /*379f0*/  @!P4 IMAD.IADD R20, R20, 0x1, -R11 ;  /* 0x000000011414c824 */ /* 0x000fe200078e0a0b */
[----:B------:R-:W-:-:S02]  /*37a00*/  ISETP.GE.U32.AND P4, PT, R31, 0x7ffffe04, PT ;  /* 0x7ffffe041f00780c */ /* 0x000fc40003f86070 */
[----:B------:R-:W-:Y:S02]  /*37a10*/  ISETP.GE.AND P0, PT, R34, RZ, PT ;  /* 0x000000ff2200720c */ /* 0x000fe40003f06270 */
[----:B------:R-:W-:Y:S02]  /*37a20*/  SHF.R.S32.HI R29, RZ, 0x1f, R32 ;  /* 0x0000001fff1d7819 */ /* 0x000fe40000011420 */
[----:B------:R-:W-:Y:S01]  /*37a30*/  IADD3 R92, P5, PT, R32, R4, RZ ;  /* 0x00000004205c7210 */ /* 0x000fe20007fbe0ff */
[--C-:B------:R-:W-:Y:S01]  /*37a40*/  @!P2 IMAD.IADD R19, R19, 0x1, -R11.reuse ;  /* 0x000000011313a824 */ /* 0x100fe200078e0a0b */
[----:B------:R-:W-:Y:S01]  /*37a50*/  ISETP.GT.U32.AND P2, PT, R11, R14, PT ;  /* 0x0000000e0b00720c */ /* 0x000fe20003f44070 */
[----:B------:R0:W-:Y:S04]  /*37a60*/  STL [R1+0x2fe8], R4 ;  /* 0x002fe80401007387 */ /* 0x0001e80000100800 */
[----:B------:R-:W-:Y:S01]  /*37a70*/  STL [R1+0x2b50], R92 ;  /* 0x002b505c01007387 */ /* 0x000fe20000100800 */
[----:B------:R-:W-:-:S03]  /*37a80*/  @!P1 IMAD.IADD R21, R21, 0x1, -R11 ;  /* 0x0000000115159824 */ /* 0x000fc600078e0a0b */
[----:B------:R-:W-:Y:S01]  /*37a90*/  STL [R1+0x2fec], R7 ;  /* 0x002fec0701007387 */ /* 0x000fe20000100800 */
[----:B------:R-:W-:Y:S01]  /*37aa0*/  ISETP.GE.AND P1, PT, R35, RZ, PT ;  /* 0x000000ff2300720c */ /* 0x000fe20003f26270 */
[----:B0-----:R-:W-:Y:S01]  /*37ab0*/  IMAD.X R4, R29, 0x1, R7, P5 ;  /* 0x000000011d047824 */ /* 0x001fe200028e0607 */
[----:B------:R-:W-:Y:S01]  /*37ac0*/  PRMT R35, RZ, 0x7610, R35 ;  /* 0x00007610ff237816 */ /* 0x000fe20000000023 */
[----:B------:R-:W-:Y:S02]  /*37ad0*/  @!P0 IMAD.MOV R13, RZ, RZ, -R13 ;  /* 0x000000ffff0d8224 */ /* 0x000fe400078e0a0d */
[----:B------:R-:W-:Y:S01]  /*37ae0*/  @!P4 IMAD.MOV.U32 R93, RZ, RZ, R4 ;  /* 0x000000ffff5dc224 */ /* 0x000fe200078e0004 */
[----:B------:R0:W-:Y:S01]  /*37af0*/  STL [R1+0x2b4c], R4 ;  /* 0x002b4c0401007387 */ /* 0x0001e20000100800 */
[----:B------:R-:W-:Y:S01]  /*37b00*/  ISETP.GE.AND P0, PT, R39, RZ, PT ;  /* 0x000000ff2700720c */ /* 0x000fe20003f06270 */
[----:B------:R-:W-:Y:S01]  /*37b10*/  @!P2 IMAD.IADD R14, R14, 0x1, -R11 ;  /* 0x000000010e0ea824 */ /* 0x000fe200078e0a0b */
[----:B------:R-:W-:Y:S01]  /*37b20*/  ISETP.GE.AND P2, PT, R36, RZ, PT ;  /* 0x000000ff2400720c */ /* 0x000fe20003f46270 */
[----:B------:R-:W2:Y:S01]  /*37b30*/  @!P4 LDG.E.U8 R35, desc[UR6][R92.64] ;  /* 0x000000065c23c981 */ /* 0x000ea2000c1e1100 */
[----:B0-----:R-:W-:-:S02]  /*37b40*/  IADD3 R4, P5, PT, R32, R5, RZ ;  /* 0x0000000520047210 */ /* 0x001fc40007fbe0ff */
[----:B------:R-:W-:Y:S01]  /*37b50*/  PRMT R34, RZ, 0x7610, R34 ;  /* 0x00007610ff227816 */ /* 0x000fe20000000022 */
[----:B------:R-:W4:Y:S02]  /*37b60*/  LDL.LU.64 R92, [R1+0x3008] ;  /* 0x00300800015c7983 */ /* 0x000f240000300a00 */
[----:B------:R-:W-:Y:S02]  /*37b70*/  IMAD.X R7, R29, 0x1, R8, P5 ;  /* 0x000000011d077824 */ /* 0x000fe400028e0608 */
[----:B------:R0:W-:Y:S04]  /*37b80*/  STL [R1+0x2ff0], R5 ;  /* 0x002ff00501007387 */ /* 0x0001e80000100800 */
[----:B------:R-:W-:Y:S04]  /*37b90*/  STL [R1+0x2ff4], R8 ;  /* 0x002ff40801007387 */ /* 0x000fe80000100800 */
[----:B------:R1:W-:Y:S01]  /*37ba0*/  STL [R1+0xea0], R4 ;  /* 0x000ea00401007387 */ /* 0x0003e20000100800 */
[----:B------:R-:W-:-:S02]  /*37bb0*/  @!P1 IMAD.MOV R16, RZ, RZ, -R16 ;  /* 0x000000ffff109224 */ /* 0x000fc400078e0a10 */
[----:B------:R-:W-:Y:S02]  /*37bc0*/  @!P0 IMAD.MOV R28, RZ, RZ, -R28 ;  /* 0x000000ffff1c8224 */ /* 0x000fe400078e0a1c */
[----:B0-----:R-:W-:Y:S01]  /*37bd0*/  @!P4 IMAD.MOV.U32 R5, RZ, RZ, R7 ;  /* 0x000000ffff05c224 */ /* 0x001fe200078e0007 */
[----:B------:R-:W-:-:S04]  /*37be0*/  ISETP.GE.AND P0, PT, R45, RZ, PT ;  /* 0x000000ff2d00720c */ /* 0x000fc80003f06270 */
[----:B------:R1:W2:Y:S04]  /*37bf0*/  @!P4 LDG.E.U8 R34, desc[UR6][R4.64] ;  /* 0x000000060422c981 */ /* 0x0002a8000c1e1100 */
[----:B------:R-:W-:Y:S01]  /*37c00*/  STL [R1+0xe9c], R7 ;  /* 0x000e9c0701007387 */ /* 0x000fe20000100800 */
[----:B------:R-:W-:Y:S01]  /*37c10*/  @!P2 IMAD.MOV R15, RZ, RZ, -R15 ;  /* 0x000000ffff0fa224 */ /* 0x000fe200078e0a0f */
[----:B------:R-:W-:Y:S02]  /*37c20*/  ISETP.GE.AND P2, PT, R37, RZ, PT ;  /* 0x000000ff2500720c */ /* 0x000fe40003f46270 */
[----:B------:R-:W-:Y:S04]  /*37c30*/  STL [R1+0x2ff8], R2 ;  /* 0x002ff80201007387 */ /* 0x000fe80000100800 */
[----:B------:R0:W-:Y:S01]  /*37c40*/  STL [R1+0x2ffc], R0 ;  /* 0x002ffc0001007387 */ /* 0x0001e20000100800 */
[----:B-1----:R-:W-:-:S05]  /*37c50*/  IADD3 R4, P1, PT, R32, R2, RZ ;  /* 0x0000000220047210 */ /* 0x002fca0007f3e0ff */
[C---:B------:R-:W-:Y:S01]  /*37c60*/  IMAD.X R5, R29.reuse, 0x1, R0, P1 ;  /* 0x000000011d057824 */ /* 0x040fe200008e0600 */
[----:B0-----:R-:W-:Y:S02]  /*37c70*/  IADD3 R0, P1, PT, R32, R6, RZ ;  /* 0x0000000620007210 */ /* 0x001fe40007f3e0ff */
[----:B------:R-:W-:Y:S01]  /*37c80*/  PRMT R31, RZ, 0x7610, R31 ;  /* 0x00007610ff1f7816 */ /* 0x000fe2000000001f */
[----:B------:R-:W-:Y:S02]  /*37c90*/  @!P4 IMAD.MOV.U32 R36, RZ, RZ, R4 ;  /* 0x000000ffff24c224 */ /* 0x000fe400078e0004 */
[----:B------:R-:W-:Y:S01]  /*37ca0*/  @!P4 IMAD.MOV.U32 R37, RZ, RZ, R5 ;  /* 0x000000ffff25c224 */ /* 0x000fe200078e0005 */
[----:B------:R-:W-:Y:S01]  /*37cb0*/  STL [R1+0xea8], R4 ;  /* 0x000ea80401007387 */ /* 0x000fe20000100800 */
[----:B------:R-:W-:-:S03]  /*37cc0*/  IMAD.X R2, R29, 0x1, R9, P1 ;  /* 0x000000011d027824 */ /* 0x000fc600008e0609 */
[----:B------:R-:W-:Y:S01]  /*37cd0*/  STL [R1+0xea4], R5 ;  /* 0x000ea40501007387 */ /* 0x000fe20000100800 */
[----:B------:R-:W-:-:S03]  /*37ce0*/  @!P0 IMAD.MOV R24, RZ, RZ, -R24 ;  /* 0x000000ffff188224 */ /* 0x000fc600078e0a18 */
[----:B------:R0:W-:Y:S01]  /*37cf0*/  STL [R1+0x3000], R6 ;  /* 0x0030000601007387 */ /* 0x0001e20000100800 */
[----:B------:R-:W-:-:S03]  /*37d00*/  ISETP.GE.AND P0, PT, R47, RZ, PT ;  /* 0x000000ff2f00720c */ /* 0x000fc60003f06270 */
[----:B------:R1:W-:Y:S04]  /*37d10*/  STL [R1+0xeb0], R0 ;  /* 0x000eb00001007387 */ /* 0x0003e80000100800 */
[----:B------:R1:W2:Y:S04]  /*37d20*/  @!P4 LDG.E.U8 R31, desc[UR6][R36.64] ;  /* 0x00000006241fc981 */ /* 0x0002a8000c1e1100 */
[----:B------:R3:W-:Y:S01]  /*37d30*/  STL [R1+0xeac], R2 ;  /* 0x000eac0201007387 */ /* 0x0007e20000100800 */
[----:B------:R-:W-:Y:S01]  /*37d40*/  @!P2 IMAD.MOV R26, RZ, RZ, -R26 ;  /* 0x000000ffff1aa224 */ /* 0x000fe200078e0a1a */
[----:B------:R-:W-:-:S02]  /*37d50*/  ISETP.GE.AND P2, PT, R48, RZ, PT ;  /* 0x000000ff3000720c */ /* 0x000fc40003f46270 */
[----:B0-----:R-:W2:Y:S01]  /*37d60*/  LDL.LU R6, [R1+0x24] ;  /* 0x0000240001067983 */ /* 0x001ea20000300800 */
[----:B-1----:R-:W-:Y:S02]  /*37d70*/  @!P4 IMAD.MOV.U32 R36, RZ, RZ, R0 ;  /* 0x000000ffff24c224 */ /* 0x002fe400078e0000 */
[----:B------:R-:W-:Y:S01]  /*37d80*/  @!P4 IMAD.MOV.U32 R37, RZ, RZ, R2 ;  /* 0x000000ffff25c224 */ /* 0x000fe200078e0002 */
[----:B------:R-:W2:Y:S04]  /*37d90*/  LDL.LU R0, [R1+0x20] ;  /* 0x0000200001007983 */ /* 0x000ea80000300800 */
[----:B---3--:R-:W3:Y:S04]  /*37da0*/  LDL.LU R2, [R1+0x1c] ;  /* 0x00001c0001027983 */ /* 0x008ee80000300800 */
[----:B------:R-:W2:Y:S04]  /*37db0*/  LDL.LU R8, [R1+0x18] ;  /* 0x0000180001087983 */ /* 0x000ea80000300800 */
[----:B------:R-:W2:Y:S01]  /*37dc0*/  LDL.LU R5, [R1+0x14] ;  /* 0x0000140001057983 */ /* 0x000ea20000300800 */
[----:B------:R-:W-:Y:S01]  /*37dd0*/  @!P0 IMAD.MOV R20, RZ, RZ, -R20 ;  /* 0x000000ffff148224 */ /* 0x000fe200078e0a14 */
[----:B------:R-:W-:-:S02]  /*37de0*/  ISETP.NE.AND P0, PT, R17, RZ, PT ;  /* 0x000000ff1100720c */ /* 0x000fc40003f05270 */
[----:B------:R-:W-:Y:S01]  /*37df0*/  LOP3.LUT R17, RZ, R17, RZ, 0x33, !PT ;  /* 0x00000011ff117212 */ /* 0x000fe200078e33ff */
[----:B------:R-:W4:Y:S04]  /*37e00*/  LDL.LU R11, [R1+0x10] ;  /* 0x00001000010b7983 */ /* 0x000f280000300800 */
[----:B------:R-:W4:Y:S01]  /*37e10*/  LDL.LU R7, [R1+0xc] ;  /* 0x00000c0001077983 */ /* 0x000f220000300800 */
[----:B------:R-:W-:-:S03]  /*37e20*/  @!P2 IMAD.MOV R22, RZ, RZ, -R22 ;  /* 0x000000ffff16a224 */ /* 0x000fc600078e0a16 */
[----:B------:R-:W4:Y:S01]  /*37e30*/  LDL.LU R4, [R1+0x8] ;  /* 0x0000080001047983 */ /* 0x000f220000300800 */
[----:B------:R-:W-:-:S03]  /*37e40*/  ISETP.GE.AND P2, PT, R43, RZ, PT ;  /* 0x000000ff2b00720c */ /* 0x000fc60003f46270 */
[----:B------:R-:W4:Y:S01]  /*37e50*/  LDL.LU R32, [R1+0x4] ;  /* 0x0000040001207983 */ /* 0x000f220000300800 */
[----:B------:R-:W-:-:S03]  /*37e60*/  SEL R43, R17, R12, !P0 ;  /* 0x0000000c112b7207 */ /* 0x000fc60004000000 */
[----:B------:R-:W4:Y:S01]  /*37e70*/  LDL.LU R12, [R1+0x28] ;  /* 0x00002800010c7983 */ /* 0x000f220000300800 */
[----:B------:R-:W0:Y:S02]  /*37e80*/  S2R R10, SR_TID.X ;  /* 0x00000000000a7919 */ /* 0x000e240000002100 */
[----:B0-----:R-:W-:-:S04]  /*37e90*/  LOP3.LUT R10, R10, 0x7f, RZ, 0xc0, !PT ;  /* 0x0000007f0a0a7812 */ /* 0x001fc800078ec0ff */
[----:B------:R-:W-:-:S05]  /*37ea0*/  LOP3.LUT R10, R10, 0x10, RZ, 0x3c, !PT ;  /* 0x000000100a0a7812 */ /* 0x000fca00078e3cff */
[----:B---3--:R0:W-:Y:S04]  /*37eb0*/  STS.U8 [R10+UR4+0x1c880], R2 ;  /* 0x01c880020a007988 */ /* 0x0081e80008000004 */
[----:B--2---:R1:W-:Y:S04]  /*37ec0*/  STS.U8 [R10+UR4+0xcc80], R5 ;  /* 0x00cc80050a007988 */ /* 0x0043e80008000004 */
[----:B0-----:R-:W2:Y:S04]  /*37ed0*/  LDL.LU R2, [R1+0xb00] ;  /* 0x000b000001027983 */ /* 0x001ea80000300800 */
[----:B-1----:R-:W3:Y:S04]  /*37ee0*/  LDL.LU R5, [R1+0xafc] ;  /* 0x000afc0001057983 */ /* 0x002ee80000300800 */
[----:B----4-:R0:W-:Y:S04]  /*37ef0*/  STS.U8 [R10+UR4+0x4880], R12 ;  /* 0x0048800c0a007988 */ /* 0x0101e80008000004 */
[----:B------:R1:W-:Y:S04]  /*37f00*/  STS.U8 [R10+UR4+0x14880], R0 ;  /* 0x014880000a007988 */ /* 0x0003e80008000004 */
[----:B------:R4:W-:Y:S04]  /*37f10*/  STS.U8 [R10+UR4+0xc880], R6 ;  /* 0x00c880060a007988 */ /* 0x0009e80008000004 */
[----:B------:R4:W-:Y:S04]  /*37f20*/  STS.U8 [R10+UR4+0x1cc80], R7 ;  /* 0x01cc80070a007988 */ /* 0x0009e80008000004 */
[----:B0-----:R-:W2:Y:S04]  /*37f30*/  LDL.LU R12, [R1+0xaf8] ;  /* 0x000af800010c7983 */ /* 0x001ea80000300800 */
[----:B-1----:R-:W2:Y:S04]  /*37f40*/  LDL.LU R0, [R1+0xb64] ;  /* 0x000b640001007983 */ /* 0x002ea80000300800 */
[----:B----4-:R-:W4:Y:S04]  /*37f50*/  LDL.LU R6, [R1+0xb60] ;  /* 0x000b600001067983 */ /* 0x010f280000300800 */
[----:B------:R-:W2:Y:S04]  /*37f60*/  LDL.LU R7, [R1+0xb5c] ;  /* 0x000b5c0001077983 */ /* 0x000ea80000300800 */
[----:B------:R0:W-:Y:S04]  /*37f70*/  STS.U8 [R10+UR4+0x5080], R4 ;  /* 0x005080040a007988 */ /* 0x0001e80008000004 */
[----:B0-----:R-:W2:Y:S04]  /*37f80*/  LDL.LU R4, [R1+0xb58] ;  /* 0x000b580001047983 */ /* 0x001ea80000300800 */
[----:B------:R0:W-:Y:S04]  /*37f90*/  STS.U8 [R10+UR4+0xd080], R32 ;  /* 0x00d080200a007988 */ /* 0x0001e80008000004 */
[----:B0-----:R-:W2:Y:S01]  /*37fa0*/  LDL.LU R32, [R1+0xbc4] ;  /* 0x000bc40001207983 */ /* 0x001ea20000300800 */
[----:B------:R-:W-:-:S03]  /*37fb0*/  ISETP.GE.AND P1, PT, R46, RZ, PT ;  /* 0x000000ff2e00720c */ /* 0x000fc60003f26270 */
[----:B------:R0:W-:Y:S01]  /*37fc0*/  STS.U8 [R10+UR4+0x15080], R3 ;  /* 0x015080030a007988 */ /* 0x0001e20008000004 */
[----:B------:R-:W-:-:S06]  /*37fd0*/  PRMT R29, RZ, 0x7610, R29 ;  /* 0x00007610ff1d7816 */ /* 0x000fcc000000001d */
[----:B------:R1:W2:Y:S01]  /*37fe0*/  @!P4 LDG.E.U8 R29, desc[UR6][R36.64] ;  /* 0x00000006241dc981 */ /* 0x0002a2000c1e1100 */
[----:B0-----:R-:W0:Y:S01]  /*37ff0*/  S2R R3, SR_TID.X ;  /* 0x0000000000037919 */ /* 0x001e220000002100 */
[----:B------:R-:W-:Y:S01]  /*38000*/  ISETP.GE.AND P4, PT, R44, RZ, PT ;  /* 0x000000ff2c00720c */ /* 0x000fe20003f86270 */
[----:B------:R-:W-:Y:S01]  /*38010*/  @!P1 IMAD.MOV R25, RZ, RZ, -R25 ;  /* 0x000000ffff199224 */ /* 0x000fe200078e0a19 */
[----:B------:R-:W-:Y:S02]  /*38020*/  ISETP.GE.AND P1, PT, R42, RZ, PT ;  /* 0x000000ff2a00720c */ /* 0x000fe40003f26270 */
[----:B------:R-:W-:-:S09]  /*38030*/  ISETP.GE.AND P5, PT, R38, RZ, PT ;  /* 0x000000ff2600720c */ /* 0x000fd20003fa6270 */
[----:B------:R-:W-:Y:S01]  /*38040*/  @!P4 IMAD.MOV R23, RZ, RZ, -R23 ;  /* 0x000000ffff17c224 */ /* 0x000fe200078e0a17 */
[----:B------:R-:W-:Y:S01]  /*38050*/  ISETP.GE.AND P4, PT, R41, RZ, PT ;  /* 0x000000ff2900720c */ /* 0x000fe20003f86270 */
[----:B------:R-:W-:Y:S01]  /*38060*/  @!P1 IMAD.MOV R21, RZ, RZ, -R21 ;  /* 0x000000ffff159224 */ /* 0x000fe200078e0a15 */
[----:B------:R-:W-:Y:S01]  /*38070*/  ISETP.GE.AND P1, PT, R40, RZ, PT ;  /* 0x000000ff2800720c */ /* 0x000fe20003f26270 */
[----:B------:R-:W-:Y:S02]  /*38080*/  @!P5 IMAD.MOV R27, RZ, RZ, -R27 ;  /* 0x000000ffff1bd224 */ /* 0x000fe400078e0a1b */
[----:B------:R-:W-:Y:S01]  /*38090*/  @!P2 IMAD.MOV R18, RZ, RZ, -R18 ;  /* 0x000000ffff12a224 */ /* 0x000fe200078e0a12 */
[----:B------:R-:W-:Y:S04]  /*380a0*/  STS.U8 [R10+UR4+0x14c80], R11 ;  /* 0x014c800b0a007988 */ /* 0x000fe80008000004 */
[----:B------:R1:W-:Y:S01]  /*380b0*/  STS.U8 [R10+UR4+0x4c80], R8 ;  /* 0x004c80080a007988 */ /* 0x0003e20008000004 */
[----:B------:R-:W-:-:S02]  /*380c0*/  SEL R40, R17, R28, !P0 ;  /* 0x0000001c11287207 */ /* 0x000fc40004000000 */
[----:B------:R-:W-:Y:S01]  /*380d0*/  @!P4 IMAD.MOV R19, RZ, RZ, -R19 ;  /* 0x000000ffff13c224 */ /* 0x000fe200078e0a13 */
[----:B0-----:R-:W-:Y:S01]  /*380e0*/  LOP3.LUT R3, R3, 0x7f, RZ, 0xc0, !PT ;  /* 0x0000007f03037812 */ /* 0x001fe200078ec0ff */
[----:B------:R-:W-:Y:S01]  /*380f0*/  @!P1 IMAD.MOV R14, RZ, RZ, -R14 ;  /* 0x000000ffff0e9224 */ /* 0x000fe200078e0a0e */
[----:B------:R-:W-:Y:S01]  /*38100*/  SEL R39, R17, R27, !P0 ;  /* 0x0000001b11277207 */ /* 0x000fe20004000000 */
[----:B-1----:R-:W4:Y:S01]  /*38110*/  LDL.LU R8, [R1+0xbc0] ;  /* 0x000bc00001087983 */ /* 0x002f220000300800 */
[----:B------:R-:W-:-:S03]  /*38120*/  LOP3.LUT R11, R3, 0x20, RZ, 0x3c, !PT ;  /* 0x00000020030b7812 */ /* 0x000fc600078e3cff */
[----:B------:R0:W-:Y:S01]  /*38130*/  STS.U8 [R10+UR4+0x1d080], R93 ;  /* 0x01d0805d0a007988 */ /* 0x0001e20008000004 */
[C---:B------:R-:W-:Y:S02]  /*38140*/  SEL R42, R17.reuse, R16, !P0 ;  /* 0x00000010112a7207 */ /* 0x040fe40004000000 */
[C---:B------:R-:W-:Y:S02]  /*38150*/  SEL R41, R17.reuse, R15, !P0 ;  /* 0x0000000f11297207 */ /* 0x040fe40004000000 */
[C---:B------:R-:W-:Y:S02]  /*38160*/  SEL R26, R17.reuse, R26, !P0 ;  /* 0x0000001a111a7207 */ /* 0x040fe40004000000 */
[C---:B------:R-:W-:Y:S02]  /*38170*/  SEL R27, R17.reuse, R25, !P0 ;  /* 0x00000019111b7207 */ /* 0x040fe40004000000 */
[C---:B------:R-:W-:Y:S02]  /*38180*/  SEL R28, R17.reuse, R24, !P0 ;  /* 0x00000018111c7207 */ /* 0x040fe40004000000 */
[----:B------:R-:W-:-:S02]  /*38190*/  SEL R38, R17, R23, !P0 ;  /* 0x0000001711267207 */ /* 0x000fc40004000000 */
[C---:B------:R-:W-:Y:S02]  /*381a0*/  SEL R37, R17.reuse, R22, !P0 ;  /* 0x0000001611257207 */ /* 0x040fe40004000000 */
[C---:B------:R-:W-:Y:S02]  /*381b0*/  SEL R36, R17.reuse, R21, !P0 ;  /* 0x0000001511247207 */ /* 0x040fe40004000000 */
[C---:B------:R-:W-:Y:S02]  /*381c0*/  SEL R48, R17.reuse, R20, !P0 ;  /* 0x0000001411307207 */ /* 0x040fe40004000000 */
[C---:B------:R-:W-:Y:S02]  /*381d0*/  SEL R47, R17.reuse, R19, !P0 ;  /* 0x00000013112f7207 */ /* 0x040fe40004000000 */
[C---:B------:R-:W-:Y:S02]  /*381e0*/  SEL R46, R17.reuse, R18, !P0 ;  /* 0x00000012112e7207 */ /* 0x040fe40004000000 */
[----:B------:R-:W-:-:S02]  /*381f0*/  SEL R45, R17, R14, !P0 ;  /* 0x0000000e112d7207 */ /* 0x000fc40004000000 */
[----:B------:R-:W-:Y:S01]  /*38200*/  SEL R44, R17, R13, !P0 ;  /* 0x0000000d112c7207 */ /* 0x000fe20004000000 */
[----:B0-----:R-:W4:Y:S04]  /*38210*/  LDL.LU R93, [R1+0xbbc] ;  /* 0x000bbc00015d7983 */ /* 0x001f280000300800 */
        /* <DEDUP_REMOVED lines=33> */
[----:B------:R1:W-:Y:S04]  /*38430*/  STS.U8 [R10+UR4+0xfc80], R51 ;  /* 0x00fc80330a007988 */ /* 0x0003e80008000004 */
[----:B------:R0:W-:Y:S04]  /*38440*/  STS.U8 [R10+UR4+0x17c80], R50 ;  /* 0x017c80320a007988 */ /* 0x0001e80008000004 */
        /* <DEDUP_REMOVED lines=9> */
[----:B------:R-:W4:Y:S04]  /*384e0*/  LDL.LU R17, [R1+0xbb8] ;  /* 0x000bb80001117983 */ /* 0x000f280000300800 */
[----:B------:R-:W4:Y:S01]  /*384f0*/  LDL.LU R13, [R1+0xc24] ;  /* 0x000c2400010d7983 */ /* 0x000f220000300800 */
[----:B0-----:R-:W0:Y:S08]  /*38500*/  LDC R52, c[0x0][0x3b0] ;  /* 0x0000ec00ff347b82 */ /* 0x001e300000000800 */
[----:B-1----:R-:W1:Y:S08]  /*38510*/  LDC R51, c[0x0][0x3b0] ;  /* 0x0000ec00ff337b82 */ /* 0x002e700000000800 */
[----:B------:R-:W0:Y:S08]  /*38520*/  LDC R50, c[0x0][0x3b0] ;  /* 0x0000ec00ff327b82 */ /* 0x000e300000000800 */
[----:B------:R-:W0:Y:S08]  /*38530*/  LDC R55, c[0x0][0x3b0] ;  /* 0x0000ec00ff377b82 */ /* 0x000e300000000800 */
[----:B------:R-:W0:Y:S08]  /*38540*/  LDC R54, c[0x0][0x3b0] ;  /* 0x0000ec00ff367b82 */ /* 0x000e300000000800 */
[----:B------:R-:W0:Y:S08]  /*38550*/  LDC R49, c[0x0][0x3b0] ;  /* 0x0000ec00ff317b82 */ /* 0x000e300000000800 */
[----:B------:R-:W0:Y:S01]  /*38560*/  LDC R53, c[0x0][0x3a0] ;  /* 0x0000e800ff357b82 */ /* 0x000e220000000800 */
[----:B--2---:R2:W-:Y:S04]  /*38570*/  STS.U8 [R11+UR4+0x9100], R2 ;  /* 0x009100020b007988 */ /* 0x0045e80008000004 */
[----:B---3--:R3:W-:Y:S04]  /*38580*/  STS.U8 [R11+UR4+0x11100], R5 ;  /* 0x011100050b007988 */ /* 0x0087e80008000004 */
[----:B--2---:R-:W2:Y:S04]  /*38590*/  LDL.LU R2, [R1+0xc20] ;  /* 0x000c200001027983 */ /* 0x004ea80000300800 */
[----:B------:R-:W2:Y:S04]  /*385a0*/  LDL.LU R15, [R1+0xc1c] ;  /* 0x000c1c00010f7983 */ /* 0x000ea80000300800 */
[----:B------:R-:W2:Y:S04]  /*385b0*/  LDL.LU R16, [R1+0xc18] ;  /* 0x000c180001107983 */ /* 0x000ea80000300800 */
[----:B---3--:R-:W3:Y:S04]  /*385c0*/  LDL.LU R5, [R1+0xc6c] ;  /* 0x000c6c0001057983 */ /* 0x008ee80000300800 */
[----:B------:R1:W-:Y:S04]  /*385d0*/  STS.U8 [R11+UR4+0xd00], R0 ;  /* 0x000d00000b007988 */ /* 0x0003e80008000004 */
[----:B------:R1:W-:Y:S04]  /*385e0*/  STS.U8 [R11+UR4+0x10d00], R7 ;  /* 0x010d00070b007988 */ /* 0x0003e80008000004 */
[----:B-1----:R-:W3:Y:S04]  /*385f0*/  LDL.LU R0, [R1+0xc68] ;  /* 0x000c680001007983 */ /* 0x002ee80000300800 */
[----:B------:R-:W3:Y:S04]  /*38600*/  LDL.LU R7, [R1+0xc64] ;  /* 0x000c640001077983 */ /* 0x000ee80000300800 */
[----:B------:R-:W3:Y:S04]  /*38610*/  LDL.LU R14, [R1+0xc60] ;  /* 0x000c6000010e7983 */ /* 0x000ee80000300800 */
[----:B------:R1:W-:Y:S04]  /*38620*/  STS.U8 [R11+UR4+0x18d00], R4 ;  /* 0x018d00040b007988 */ /* 0x0003e80008000004 */
[----:B------:R-:W3:Y:S04]  /*38630*/  LDL.LU R18, [R1+0xb04] ;  /* 0x000b040001127983 */ /* 0x000ee80000300800 */
[----:B-1----:R-:W3:Y:S04]  /*38640*/  LDL.LU R4, [R1+0x920] ;  /* 0x0009200001047983 */ /* 0x002ee80000300800 */
        /* <DEDUP_REMOVED lines=8> */
[----:B----4-:R4:W-:Y:S04]  /*386d0*/  STS.U8 [R11+UR4+0x8d00], R6 ;  /* 0x008d00060b007988 */ /* 0x0109e80008000004 */
[----:B------:R0:W-:Y:S04]  /*386e0*/  STS.U8 [R11+UR4+0x900], R32 ;  /* 0x000900200b007988 */ /* 0x0001e80008000004 */
[----:B-1----:R-:W3:Y:S04]  /*386f0*/  LDL.LU R12, [R1+0x9e0] ;  /* 0x0009e000010c7983 */ /* 0x002ee80000300800 */
[----:B----4-:R-:W4:Y:S04]  /*38700*/  LDL.LU R6, [R1+0x9dc] ;  /* 0x0009dc0001067983 */ /* 0x010f280000300800 */
[----:B0-----:R-:W4:Y:S04]  /*38710*/  LDL.LU R32, [R1+0x9d8] ;  /* 0x0009d80001207983 */ /* 0x001f280000300800 */
[----:B------:R0:W-:Y:S04]  /*38720*/  STS.U8 [R11+UR4+0x8900], R8 ;  /* 0x008900080b007988 */ /* 0x0001e80008000004 */
[----:B0-----:R-:W4:Y:S04]  /*38730*/  LDL.LU R8, [R1+0xa44] ;  /* 0x000a440001087983 */ /* 0x001f280000300800 */
[----:B--2---:R0:W-:Y:S04]  /*38740*/  STS.U8 [R11+UR4+0x8500], R2 ;  /* 0x008500020b007988 */ /* 0x0041e80008000004 */
[----:B------:R1:W-:Y:S04]  /*38750*/  STS.U8 [R11+UR4+0x10500], R15 ;  /* 0x0105000f0b007988 */ /* 0x0003e80008000004 */
[----:B---3--:R2:W-:Y:S04]  /*38760*/  STS.U8 [R11+UR4+0x100], R5 ;  /* 0x000100050b007988 */ /* 0x0085e80008000004 */
[----:B0-----:R-:W3:Y:S04]  /*38770*/  LDL.LU R2, [R1+0xa40] ;  /* 0x000a400001027983 */ /* 0x001ee80000300800 */
[----:B-1----:R-:W3:Y:S04]  /*38780*/  LDL.LU R15, [R1+0xa3c] ;  /* 0x000a3c00010f7983 */ /* 0x002ee80000300800 */
[----:B--2---:R-:W2:Y:S04]  /*38790*/  LDL.LU R5, [R1+0xa38] ;  /* 0x000a380001057983 */ /* 0x004ea80000300800 */
[----:B------:R0:W-:Y:S04]  /*387a0*/  STS.U8 [R11+UR4+0x18500], R16 ;  /* 0x018500100b007988 */ /* 0x0001e80008000004 */
[----:B------:R1:W-:Y:S04]  /*387b0*/  STS.U8 [R11+UR4+0x8100], R0 ;  /* 0x008100000b007988 */ /* 0x0003e80008000004 */
[----:B------:R1:W-:Y:S04]  /*387c0*/  STS.U8 [R11+UR4+0x10100], R7 ;  /* 0x010100070b007988 */ /* 0x0003e80008000004 */
[----:B0-----:R-:W2:Y:S04]  /*387d0*/  LDL.LU R16, [R1+0xaa4] ;  /* 0x000aa40001107983 */ /* 0x001ea80000300800 */
[----:B-1----:R-:W2:Y:S04]  /*387e0*/  LDL.LU R0, [R1+0xaa0] ;  /* 0x000aa00001007983 */ /* 0x002ea80000300800 */
[----:B------:R-:W2:Y:S04]  /*387f0*/  LDL.LU R7, [R1+0xa9c] ;  /* 0x000a9c0001077983 */ /* 0x000ea80000300800 */
[----:B------:R0:W-:Y:S04]  /*38800*/  STS.U8 [R11+UR4+0xa500], R4 ;  /* 0x00a500040b007988 */ /* 0x0001e80008000004 */
[----:B0-----:R-:W2:Y:S04]  /*38810*/  LDL.LU R4, [R1+0xa98] ;  /* 0x000a980001047983 */ /* 0x001ea80000300800 */
[----:B----4-:R0:W-:Y:S04]  /*38820*/  STS.U8 [R11+UR4+0x19d00], R32 ;  /* 0x019d00200b007988 */ /* 0x0101e80008000004 */
[----:B0-----:R-:W4:Y:S04]  /*38830*/  LDL.LU R32, [R1+0x924] ;  /* 0x0009240001207983 */ /* 0x001f280000300800 */
[----:B------:R0:W-:Y:S04]  /*38840*/  STS.U8 [R11+UR4+0x10900], R93 ;  /* 0x0109005d0b007988 */ /* 0x0001e80008000004 */
[----:B------:R1:W-:Y:S04]  /*38850*/  STS.U8 [R11+UR4+0x18900], R17 ;  /* 0x018900110b007988 */ /* 0x0003e80008000004 */
[----:B------:R0:W-:Y:S04]  /*38860*/  STS.U8 [R11+UR4+0x500], R13 ;  /* 0x0005000d0b007988 */ /* 0x0001e80008000004 */
[----:B------:R-:W-:Y:S04]  /*38870*/  STS.U8 [R11+UR4+0x9d00], R12 ;  /* 0x009d000c0b007988 */ /* 0x000fe80008000004 */
[----:B------:R-:W-:Y:S04]  /*38880*/  STS.U8 [R11+UR4+0x11d00], R6 ;  /* 0x011d00060b007988 */ /* 0x000fe80008000004 */
[----:B0-----:R-:W4:Y:S04]  /*38890*/  LDL.LU R93, [R1+0x130] ;  /* 0x00013000015d7983 */ /* 0x001f280000300800 */
[----:B-1----:R-:W4:Y:S04]  /*388a0*/  LDL.LU R17, [R1+0x134] ;  /* 0x0001340001117983 */ /* 0x002f280000300800 */
[----:B------:R-:W4:Y:S04]  /*388b0*/  LDL.LU R13, [R1+0x138] ;  /* 0x00013800010d7983 */ /* 0x000f280000300800 */
[----:B------:R0:W-:Y:S04]  /*388c0*/  STS.U8 [R11+UR4+0x1900], R8 ;  /* 0x001900080b007988 */ /* 0x0001e80008000004 */
[----:B0-----:R-:W4:Y:S04]  /*388d0*/  LDL.LU R8, [R1+0x790] ;  /* 0x0007900001087983 */ /* 0x001f280000300800 */
[----:B------:R-:W4:Y:S04]  /*388e0*/  LDL.LU R12, [R1+0x794] ;  /* 0x00079400010c7983 */ /* 0x000f280000300800 */
        /* <DEDUP_REMOVED lines=10> */
[----:B---3--:R0:W-:Y:S04]  /*38990*/  STS.U8 [R11+UR4+0x9900], R2 ;  /* 0x009900020b007988 */ /* 0x0081e80008000004 */
[----:B--2---:R1:W-:Y:S04]  /*389a0*/  STS.U8 [R11+UR4+0x19900], R5 ;  /* 0x019900050b007988 */ /* 0x0043e80008000004 */
[----:B0-----:R-:W2:Y:S04]  /*389b0*/  LDL.LU R2, [R1+0x79c] ;  /* 0x00079c0001027983 */ /* 0x001ea80000300800 */
[----:B-1----:R-:W3:Y:S04]  /*389c0*/  LDL.LU R5, [R1+0x7f0] ;  /* 0x0007f00001057983 */ /* 0x002ee80000300800 */
[----:B------:R0:W-:Y:S04]  /*389d0*/  STS.U8 [R11+UR4+0x9500], R0 ;  /* 0x009500000b007988 */ /* 0x0001e80008000004 */
[----:B------:R1:W-:Y:S04]  /*389e0*/  STS.U8 [R11+UR4+0x11500], R7 ;  /* 0x011500070b007988 */ /* 0x0003e80008000004 */
[----:B0-----:R-:W3:Y:S04]  /*389f0*/  LDL.LU R0, [R1+0x7f4] ;  /* 0x0007f40001007983 */ /* 0x001ee80000300800 */
[----:B------:R-:W3:Y:S04]  /*38a00*/  LDL.LU R14, [R1+0x7f8] ;  /* 0x0007f800010e7983 */ /* 0x000ee80000300800 */
        /* <DEDUP_REMOVED lines=14> */
[----:B------:R-:W3:Y:S04]  /*38af0*/  LDL.LU R4, [R1+0x120] ;  /* 0x0001200001047983 */ /* 0x000ee80000300800 */
[----:B----4-:R0:W-:Y:S04]  /*38b00*/  STS.U8 [R11+UR4+0x2500], R32 ;  /* 0x002500200b007988 */ /* 0x0101e80008000004 */
[----:B0-----:R-:W4:Y:S04]  /*38b10*/  LDL.LU R32, [R1+0x11c] ;  /* 0x00011c0001207983 */ /* 0x001f280000300800 */
[----:B------:R0:W-:Y:S04]  /*38b20*/  STS.U8 [R11+UR4+0x1b500], R8 ;  /* 0x01b500080b007988 */ /* 0x0001e80008000004 */
[----:B------:R1:W-:Y:S04]  /*38b30*/  STS.U8 [R11+UR4+0x13500], R12 ;  /* 0x0135000c0b007988 */ /* 0x0003e80008000004 */
[----:B------:R-:W-:Y:S04]  /*38b40*/  STS.U8 [R11+UR4+0xb500], R6 ;  /* 0x00b500060b007988 */ /* 0x000fe80008000004 */
[----:B0-----:R-:W4:Y:S04]  /*38b50*/  LDL.LU R8, [R1+0x128] ;  /* 0x0001280001087983 */ /* 0x001f280000300800 */
[----:B-1----:R-:W4:Y:S04]  /*38b60*/  LDL.LU R12, [R1+0x114] ;  /* 0x00011400010c7983 */ /* 0x002f280000300800 */
[----:B------:R-:W-:Y:S04]  /*38b70*/  STS.U8 [R11+UR4+0x13900], R93 ;  /* 0x0139005d0b007988 */ /* 0x000fe80008000004 */
[----:B------:R-:W-:Y:S04]  /*38b80*/  STS.U8 [R11+UR4+0xb900], R17 ;  /* 0x00b900110b007988 */ /* 0x000fe80008000004 */
[----:B------:R-:W-:Y:S04]  /*38b90*/  STS.U8 [R11+UR4+0x3900], R13 ;  /* 0x0039000d0b007988 */ /* 0x000fe80008000004 */
[----:B--2---:R0:W-:Y:S04]  /*38ba0*/  STS.U8 [R11+UR4+0x3500], R2 ;  /* 0x003500020b007988 */ /* 0x0041e80008000004 */
[----:B---3--:R1:W-:Y:S04]  /*38bb0*/  STS.U8 [R11+UR4+0x1b100], R5 ;  /* 0x01b100050b007988 */ /* 0x0083e80008000004 */
[----:B0-----:R-:W2:Y:S04]  /*38bc0*/  LDL.LU R2, [R1+0x110] ;  /* 0x0001100001027983 */ /* 0x001ea80000300800 */
[----:B------:R-:W3:Y:S04]  /*38bd0*/  LDL.LU R6, [R1+0x10c] ;  /* 0x00010c0001067983 */ /* 0x000ee80000300800 */
[----:B-1----:R-:W3:Y:S04]  /*38be0*/  LDL.LU R5, [R1+0x118] ;  /* 0x0001180001057983 */ /* 0x002ee80000300800 */
[----:B------:R0:W-:Y:S04]  /*38bf0*/  STS.U8 [R11+UR4+0x13100], R0 ;  /* 0x013100000b007988 */ /* 0x0001e80008000004 */
[----:B------:R1:W-:Y:S04]  /*38c00*/  STS.U8 [R11+UR4+0x1ad00], R7 ;  /* 0x01ad00070b007988 */ /* 0x0003e80008000004 */
[----:B0-----:R-:W3:Y:S04]  /*38c10*/  LDL.LU R0, [R1+0x104] ;  /* 0x0001040001007983 */ /* 0x001ee80000300800 */
[----:B-1----:R-:W3:Y:S04]  /*38c20*/  LDL.LU R7, [R1+0x100] ;  /* 0x0001000001077983 */ /* 0x002ee80000300800 */
[----:B------:R0:W-:Y:S04]  /*38c30*/  STS.U8 [R11+UR4+0x13d00], R4 ;  /* 0x013d00040b007988 */ /* 0x0001e80008000004 */
[----:B0-----:R-:W3:Y:S04]  /*38c40*/  LDL.LU R4, [R1+0xfc] ;  /* 0x0000fc0001047983 */ /* 0x001ee80000300800 */
[----:B------:R-:W3:Y:S04]  /*38c50*/  LDL.LU R93, [R1+0x108] ;  /* 0x00010800015d7983 */ /* 0x000ee80000300800 */
[----:B------:R-:W3:Y:S04]  /*38c60*/  LDL.LU R17, [R1+0xf4] ;  /* 0x0000f40001117983 */ /* 0x000ee80000300800 */
[----:B----4-:R0:W-:Y:S04]  /*38c70*/  STS.U8 [R11+UR4+0x1bd00], R32 ;  /* 0x01bd00200b007988 */ /* 0x0101e80008000004 */
[----:B------:R-:W4:Y:S04]  /*38c80*/  LDL.LU R13, [R1+0xf0] ;  /* 0x0000f000010d7983 */ /* 0x000f280000300800 */
[----:B0-----:R-:W4:Y:S04]  /*38c90*/  LDL.LU R32, [R1+0xec] ;  /* 0x0000ec0001207983 */ /* 0x001f280000300800 */
[----:B------:R0:W-:Y:S04]  /*38ca0*/  STS.U8 [R11+UR4+0x1b900], R15 ;  /* 0x01b9000f0b007988 */ /* 0x0001e80008000004 */
[----:B------:R1:W-:Y:S04]  /*38cb0*/  STS.U8 [R11+UR4+0xbd00], R16 ;  /* 0x00bd00100b007988 */ /* 0x0003e80008000004 */
[----:B0-----:R-:W4:Y:S04]  /*38cc0*/  LDL.LU R15, [R1+0xf8] ;  /* 0x0000f800010f7983 */ /* 0x001f280000300800 */
[----:B-1----:R-:W4:Y:S04]  /*38cd0*/  LDL.LU R16, [R1+0xe4] ;  /* 0x0000e40001107983 */ /* 0x002f280000300800 */
[----:B------:R-:W-:Y:S04]  /*38ce0*/  STS.U8 [R11+UR4+0xb100], R14 ;  /* 0x00b1000e0b007988 */ /* 0x000fe80008000004 */
[----:B------:R0:W-:Y:S04]  /*38cf0*/  STS.U8 [R11+UR4+0x3d00], R8 ;  /* 0x003d00080b007988 */ /* 0x0001e80008000004 */
        /* <DEDUP_REMOVED lines=10> */
[----:B--2---:R0:W-:Y:S04]  /*38da0*/  STS.U8 [R11+UR4+0x14100], R2 ;  /* 0x014100020b007988 */ /* 0x0041e80008000004 */
[----:B---3--:R1:W-:Y:S04]  /*38db0*/  STS.U8 [R11+UR4+0x4100], R5 ;  /* 0x004100050b007988 */ /* 0x0083e80008000004 */
[----:B0-----:R-:W2:Y:S04]  /*38dc0*/  LDL.LU R2, [R1+0xdc] ;  /* 0x0000dc0001027983 */ /* 0x001ea80000300800 */
[----:B-1----:R-:W3:Y:S04]  /*38dd0*/  LDL.LU R5, [R1+0xe8] ;  /* 0x0000e80001057983 */ /* 0x002ee80000300800 */
        /* <DEDUP_REMOVED lines=16> */
[----:B------:R0:W-:Y:S04]  /*38ee0*/  STS.U8 [R11+UR4+0x1c500], R4 ;  /* 0x01c500040b007988 */ /* 0x0001e80008000004 */
[----:B0-----:R-:W3:Y:S04]  /*38ef0*/  LDL.LU R4, [R1+0xa0] ;  /* 0x0000a00001047983 */ /* 0x001ee80000300800 */
[----:B----4-:R0:W-:Y:S04]  /*38f00*/  STS.U8 [R11+UR4+0x1c900], R32 ;  /* 0x01c900200b007988 */ /* 0x0101e80008000004 */
[----:B0-----:R-:W4:Y:S04]  /*38f10*/  LDL.LU R32, [R1+0x9c] ;  /* 0x00009c0001207983 */ /* 0x001f280000300800 */
[----:B------:R0:W-:Y:S04]  /*38f20*/  STS.U8 [R11+UR4+0x4900], R15 ;  /* 0x0049000f0b007988 */ /* 0x0001e80008000004 */
[----:B------:R-:W-:Y:S04]  /*38f30*/  STS.U8 [R11+UR4+0xcd00], R16 ;  /* 0x00cd00100b007988 */ /* 0x000fe80008000004 */
[----:B0-----:R-:W4:Y:S04]  /*38f40*/  LDL.LU R15, [R1+0xa8] ;  /* 0x0000a800010f7983 */ /* 0x001f280000300800 */
[----:B------:R0:W-:Y:S04]  /*38f50*/  STS.U8 [R11+UR4+0x14d00], R8 ;  /* 0x014d00080b007988 */ /* 0x0001e80008000004 */
[----:B0-----:R-:W4:Y:S04]  /*38f60*/  LDL.LU R8, [R1+0x94] ;  /* 0x0000940001087983 */ /* 0x001f280000300800 */
[----:B------:R-:W4:Y:S04]  /*38f70*/  LDL.LU R16, [R1+0x90] ;  /* 0x0000900001107983 */ /* 0x000f280000300800 */
[----:B------:R-:W-:Y:S04]  /*38f80*/  STS.U8 [R11+UR4+0x4500], R93 ;  /* 0x0045005d0b007988 */ /* 0x000fe80008000004 */
[----:B------:R-:W-:Y:S04]  /*38f90*/  STS.U8 [R11+UR4+0xc900], R17 ;  /* 0x00c900110b007988 */ /* 0x000fe80008000004 */
[----:B------:R-:W-:Y:S04]  /*38fa0*/  STS.U8 [R11+UR4+0x14900], R13 ;  /* 0x0149000d0b007988 */ /* 0x000fe80008000004 */
[----:B--2---:R0:W-:Y:S04]  /*38fb0*/  STS.U8 [R11+UR4+0x1cd00], R2 ;  /* 0x01cd00020b007988 */ /* 0x0041e80008000004 */
[----:B---3--:R1:W-:Y:S04]  /*38fc0*/  STS.U8 [R11+UR4+0x4d00], R5 ;  /* 0x004d00050b007988 */ /* 0x0083e80008000004 */
[----:B0-----:R-:W2:Y:S04]  /*38fd0*/  LDL.LU R2, [R1+0x8c] ;  /* 0x00008c0001027983 */ /* 0x001ea80000300800 */
[----:B-1----:R-:W3:Y:S04]  /*38fe0*/  LDL.LU R5, [R1+0x98] ;  /* 0x0000980001057983 */ /* 0x002ee80000300800 */
[----:B------:R0:W-:Y:S04]  /*38ff0*/  STS.U8 [R11+UR4+0x1d100], R12 ;  /* 0x01d1000c0b007988 */ /* 0x0001e80008000004 */
[----:B0-----:R-:W3:Y:S04]  /*39000*/  LDL.LU R12, [R1+0x84] ;  /* 0x00008400010c7983 */ /* 0x001ee80000300800 */
[----:B------:R0:W-:Y:S04]  /*39010*/  STS.U8 [R11+UR4+0xdd00], R7 ;  /* 0x00dd00070b007988 */ /* 0x0001e80008000004 */
[----:B0-----:R-:W3:Y:S04]  /*39020*/  LDL.LU R7, [R1+0x80] ;  /* 0x0000800001077983 */ /* 0x001ee80000300800 */
[----:B------:R-:W3:Y:S04]  /*39030*/  LDL.LU R93, [R1+0x7c] ;  /* 0x00007c00015d7983 */ /* 0x000ee80000300800 */
[----:B------:R-:W3:Y:S04]  /*39040*/  LDL.LU R17, [R1+0x88] ;  /* 0x0000880001117983 */ /* 0x000ee80000300800 */
[----:B------:R0:W-:Y:S04]  /*39050*/  STS.U8 [R11+UR4+0x15d00], R4 ;  /* 0x015d00040b007988 */ /* 0x0001e80008000004 */
[----:B------:R-:W3:Y:S04]  /*39060*/  LDL.LU R13, [R1+0x74] ;  /* 0x00007400010d7983 */ /* 0x000ee80000300800 */
[----:B0-----:R-:W3:Y:S04]  /*39070*/  LDL.LU R4, [R1+0x70] ;  /* 0x0000700001047983 */ /* 0x001ee80000300800 */
[----:B------:R0:W-:Y:S04]  /*39080*/  STS.U8 [R11+UR4+0x1d900], R6 ;  /* 0x01d900060b007988 */ /* 0x0001e80008000004 */
[----:B------:R1:W-:Y:S04]  /*39090*/  STS.U8 [R11+UR4+0x5900], R0 ;  /* 0x005900000b007988 */ /* 0x0003e80008000004 */
[----:B----4-:R4:W-:Y:S04]  /*390a0*/  STS.U8 [R11+UR4+0x1dd00], R32 ;  /* 0x01dd00200b007988 */ /* 0x0109e80008000004 */
[----:B0-----:R-:W3:Y:S04]  /*390b0*/  LDL.LU R6, [R1+0x6c] ;  /* 0x00006c0001067983 */ /* 0x001ee80000300800 */
[----:B-1----:R-:W3:Y:S04]  /*390c0*/  LDL.LU R0, [R1+0x78] ;  /* 0x0000780001007983 */ /* 0x002ee80000300800 */
[----:B----4-:R-:W4:Y:S04]  /*390d0*/  LDL.LU R32, [R1+0x64] ;  /* 0x0000640001207983 */ /* 0x010f280000300800 */
        /* <DEDUP_REMOVED lines=8> */
[----:B0-----:R-:W4:Y:S04]  /*39160*/  LDL.LU R8, [R1+0x60] ;  /* 0x0000600001087983 */ /* 0x001f280000300800 */
[----:B------:R-:W-:Y:S04]  /*39170*/  STS.U8 [R11+UR4+0xd900], R24 ;  /* 0x00d900180b007988 */ /* 0x000fe80008000004 */
[----:B------:R-:W-:Y:S04]  /*39180*/  STS.U8 [R11+UR4+0x15900], R25 ;  /* 0x015900190b007988 */ /* 0x000fe80008000004 */
[----:B------:R-:W-:Y:S04]  /*39190*/  STS.U8 [R11+UR4+0x5d00], R15 ;  /* 0x005d000f0b007988 */ /* 0x000fe80008000004 */
[----:B------:R-:W-:Y:S04]  /*391a0*/  STS.U8 [R11+UR4+0x16100], R16 ;  /* 0x016100100b007988 */ /* 0x000fe80008000004 */
[----:B--2---:R0:W-:Y:S04]  /*391b0*/  STS.U8 [R11+UR4+0x1e100], R2 ;  /* 0x01e100020b007988 */ /* 0x0041e80008000004 */
[----:B---3--:R1:W-:Y:S04]  /*391c0*/  STS.U8 [R11+UR4+0x6100], R5 ;  /* 0x006100050b007988 */ /* 0x0083e80008000004 */
[----:B0-----:R-:W2:Y:S04]  /*391d0*/  LDL.LU R2, [R1+0x5c] ;  /* 0x00005c0001027983 */ /* 0x001ea80000300800 */
        /* <DEDUP_REMOVED lines=14> */
[----:B0-----:R-:W3:Y:S04]  /*392c0*/  LDL.LU R12, [R1+0x2c] ;  /* 0x00002c00010c7983 */ /* 0x001ee80000300800 */
[----:B-1----:R-:W3:Y:S04]  /*392d0*/  LDL.LU R7, [R1+0x148] ;  /* 0x0001480001077983 */ /* 0x002ee80000300800 */
[----:B------:R0:W-:Y:S04]  /*392e0*/  STS.U8 [R11+UR4+0x16900], R4 ;  /* 0x016900040b007988 */ /* 0x0001e80008000004 */
[----:B0-----:R-:W3:Y:S04]  /*392f0*/  LDL.LU R4, [R1+0x144] ;  /* 0x0001440001047983 */ /* 0x001ee80000300800 */
[----:B------:R0:W-:Y:S04]  /*39300*/  STS.U8 [R11+UR4+0x1e900], R6 ;  /* 0x01e900060b007988 */ /* 0x0001e80008000004 */
[----:B----4-:R1:W-:Y:S04]  /*39310*/  STS.U8 [R11+UR4+0xed00], R32 ;  /* 0x00ed00200b007988 */ /* 0x0103e80008000004 */
[----:B0-----:R-:W4:Y:S04]  /*39320*/  LDL.LU R6, [R1+0x140] ;  /* 0x0001400001067983 */ /* 0x001f280000300800 */
[----:B-1----:R-:W4:Y:S04]  /*39330*/  LDL.LU R32, [R1+0x13c] ;  /* 0x00013c0001207983 */ /* 0x002f280000300800 */
[----:B------:R0:W-:Y:S04]  /*39340*/  STS.U8 [R11+UR4+0x6900], R0 ;  /* 0x006900000b007988 */ /* 0x0001e80008000004 */
[----:B0-----:R-:W4:Y:S04]  /*39350*/  LDL.LU R0, [R1+0xaf0] ;  /* 0x000af00001007983 */ /* 0x001f280000300800 */
[----:B------:R0:W-:Y:S04]  /*39360*/  STS.U8 [R11+UR4+0x16d00], R8 ;  /* 0x016d00080b007988 */ /* 0x0001e80008000004 */
[----:B0-----:R-:W4:Y:S04]  /*39370*/  LDL.LU R8, [R1+0xaec] ;  /* 0x000aec0001087983 */ /* 0x001f280000300800 */
[----:B------:R-:W-:Y:S04]  /*39380*/  STS.U8 [R11+UR4+0x1e500], R93 ;  /* 0x01e5005d0b007988 */ /* 0x000fe80008000004 */
[----:B--2---:R0:W-:Y:S04]  /*39390*/  STS.U8 [R11+UR4+0x1ed00], R2 ;  /* 0x01ed00020b007988 */ /* 0x0041e80008000004 */
[----:B0-----:R-:W2:Y:S04]  /*393a0*/  LDL.LU R2, [R1+0xae8] ;  /* 0x000ae80001027983 */ /* 0x001ea80000300800 */
[----:B---3--:R0:W-:Y:S04]  /*393b0*/  STS.U8 [R11+UR4+0x17100], R5 ;  /* 0x017100050b007988 */ /* 0x0081e80008000004 */
        /* <DEDUP_REMOVED lines=15> */
[----:B------:R-:W-:Y:S04]  /*394b0*/  STS.U8 [R11+UR4+0x6500], R17 ;  /* 0x006500110b007988 */ /* 0x000fe80008000004 */
[----:B------:R-:W-:Y:S04]  /*394c0*/  STS.U8 [R11+UR4+0xe900], R13 ;  /* 0x00e9000d0b007988 */ /* 0x000fe80008000004 */
[----:B------:R-:W-:Y:S04]  /*394d0*/  STS.U8 [R11+UR4+0x6d00], R14 ;  /* 0x006d000e0b007988 */ /* 0x000fe80008000004 */
[----:B------:R-:W-:Y:S04]  /*394e0*/  STS.U8 [R11+UR4+0xf100], R18 ;  /* 0x00f100120b007988 */ /* 0x000fe80008000004 */
[----:B------:R-:W-:Y:S04]  /*394f0*/  STS.U8 [R11+UR4+0x1f100], R19 ;  /* 0x01f100130b007988 */ /* 0x000fe80008000004 */
[----:B------:R-:W-:Y:S01]  /*39500*/  STS.U8 [R11+UR4+0x7100], R20 ;  /* 0x007100140b007988 */ /* 0x000fe20008000004 */
[----:B0-----:R-:W-:-:S03]  /*39510*/  LOP3.LUT R12, R3, 0x30, RZ, 0x3c, !PT ;  /* 0x00000030030c7812 */ /* 0x001fc600078e3cff */
        /* <DEDUP_REMOVED lines=8> */
[----:B------:R-:W4:Y:S04]  /*395a0*/  LDL.LU R17, [R1+0xc0c] ;  /* 0x000c0c0001117983 */ /* 0x000f280000300800 */
[----:B------:R-:W4:Y:S04]  /*395b0*/  LDL.LU R13, [R1+0xc08] ;  /* 0x000c0800010d7983 */ /* 0x000f280000300800 */
[----:B------:R-:W-:Y:S04]  /*395c0*/  STS.U8 [R12+UR4+0x9180], R0 ;  /* 0x009180000c007988 */ /* 0x000fe80008000004 */
[----:B--2---:R0:W-:Y:S04]  /*395d0*/  STS.U8 [R12+UR4+0x19180], R2 ;  /* 0x019180020c007988 */ /* 0x0041e80008000004 */
[----:B0-----:R-:W2:Y:S04]  /*395e0*/  LDL.LU R2, [R1+0xc84] ;  /* 0x000c840001027983 */ /* 0x001ea80000300800 */
[----:B------:R-:W2:Y:S04]  /*395f0*/  LDL.LU R14, [R1+0xc80] ;  /* 0x000c8000010e7983 */ /* 0x000ea80000300800 */
        /* <DEDUP_REMOVED lines=9> */
[----:B---3--:R0:W-:Y:S04]  /*39690*/  STS.U8 [R12+UR4+0xd80], R5 ;  /* 0x000d80050c007988 */ /* 0x0081e80008000004 */
[----:B------:R-:W3:Y:S04]  /*396a0*/  LDL.LU R0, [R1+0x968] ;  /* 0x0009680001007983 */ /* 0x000ee80000300800 */
[----:B------:R1:W-:Y:S04]  /*396b0*/  STS.U8 [R12+UR4+0x980], R7 ;  /* 0x000980070c007988 */ /* 0x0003e80008000004 */
[----:B0-----:R-:W3:Y:S04]  /*396c0*/  LDL.LU R5, [R1+0x9d4] ;  /* 0x0009d40001057983 */ /* 0x001ee80000300800 */
[----:B-1----:R-:W3:Y:S04]  /*396d0*/  LDL.LU R7, [R1+0x9d0] ;  /* 0x0009d00001077983 */ /* 0x002ee80000300800 */
[----:B------:R0:W-:Y:S04]  /*396e0*/  STS.U8 [R12+UR4+0x8980], R15 ;  /* 0x0089800f0c007988 */ /* 0x0001e80008000004 */
[----:B------:R1:W-:Y:S04]  /*396f0*/  STS.U8 [R12+UR4+0x18980], R4 ;  /* 0x018980040c007988 */ /* 0x0003e80008000004 */
[----:B0-----:R-:W3:Y:S04]  /*39700*/  LDL.LU R15, [R1+0x9cc] ;  /* 0x0009cc00010f7983 */ /* 0x001ee80000300800 */
[----:B-1----:R-:W3:Y:S04]  /*39710*/  LDL.LU R4, [R1+0x9c8] ;  /* 0x0009c80001047983 */ /* 0x002ee80000300800 */
[----:B------:R0:W-:Y:S04]  /*39720*/  STS.U8 [R12+UR4+0x10980], R16 ;  /* 0x010980100c007988 */ /* 0x0001e80008000004 */
[----:B----4-:R1:W-:Y:S04]  /*39730*/  STS.U8 [R12+UR4+0x580], R32 ;  /* 0x000580200c007988 */ /* 0x0103e80008000004 */
[----:B0-----:R-:W4:Y:S04]  /*39740*/  LDL.LU R16, [R1+0xa34] ;  /* 0x000a340001107983 */ /* 0x001f280000300800 */
[----:B-1----:R-:W4:Y:S04]  /*39750*/  LDL.LU R32, [R1+0xa30] ;  /* 0x000a300001207983 */ /* 0x002f280000300800 */
[----:B------:R-:W-:Y:S04]  /*39760*/  STS.U8 [R12+UR4+0x8d80], R91 ;  /* 0x008d805b0c007988 */ /* 0x000fe80008000004 */
[----:B------:R-:W-:Y:S04]  /*39770*/  STS.U8 [R12+UR4+0x10d80], R92 ;  /* 0x010d805c0c007988 */ /* 0x000fe80008000004 */
[----:B------:R-:W-:Y:S04]  /*39780*/  STS.U8 [R12+UR4+0x18d80], R93 ;  /* 0x018d805d0c007988 */ /* 0x000fe80008000004 */
[----:B------:R0:W-:Y:S04]  /*39790*/  STS.U8 [R12+UR4+0x8580], R8 ;  /* 0x008580080c007988 */ /* 0x0001e80008000004 */
[----:B0-----:R-:W4:Y:S04]  /*397a0*/  LDL.LU R8, [R1+0xa2c] ;  /* 0x000a2c0001087983 */ /* 0x001f280000300800 */
[----:B------:R-:W-:Y:S04]  /*397b0*/  STS.U8 [R12+UR4+0x10580], R17 ;  /* 0x010580110c007988 */ /* 0x000fe80008000004 */
[----:B------:R-:W-:Y:S04]  /*397c0*/  STS.U8 [R12+UR4+0x18580], R13 ;  /* 0x0185800d0c007988 */ /* 0x000fe80008000004 */
[----:B--2---:R0:W-:Y:S04]  /*397d0*/  STS.U8 [R12+UR4+0x180], R2 ;  /* 0x000180020c007988 */ /* 0x0041e80008000004 */
[----:B------:R-:W-:Y:S04]  /*397e0*/  STS.U8 [R12+UR4+0x8180], R14 ;  /* 0x0081800e0c007988 */ /* 0x000fe80008000004 */
[----:B0-----:R-:W2:Y:S04]  /*397f0*/  LDL.LU R2, [R1+0xa28] ;  /* 0x000a280001027983 */ /* 0x001ea80000300800 */
[----:B------:R-:W2:Y:S04]  /*39800*/  LDL.LU R91, [R1+0xa94] ;  /* 0x000a9400015b7983 */ /* 0x000ea80000300800 */
[----:B------:R-:W2:Y:S04]  /*39810*/  LDL.LU R92, [R1+0xa90] ;  /* 0x000a9000015c7983 */ /* 0x000ea80000300800 */
[----:B------:R-:W2:Y:S04]  /*39820*/  LDL.LU R93, [R1+0xa8c] ;  /* 0x000a8c00015d7983 */ /* 0x000ea80000300800 */
[----:B------:R-:W-:Y:S04]  /*39830*/  STS.U8 [R12+UR4+0x12180], R6 ;  /* 0x012180060c007988 */ /* 0x000fe80008000004 */
[----:B---3--:R-:W-:Y:S04]  /*39840*/  STS.U8 [R12+UR4+0x1a180], R0 ;  /* 0x01a180000c007988 */ /* 0x008fe80008000004 */
[----:B------:R0:W-:Y:S04]  /*39850*/  STS.U8 [R12+UR4+0x1d80], R5 ;  /* 0x001d80050c007988 */ /* 0x0001e80008000004 */
[----:B------:R1:W-:Y:S04]  /*39860*/  STS.U8 [R12+UR4+0x9d80], R7 ;  /* 0x009d80070c007988 */ /* 0x0003e80008000004 */
[----:B0-----:R-:W3:Y:S04]  /*39870*/  LDL.LU R5, [R1+0xa88] ;  /* 0x000a880001057983 */ /* 0x001ee80000300800 */
[----:B------:R-:W3:Y:S04]  /*39880*/  LDL.LU R6, [R1+0x914] ;  /* 0x0009140001067983 */ /* 0x000ee80000300800 */
[----:B------:R-:W3:Y:S04]  /*39890*/  LDL.LU R0, [R1+0x250] ;  /* 0x0002500001007983 */ /* 0x000ee80000300800 */
[----:B-1----:R-:W3:Y:S04]  /*398a0*/  LDL.LU R7, [R1+0x254] ;  /* 0x0002540001077983 */ /* 0x002ee80000300800 */
[----:B------:R0:W-:Y:S04]  /*398b0*/  STS.U8 [R12+UR4+0x19d80], R4 ;  /* 0x019d80040c007988 */ /* 0x0001e80008000004 */
[----:B0-----:R-:W3:Y:S04]  /*398c0*/  LDL.LU R4, [R1+0x258] ;  /* 0x0002580001047983 */ /* 0x001ee80000300800 */
[----:B----4-:R0:W-:Y:S04]  /*398d0*/  STS.U8 [R12+UR4+0x9980], R32 ;  /* 0x009980200c007988 */ /* 0x0101e80008000004 */
        /* <DEDUP_REMOVED lines=26> */
[----:B--2---:R0:W-:Y:S04]  /*39a80*/  STS.U8 [R12+UR4+0x19980], R2 ;  /* 0x019980020c007988 */ /* 0x0041e80008000004 */
[----:B0-----:R-:W2:Y:S04]  /*39a90*/  LDL.LU R2, [R1+0x8a8] ;  /* 0x0008a80001027983 */ /* 0x001ea80000300800 */
[----:B---3--:R0:W-:Y:S04]  /*39aa0*/  STS.U8 [R12+UR4+0x19580], R5 ;  /* 0x019580050c007988 */ /* 0x0081e80008000004 */
[----:B------:R1:W-:Y:S04]  /*39ab0*/  STS.U8 [R12+UR4+0x2580], R6 ;  /* 0x002580060c007988 */ /* 0x0003e80008000004 */
[----:B------:R3:W-:Y:S04]  /*39ac0*/  STS.U8 [R12+UR4+0xb980], R7 ;  /* 0x00b980070c007988 */ /* 0x0007e80008000004 */
[----:B0-----:R-:W2:Y:S04]  /*39ad0*/  LDL.LU R5, [R1+0x24c] ;  /* 0x00024c0001057983 */ /* 0x001ea80000300800 */
[----:B-1----:R-:W2:Y:S04]  /*39ae0*/  LDL.LU R6, [R1+0x244] ;  /* 0x0002440001067983 */ /* 0x002ea80000300800 */
[----:B---3--:R-:W3:Y:S04]  /*39af0*/  LDL.LU R7, [R1+0x240] ;  /* 0x0002400001077983 */ /* 0x008ee80000300800 */
[----:B------:R0:W-:Y:S04]  /*39b00*/  STS.U8 [R12+UR4+0x13980], R0 ;  /* 0x013980000c007988 */ /* 0x0001e80008000004 */
[----:B------:R1:W-:Y:S04]  /*39b10*/  STS.U8 [R12+UR4+0x3980], R4 ;  /* 0x003980040c007988 */ /* 0x0003e80008000004 */
[----:B0-----:R-:W3:Y:S04]  /*39b20*/  LDL.LU R0, [R1+0x23c] ;  /* 0x00023c0001007983 */ /* 0x001ee80000300800 */
[----:B-1----:R-:W3:Y:S04]  /*39b30*/  LDL.LU R4, [R1+0x248] ;  /* 0x0002480001047983 */ /* 0x002ee80000300800 */
[----:B----4-:R0:W-:Y:S04]  /*39b40*/  STS.U8 [R12+UR4+0x1b580], R32 ;  /* 0x01b580200c007988 */ /* 0x0101e80008000004 */
[----:B0-----:R-:W4:Y:S04]  /*39b50*/  LDL.LU R32, [R1+0x234] ;  /* 0x0002340001207983 */ /* 0x001f280000300800 */
        /* <DEDUP_REMOVED lines=8> */
[----:B------:R-:W-:Y:S04]  /*39be0*/  STS.U8 [R12+UR4+0xa980], R15 ;  /* 0x00a9800f0c007988 */ /* 0x000fe80008000004 */
[----:B------:R-:W-:Y:S04]  /*39bf0*/  STS.U8 [R12+UR4+0x12980], R16 ;  /* 0x012980100c007988 */ /* 0x000fe80008000004 */
[----:B------:R-:W-:Y:S04]  /*39c00*/  STS.U8 [R12+UR4+0x13580], R17 ;  /* 0x013580110c007988 */ /* 0x000fe80008000004 */
[----:B------:R-:W-:Y:S04]  /*39c10*/  STS.U8 [R12+UR4+0xb580], R13 ;  /* 0x00b5800d0c007988 */ /* 0x000fe80008000004 */
[----:B--2---:R0:W-:Y:S04]  /*39c20*/  STS.U8 [R12+UR4+0x1a980], R2 ;  /* 0x01a980020c007988 */ /* 0x0041e80008000004 */
[----:B0-----:R-:W2:Y:S04]  /*39c30*/  LDL.LU R2, [R1+0x220] ;  /* 0x0002200001027983 */ /* 0x001ea80000300800 */
[----:B------:R-:W2:Y:S04]  /*39c40*/  LDL.LU R15, [R1+0x21c] ;  /* 0x00021c00010f7983 */ /* 0x000ea80000300800 */
[----:B------:R-:W2:Y:S04]  /*39c50*/  LDL.LU R16, [R1+0x228] ;  /* 0x0002280001107983 */ /* 0x000ea80000300800 */
[----:B------:R0:W-:Y:S04]  /*39c60*/  STS.U8 [R12+UR4+0x1b980], R5 ;  /* 0x01b980050c007988 */ /* 0x0001e80008000004 */
[----:B---3--:R1:W-:Y:S04]  /*39c70*/  STS.U8 [R12+UR4+0x13d80], R7 ;  /* 0x013d80070c007988 */ /* 0x0083e80008000004 */
[----:B0-----:R-:W3:Y:S04]  /*39c80*/  LDL.LU R5, [R1+0x214] ;  /* 0x0002140001057983 */ /* 0x001ee80000300800 */
[----:B-1----:R-:W3:Y:S04]  /*39c90*/  LDL.LU R7, [R1+0x210] ;  /* 0x0002100001077983 */ /* 0x002ee80000300800 */
[----:B------:R0:W-:Y:S04]  /*39ca0*/  STS.U8 [R12+UR4+0x3d80], R4 ;  /* 0x003d80040c007988 */ /* 0x0001e80008000004 */
[----:B0-----:R-:W3:Y:S04]  /*39cb0*/  LDL.LU R4, [R1+0x20c] ;  /* 0x00020c0001047983 */ /* 0x001ee80000300800 */
[----:B------:R-:W3:Y:S04]  /*39cc0*/  LDL.LU R17, [R1+0x218] ;  /* 0x0002180001117983 */ /* 0x000ee80000300800 */
[----:B----4-:R0:W-:Y:S04]  /*39cd0*/  STS.U8 [R12+UR4+0xc180], R32 ;  /* 0x00c180200c007988 */ /* 0x0101e80008000004 */
[----:B------:R-:W4:Y:S04]  /*39ce0*/  LDL.LU R13, [R1+0x204] ;  /* 0x00020400010d7983 */ /* 0x000f280000300800 */
[----:B0-----:R-:W4:Y:S04]  /*39cf0*/  LDL.LU R32, [R1+0x200] ;  /* 0x0002000001207983 */ /* 0x001f280000300800 */
[----:B------:R0:W-:Y:S04]  /*39d00*/  STS.U8 [R12+UR4+0x1b180], R14 ;  /* 0x01b1800e0c007988 */ /* 0x0001e80008000004 */
[----:B------:R1:W-:Y:S04]  /*39d10*/  STS.U8 [R12+UR4+0x13180], R18 ;  /* 0x013180120c007988 */ /* 0x0003e80008000004 */
[----:B------:R0:W-:Y:S04]  /*39d20*/  STS.U8 [R12+UR4+0xb180], R19 ;  /* 0x00b180130c007988 */ /* 0x0001e80008000004 */
[----:B------:R0:W-:Y:S04]  /*39d30*/  STS.U8 [R12+UR4+0x3180], R20 ;  /* 0x003180140c007988 */ /* 0x0001e80008000004 */
[----:B------:R1:W-:Y:S04]  /*39d40*/  STS.U8 [R12+UR4+0x1ad80], R21 ;  /* 0x01ad80150c007988 */ /* 0x0003e80008000004 */
[----:B------:R1:W-:Y:S04]  /*39d50*/  STS.U8 [R12+UR4+0x12d80], R22 ;  /* 0x012d80160c007988 */ /* 0x0003e80008000004 */
[----:B0-----:R-:W4:Y:S04]  /*39d60*/  LDL.LU R14, [R1+0x1fc] ;  /* 0x0001fc00010e7983 */ /* 0x001f280000300800 */
[----:B-1----:R-:W4:Y:S04]  /*39d70*/  LDL.LU R18, [R1+0x208] ;  /* 0x0002080001127983 */ /* 0x002f280000300800 */
[----:B------:R-:W4:Y:S04]  /*39d80*/  LDL.LU R19, [R1+0x1f4] ;  /* 0x0001f40001137983 */ /* 0x000f280000300800 */
        /* <DEDUP_REMOVED lines=8> */
[----:B0-----:R-:W4:Y:S04]  /*39e10*/  LDL.LU R23, [R1+0x1e4] ;  /* 0x0001e40001177983 */ /* 0x001f280000300800 */
[----:B-1----:R-:W4:Y:S04]  /*39e20*/  LDL.LU R24, [R1+0x1e0] ;  /* 0x0001e00001187983 */ /* 0x002f280000300800 */
[----:B------:R-:W4:Y:S04]  /*39e30*/  LDL.LU R25, [R1+0x1dc] ;  /* 0x0001dc0001197983 */ /* 0x000f280000300800 */
[----:B------:R0:W-:Y:S04]  /*39e40*/  STS.U8 [R12+UR4+0x14180], R8 ;  /* 0x014180080c007988 */ /* 0x0001e80008000004 */
[----:B------:R-:W4:Y:S04]  /*39e50*/  LDL.LU R6, [R1+0x1e8] ;  /* 0x0001e80001067983 */ /* 0x000f280000300800 */
[----:B------:R-:W4:Y:S04]  /*39e60*/  LDL.LU R0, [R1+0x1d4] ;  /* 0x0001d40001007983 */ /* 0x000f280000300800 */
[----:B0-----:R-:W4:Y:S04]  /*39e70*/  LDL.LU R8, [R1+0x1d0] ;  /* 0x0001d00001087983 */ /* 0x001f280000300800 */
[----:B--2---:R0:W-:Y:S04]  /*39e80*/  STS.U8 [R12+UR4+0x14580], R2 ;  /* 0x014580020c007988 */ /* 0x0041e80008000004 */
[----:B------:R1:W-:Y:S04]  /*39e90*/  STS.U8 [R12+UR4+0x1c580], R15 ;  /* 0x01c5800f0c007988 */ /* 0x0003e80008000004 */
[----:B------:R-:W-:Y:S04]  /*39ea0*/  STS.U8 [R12+UR4+0x4580], R16 ;  /* 0x004580100c007988 */ /* 0x000fe80008000004 */
[----:B0-----:R-:W2:Y:S04]  /*39eb0*/  LDL.LU R2, [R1+0x1cc] ;  /* 0x0001cc0001027983 */ /* 0x001ea80000300800 */
[----:B-1----:R-:W2:Y:S04]  /*39ec0*/  LDL.LU R15, [R1+0x1d8] ;  /* 0x0001d800010f7983 */ /* 0x002ea80000300800 */
[----:B---3--:R0:W-:Y:S04]  /*39ed0*/  STS.U8 [R12+UR4+0xc980], R5 ;  /* 0x00c980050c007988 */ /* 0x0081e80008000004 */
[----:B------:R1:W-:Y:S04]  /*39ee0*/  STS.U8 [R12+UR4+0x14980], R7 ;  /* 0x014980070c007988 */ /* 0x0003e80008000004 */
[----:B0-----:R-:W3:Y:S04]  /*39ef0*/  LDL.LU R5, [R1+0x1c4] ;  /* 0x0001c40001057983 */ /* 0x001ee80000300800 */
[----:B------:R-:W3:Y:S04]  /*39f00*/  LDL.LU R16, [R1+0x1c0] ;  /* 0x0001c00001107983 */ /* 0x000ee80000300800 */
[----:B-1----:R-:W3:Y:S04]  /*39f10*/  LDL.LU R7, [R1+0x1bc] ;  /* 0x0001bc0001077983 */ /* 0x002ee80000300800 */
[----:B------:R0:W-:Y:S04]  /*39f20*/  STS.U8 [R12+UR4+0x1c980], R4 ;  /* 0x01c980040c007988 */ /* 0x0001e80008000004 */
[----:B0-----:R-:W3:Y:S04]  /*39f30*/  LDL.LU R4, [R1+0x1c8] ;  /* 0x0001c80001047983 */ /* 0x001ee80000300800 */
[----:B----4-:R0:W-:Y:S04]  /*39f40*/  STS.U8 [R12+UR4+0x14d80], R32 ;  /* 0x014d80200c007988 */ /* 0x0101e80008000004 */
[----:B0-----:R-:W4:Y:S04]  /*39f50*/  LDL.LU R32, [R1+0x1b4] ;  /* 0x0001b40001207983 */ /* 0x001f280000300800 */
[----:B------:R0:W-:Y:S04]  /*39f60*/  STS.U8 [R12+UR4+0x1c180], R91 ;  /* 0x01c1805b0c007988 */ /* 0x0001e80008000004 */
[----:B------:R1:W-:Y:S04]  /*39f70*/  STS.U8 [R12+UR4+0x4180], R92 ;  /* 0x0041805c0c007988 */ /* 0x0003e80008000004 */
[----:B------:R1:W-:Y:S04]  /*39f80*/  STS.U8 [R12+UR4+0xc580], R93 ;  /* 0x00c5805d0c007988 */ /* 0x0003e80008000004 */
[----:B0-----:R-:W4:Y:S04]  /*39f90*/  LDL.LU R91, [R1+0x1b0] ;  /* 0x0001b000015b7983 */ /* 0x001f280000300800 */
[----:B-1----:R-:W4:Y:S04]  /*39fa0*/  LDL.LU R92, [R1+0x1ac] ;  /* 0x0001ac00015c7983 */ /* 0x002f280000300800 */
[----:B------:R-:W4:Y:S04]  /*39fb0*/  LDL.LU R93, [R1+0x1b8] ;  /* 0x0001b800015d7983 */ /* 0x000f280000300800 */
[----:B------:R-:W-:Y:S04]  /*39fc0*/  STS.U8 [R12+UR4+0x5580], R6 ;  /* 0x005580060c007988 */ /* 0x000fe80008000004 */
[----:B------:R-:W-:Y:S04]  /*39fd0*/  STS.U8 [R12+UR4+0xd980], R0 ;  /* 0x00d980000c007988 */ /* 0x000fe80008000004 */
        /* <DEDUP_REMOVED lines=16> */
[----:B0-----:R-:W2:Y:S04]  /*3a0e0*/  LDL.LU R2, [R1+0x1a8] ;  /* 0x0001a80001027983 */ /* 0x001ea80000300800 */
[----:B---3--:R0:W-:Y:S04]  /*3a0f0*/  STS.U8 [R12+UR4+0xdd80], R5 ;  /* 0x00dd80050c007988 */ /* 0x0081e80008000004 */
[----:B------:R1:W-:Y:S04]  /*3a100*/  STS.U8 [R12+UR4+0x1dd80], R7 ;  /* 0x01dd80070c007988 */ /* 0x0003e80008000004 */
[----:B0-----:R-:W3:Y:S04]  /*3a110*/  LDL.LU R5, [R1+0x194] ;  /* 0x0001940001057983 */ /* 0x001ee80000300800 */
[----:B-1----:R-:W3:Y:S04]  /*3a120*/  LDL.LU R7, [R1+0x190] ;  /* 0x0001900001077983 */ /* 0x002ee80000300800 */
[----:B------:R-:W3:Y:S04]  /*3a130*/  LDL.LU R17, [R1+0x18c] ;  /* 0x00018c0001117983 */ /* 0x000ee80000300800 */
[----:B------:R-:W3:Y:S04]  /*3a140*/  LDL.LU R13, [R1+0x198] ;  /* 0x00019800010d7983 */ /* 0x000ee80000300800 */
[----:B------:R0:W-:Y:S04]  /*3a150*/  STS.U8 [R12+UR4+0x5d80], R4 ;  /* 0x005d80040c007988 */ /* 0x0001e80008000004 */
[----:B0-----:R-:W3:Y:S04]  /*3a160*/  LDL.LU R4, [R1+0x184] ;  /* 0x0001840001047983 */ /* 0x001ee80000300800 */
        /* <DEDUP_REMOVED lines=11> */
[----:B----4-:R4:W-:Y:S04]  /*3a220*/  STS.U8 [R12+UR4+0xe180], R32 ;  /* 0x00e180200c007988 */ /* 0x0109e80008000004 */
[----:B0-----:R-:W3:Y:S04]  /*3a230*/  LDL.LU R15, [R1+0x15c] ;  /* 0x00015c00010f7983 */ /* 0x001ee80000300800 */
[----:B-1----:R-:W3:Y:S04]  /*3a240*/  LDL.LU R16, [R1+0x168] ;  /* 0x0001680001107983 */ /* 0x002ee80000300800 */
[----:B----4-:R-:W4:Y:S04]  /*3a250*/  LDL.LU R32, [R1+0x154] ;  /* 0x0001540001207983 */ /* 0x010f280000300800 */
[----:B------:R0:W-:Y:S04]  /*3a260*/  STS.U8 [R12+UR4+0xe580], R8 ;  /* 0x00e580080c007988 */ /* 0x0001e80008000004 */
[----:B------:R1:W-:Y:S04]  /*3a270*/  STS.U8 [R12+UR4+0x16580], R6 ;  /* 0x016580060c007988 */ /* 0x0003e80008000004 */
[----:B------:R1:W-:Y:S04]  /*3a280*/  STS.U8 [R12+UR4+0x1e580], R0 ;  /* 0x01e580000c007988 */ /* 0x0003e80008000004 */
[----:B0-----:R-:W4:Y:S04]  /*3a290*/  LDL.LU R8, [R1+0x150] ;  /* 0x0001500001087983 */ /* 0x001f280000300800 */
[----:B-1----:R-:W4:Y:S04]  /*3a2a0*/  LDL.LU R6, [R1+0x14c] ;  /* 0x00014c0001067983 */ /* 0x002f280000300800 */
[----:B------:R-:W4:Y:S04]  /*3a2b0*/  LDL.LU R0, [R1+0x158] ;  /* 0x0001580001007983 */ /* 0x000f280000300800 */
[----:B------:R-:W-:Y:S04]  /*3a2c0*/  STS.U8 [R12+UR4+0x16180], R91 ;  /* 0x0161805b0c007988 */ /* 0x000fe80008000004 */
[----:B--2---:R0:W-:Y:S04]  /*3a2d0*/  STS.U8 [R12+UR4+0x6580], R2 ;  /* 0x006580020c007988 */ /* 0x0041e80008000004 */
[----:B0-----:R-:W2:Y:S04]  /*3a2e0*/  LDL.LU R2, [R1+0x268] ;  /* 0x0002680001027983 */ /* 0x001ea80000300800 */
[----:B---3--:R0:W-:Y:S04]  /*3a2f0*/  STS.U8 [R12+UR4+0xe980], R5 ;  /* 0x00e980050c007988 */ /* 0x0081e80008000004 */
[----:B------:R1:W-:Y:S04]  /*3a300*/  STS.U8 [R12+UR4+0x16980], R7 ;  /* 0x016980070c007988 */ /* 0x0003e80008000004 */
[----:B0-----:R-:W3:Y:S04]  /*3a310*/  LDL.LU R5, [R1+0x264] ;  /* 0x0002640001057983 */ /* 0x001ee80000300800 */
[----:B-1----:R-:W3:Y:S04]  /*3a320*/  LDL.LU R7, [R1+0x260] ;  /* 0x0002600001077983 */ /* 0x002ee80000300800 */
[----:B------:R0:W-:Y:S04]  /*3a330*/  STS.U8 [R12+UR4+0xed80], R4 ;  /* 0x00ed80040c007988 */ /* 0x0001e80008000004 */
[----:B0-----:R-:W3:Y:S04]  /*3a340*/  LDL.LU R4, [R1+0x25c] ;  /* 0x00025c0001047983 */ /* 0x001ee80000300800 */
[----:B------:R0:W-:Y:S04]  /*3a350*/  STS.U8 [R12+UR4+0x7180], R23 ;  /* 0x007180170c007988 */ /* 0x0001e80008000004 */
[----:B------:R-:W3:Y:S04]  /*3a360*/  LDL.LU R91, [R1+0xae0] ;  /* 0x000ae000015b7983 */ /* 0x000ee80000300800 */
[----:B------:R1:W-:Y:S04]  /*3a370*/  STS.U8 [R12+UR4+0xf580], R24 ;  /* 0x00f580180c007988 */ /* 0x0003e80008000004 */
[----:B0-----:R-:W3:Y:S04]  /*3a380*/  LDL.LU R23, [R1+0xadc] ;  /* 0x000adc0001177983 */ /* 0x001ee80000300800 */
[----:B----4-:R0:W-:Y:S04]  /*3a390*/  STS.U8 [R12+UR4+0xf980], R32 ;  /* 0x00f980200c007988 */ /* 0x0101e80008000004 */
[----:B-1----:R-:W4:Y:S04]  /*3a3a0*/  LDL.LU R24, [R1+0xad8] ;  /* 0x000ad80001187983 */ /* 0x002f280000300800 */
[----:B0-----:R-:W4:Y:S04]  /*3a3b0*/  LDL.LU R32, [R1+0xb44] ;  /* 0x000b440001207983 */ /* 0x001f280000300800 */
[----:B------:R0:W-:Y:S04]  /*3a3c0*/  STS.U8 [R12+UR4+0x17580], R25 ;  /* 0x017580190c007988 */ /* 0x0001e80008000004 */
[----:B------:R1:W-:Y:S04]  /*3a3d0*/  STS.U8 [R12+UR4+0x1f580], R15 ;  /* 0x01f5800f0c007988 */ /* 0x0003e80008000004 */
[----:B0-----:R-:W4:Y:S04]  /*3a3e0*/  LDL.LU R25, [R1+0xb40] ;  /* 0x000b400001197983 */ /* 0x001f280000300800 */
[----:B-1----:R-:W4:Y:S04]  /*3a3f0*/  LDL.LU R15, [R1+0xb3c] ;  /* 0x000b3c00010f7983 */ /* 0x002f280000300800 */
        /* <DEDUP_REMOVED lines=14> */
[----:B------:R0:W-:Y:S02]  /*3a4e0*/  STS.U8 [R12+UR4+0x6980], R13 ;  /* 0x0069800d0c007988 */ /* 0x0001e40008000004 */
[----:B0-----:R-:W-:-:S02]  /*3a4f0*/  LOP3.LUT R13, R3, 0x40, RZ, 0x3c, !PT ;  /* 0x00000040030d7812 */ /* 0x001fc400078e3cff */
[----:B--2---:R-:W-:Y:S04]  /*3a500*/  STS.U8 [R12+UR4+0x7d80], R2 ;  /* 0x007d80020c007988 */ /* 0x004fe80008000004 */
[----:B---3--:R0:W-:Y:S04]  /*3a510*/  STS.U8 [R12+UR4+0xfd80], R5 ;  /* 0x00fd80050c007988 */ /* 0x0081e80008000004 */
[----:B------:R1:W-:Y:S04]  /*3a520*/  STS.U8 [R12+UR4+0x17d80], R7 ;  /* 0x017d80070c007988 */ /* 0x0003e80008000004 */
        /* <DEDUP_REMOVED lines=16> */
[----:B0-----:R-:W3:Y:S04]  /*3a630*/  LDL.LU R4, [R1+0x8f8] ;  /* 0x0008f80001047983 */ /* 0x001ee80000300800 */
[----:B----4-:R0:W-:Y:S04]  /*3a640*/  STS.U8 [R13+UR4+0xe00], R32 ;  /* 0x000e00200d007988 */ /* 0x0101e80008000004 */
[----:B0-----:R-:W4:Y:S04]  /*3a650*/  LDL.LU R32, [R1+0x964] ;  /* 0x0009640001207983 */ /* 0x001f280000300800 */
        /* <DEDUP_REMOVED lines=8> */
[----:B------:R0:W-:Y:S04]  /*3a6e0*/  STS.U8 [R13+UR4+0x18e00], R8 ;  /* 0x018e00080d007988 */ /* 0x0001e80008000004 */
[----:B0-----:R-:W4:Y:S04]  /*3a6f0*/  LDL.LU R8, [R1+0x9c0] ;  /* 0x0009c00001087983 */ /* 0x001f280000300800 */
[----:B------:R-:W-:Y:S04]  /*3a700*/  STS.U8 [R13+UR4+0x9200], R91 ;  /* 0x0092005b0d007988 */ /* 0x000fe80008000004 */
[----:B--2---:R0:W-:Y:S04]  /*3a710*/  STS.U8 [R13+UR4+0xa00], R5 ;  /* 0x000a00050d007988 */ /* 0x0041e80008000004 */
[----:B0-----:R-:W2:Y:S04]  /*3a720*/  LDL.LU R5, [R1+0x9bc] ;  /* 0x0009bc0001057983 */ /* 0x001ea80000300800 */
[----:B---3--:R0:W-:Y:S04]  /*3a730*/  STS.U8 [R13+UR4+0x18a00], R7 ;  /* 0x018a00070d007988 */ /* 0x0081e80008000004 */
[----:B------:R1:W-:Y:S04]  /*3a740*/  STS.U8 [R13+UR4+0x18200], R16 ;  /* 0x018200100d007988 */ /* 0x0003e80008000004 */
[----:B------:R3:W-:Y:S04]  /*3a750*/  STS.U8 [R13+UR4+0x1200], R6 ;  /* 0x001200060d007988 */ /* 0x0007e80008000004 */
[----:B0-----:R-:W2:Y:S04]  /*3a760*/  LDL.LU R7, [R1+0x9b8] ;  /* 0x0009b80001077983 */ /* 0x001ea80000300800 */
[----:B------:R-:W2:Y:S04]  /*3a770*/  LDL.LU R91, [R1+0xa24] ;  /* 0x000a2400015b7983 */ /* 0x000ea80000300800 */
[----:B-1----:R-:W2:Y:S04]  /*3a780*/  LDL.LU R16, [R1+0xa20] ;  /* 0x000a200001107983 */ /* 0x002ea80000300800 */
[----:B------:R0:W-:Y:S04]  /*3a790*/  STS.U8 [R13+UR4+0x1a600], R4 ;  /* 0x01a600040d007988 */ /* 0x0001e80008000004 */
[----:B---3--:R-:W3:Y:S04]  /*3a7a0*/  LDL.LU R6, [R1+0xa1c] ;  /* 0x000a1c0001067983 */ /* 0x008ee80000300800 */
        /* <DEDUP_REMOVED lines=36> */
[----:B------:R0:W-:Y:S04]  /*3a9f0*/  STS.U8 [R13+UR4+0x19e00], R7 ;  /* 0x019e00070d007988 */ /* 0x0001e80008000004 */
[----:B------:R-:W2:Y:S04]  /*3aa00*/  LDL.LU R15, [R1+0x83c] ;  /* 0x00083c00010f7983 */ /* 0x000ea80000300800 */
[----:B---3--:R1:W-:Y:S04]  /*3aa10*/  STS.U8 [R13+UR4+0x19a00], R4 ;  /* 0x019a00040d007988 */ /* 0x0083e80008000004 */
[----:B0-----:R-:W3:Y:S04]  /*3aa20*/  LDL.LU R7, [R1+0x840] ;  /* 0x0008400001077983 */ /* 0x001ee80000300800 */
[----:B-1----:R-:W3:Y:S04]  /*3aa30*/  LDL.LU R4, [R1+0x844] ;  /* 0x0008440001047983 */ /* 0x002ee80000300800 */
[----:B------:R0:W-:Y:S04]  /*3aa40*/  STS.U8 [R13+UR4+0x9a00], R16 ;  /* 0x009a00100d007988 */ /* 0x0001e80008000004 */
[----:B------:R1:W-:Y:S04]  /*3aa50*/  STS.U8 [R13+UR4+0x11a00], R6 ;  /* 0x011a00060d007988 */ /* 0x0003e80008000004 */
[----:B------:R0:W-:Y:S04]  /*3aa60*/  STS.U8 [R13+UR4+0x1600], R0 ;  /* 0x001600000d007988 */ /* 0x0001e80008000004 */
[----:B------:R1:W-:Y:S04]  /*3aa70*/  STS.U8 [R13+UR4+0x9600], R2 ;  /* 0x009600020d007988 */ /* 0x0003e80008000004 */
[----:B----4-:R4:W-:Y:S04]  /*3aa80*/  STS.U8 [R13+UR4+0x11600], R32 ;  /* 0x011600200d007988 */ /* 0x0109e80008000004 */
[----:B0-----:R-:W3:Y:S04]  /*3aa90*/  LDL.LU R16, [R1+0x8a4] ;  /* 0x0008a40001107983 */ /* 0x001ee80000300800 */
[----:B-1----:R-:W3:Y:S04]  /*3aaa0*/  LDL.LU R6, [R1+0x8a0] ;  /* 0x0008a00001067983 */ /* 0x002ee80000300800 */
[----:B------:R-:W3:Y:S04]  /*3aab0*/  LDL.LU R0, [R1+0x89c] ;  /* 0x00089c0001007983 */ /* 0x000ee80000300800 */
[----:B------:R-:W3:Y:S04]  /*3aac0*/  LDL.LU R2, [R1+0x898] ;  /* 0x0008980001027983 */ /* 0x000ee80000300800 */
[----:B----4-:R-:W4:Y:S04]  /*3aad0*/  LDL.LU R32, [R1+0x36c] ;  /* 0x00036c0001207983 */ /* 0x010f280000300800 */
[----:B------:R-:W-:Y:S04]  /*3aae0*/  STS.U8 [R13+UR4+0x1a00], R91 ;  /* 0x001a005b0d007988 */ /* 0x000fe80008000004 */
[----:B------:R0:W-:Y:S04]  /*3aaf0*/  STS.U8 [R13+UR4+0x19600], R8 ;  /* 0x019600080d007988 */ /* 0x0001e80008000004 */
[----:B0-----:R-:W4:Y:S04]  /*3ab00*/  LDL.LU R8, [R1+0x364] ;  /* 0x0003640001087983 */ /* 0x001f280000300800 */
[----:B--2---:R0:W-:Y:S04]  /*3ab10*/  STS.U8 [R13+UR4+0xba00], R5 ;  /* 0x00ba00050d007988 */ /* 0x0041e80008000004 */
[----:B0-----:R-:W2:Y:S04]  /*3ab20*/  LDL.LU R5, [R1+0x360] ;  /* 0x0003600001057983 */ /* 0x001ea80000300800 */
[----:B------:R0:W-:Y:S04]  /*3ab30*/  STS.U8 [R13+UR4+0xb200], R23 ;  /* 0x00b200170d007988 */ /* 0x0001e80008000004 */
[----:B------:R-:W2:Y:S04]  /*3ab40*/  LDL.LU R91, [R1+0x35c] ;  /* 0x00035c00015b7983 */ /* 0x000ea80000300800 */
[----:B------:R1:W-:Y:S04]  /*3ab50*/  STS.U8 [R13+UR4+0x3200], R24 ;  /* 0x003200180d007988 */ /* 0x0003e80008000004 */
[----:B------:R-:W-:Y:S04]  /*3ab60*/  STS.U8 [R13+UR4+0x1ae00], R25 ;  /* 0x01ae00190d007988 */ /* 0x000fe80008000004 */
[----:B0-----:R-:W2:Y:S04]  /*3ab70*/  LDL.LU R23, [R1+0x368] ;  /* 0x0003680001177983 */ /* 0x001ea80000300800 */
[----:B---3--:R0:W-:Y:S04]  /*3ab80*/  STS.U8 [R13+UR4+0xae00], R7 ;  /* 0x00ae00070d007988 */ /* 0x0081e80008000004 */
[----:B-1----:R-:W3:Y:S04]  /*3ab90*/  LDL.LU R24, [R1+0x354] ;  /* 0x0003540001187983 */ /* 0x002ee80000300800 */
[----:B------:R1:W-:Y:S04]  /*3aba0*/  STS.U8 [R13+UR4+0x12e00], R15 ;  /* 0x012e000f0d007988 */ /* 0x0003e80008000004 */
[----:B------:R1:W-:Y:S04]  /*3abb0*/  STS.U8 [R13+UR4+0x2e00], R4 ;  /* 0x002e00040d007988 */ /* 0x0003e80008000004 */
[----:B0-----:R-:W3:Y:S04]  /*3abc0*/  LDL.LU R7, [R1+0x350] ;  /* 0x0003500001077983 */ /* 0x001ee80000300800 */
[----:B------:R-:W3:Y:S04]  /*3abd0*/  LDL.LU R25, [R1+0x34c] ;  /* 0x00034c0001197983 */ /* 0x000ee80000300800 */
[----:B-1----:R-:W3:Y:S04]  /*3abe0*/  LDL.LU R15, [R1+0x358] ;  /* 0x00035800010f7983 */ /* 0x002ee80000300800 */
[----:B------:R-:W3:Y:S04]  /*3abf0*/  LDL.LU R4, [R1+0x344] ;  /* 0x0003440001047983 */ /* 0x000ee80000300800 */
[----:B----4-:R0:W-:Y:S04]  /*3ac00*/  STS.U8 [R13+UR4+0x1ba00], R32 ;  /* 0x01ba00200d007988 */ /* 0x0101e80008000004 */
[----:B0-----:R-:W4:Y:S04]  /*3ac10*/  LDL.LU R32, [R1+0x340] ;  /* 0x0003400001207983 */ /* 0x001f280000300800 */
[----:B------:R0:W-:Y:S04]  /*3ac20*/  STS.U8 [R13+UR4+0x2600], R92 ;  /* 0x0026005c0d007988 */ /* 0x0001e80008000004 */
[----:B------:R1:W-:Y:S04]  /*3ac30*/  STS.U8 [R13+UR4+0x13a00], R93 ;  /* 0x013a005d0d007988 */ /* 0x0003e80008000004 */
[----:B------:R-:W-:Y:S04]  /*3ac40*/  STS.U8 [R13+UR4+0x3a00], R17 ;  /* 0x003a00110d007988 */ /* 0x000fe80008000004 */
[----:B------:R-:W-:Y:S04]  /*3ac50*/  STS.U8 [R13+UR4+0x1b600], R14 ;  /* 0x01b6000e0d007988 */ /* 0x000fe80008000004 */
[----:B------:R-:W-:Y:S04]  /*3ac60*/  STS.U8 [R13+UR4+0x13600], R18 ;  /* 0x013600120d007988 */ /* 0x000fe80008000004 */
[----:B------:R-:W-:Y:S04]  /*3ac70*/  STS.U8 [R13+UR4+0xb600], R19 ;  /* 0x00b600130d007988 */ /* 0x000fe80008000004 */
[----:B0-----:R-:W4:Y:S04]  /*3ac80*/  LDL.LU R92, [R1+0x33c] ;  /* 0x00033c00015c7983 */ /* 0x001f280000300800 */
[----:B-1----:R-:W4:Y:S04]  /*3ac90*/  LDL.LU R93, [R1+0x348] ;  /* 0x00034800015d7983 */ /* 0x002f280000300800 */
[----:B------:R-:W-:Y:S04]  /*3aca0*/  STS.U8 [R13+UR4+0x3600], R20 ;  /* 0x003600140d007988 */ /* 0x000fe80008000004 */
        /* <DEDUP_REMOVED lines=8> */
[----:B------:R-:W4:Y:S04]  /*3ad30*/  LDL.LU R19, [R1+0x324] ;  /* 0x0003240001137983 */ /* 0x000f280000300800 */
[----:B------:R-:W4:Y:S04]  /*3ad40*/  LDL.LU R20, [R1+0x320] ;  /* 0x0003200001147983 */ /* 0x000f280000300800 */
[----:B-1----:R-:W4:Y:S04]  /*3ad50*/  LDL.LU R21, [R1+0x31c] ;  /* 0x00031c0001157983 */ /* 0x002f280000300800 */
[----:B------:R-:W4:Y:S04]  /*3ad60*/  LDL.LU R22, [R1+0x328] ;  /* 0x0003280001167983 */ /* 0x000f280000300800 */
[----:B------:R0:W-:Y:S04]  /*3ad70*/  STS.U8 [R13+UR4+0xaa00], R6 ;  /* 0x00aa00060d007988 */ /* 0x0001e80008000004 */
[----:B------:R-:W4:Y:S04]  /*3ad80*/  LDL.LU R16, [R1+0x314] ;  /* 0x0003140001107983 */ /* 0x000f280000300800 */
[----:B------:R1:W-:Y:S04]  /*3ad90*/  STS.U8 [R13+UR4+0x12a00], R0 ;  /* 0x012a00000d007988 */ /* 0x0003e80008000004 */
[----:B------:R1:W-:Y:S04]  /*3ada0*/  STS.U8 [R13+UR4+0x1aa00], R2 ;  /* 0x01aa00020d007988 */ /* 0x0003e80008000004 */
[----:B0-----:R-:W4:Y:S04]  /*3adb0*/  LDL.LU R6, [R1+0x310] ;  /* 0x0003100001067983 */ /* 0x001f280000300800 */
[----:B-1----:R-:W4:Y:S04]  /*3adc0*/  LDL.LU R0, [R1+0x30c] ;  /* 0x00030c0001007983 */ /* 0x002f280000300800 */
[----:B------:R-:W4:Y:S04]  /*3add0*/  LDL.LU R2, [R1+0x318] ;  /* 0x0003180001027983 */ /* 0x000f280000300800 */
[----:B--2---:R0:W-:Y:S04]  /*3ade0*/  STS.U8 [R13+UR4+0x13e00], R5 ;  /* 0x013e00050d007988 */ /* 0x0041e80008000004 */
[----:B0-----:R-:W2:Y:S04]  /*3adf0*/  LDL.LU R5, [R1+0x304] ;  /* 0x0003040001057983 */ /* 0x001ea80000300800 */
[----:B------:R-:W-:Y:S04]  /*3ae00*/  STS.U8 [R13+UR4+0x3e00], R23 ;  /* 0x003e00170d007988 */ /* 0x000fe80008000004 */
[----:B---3--:R-:W-:Y:S04]  /*3ae10*/  STS.U8 [R13+UR4+0xc200], R24 ;  /* 0x00c200180d007988 */ /* 0x008fe80008000004 */
[----:B------:R0:W-:Y:S04]  /*3ae20*/  STS.U8 [R13+UR4+0x14200], R7 ;  /* 0x014200070d007988 */ /* 0x0001e80008000004 */
[----:B------:R1:W-:Y:S04]  /*3ae30*/  STS.U8 [R13+UR4+0x1c200], R25 ;  /* 0x01c200190d007988 */ /* 0x0003e80008000004 */
[----:B------:R3:W-:Y:S04]  /*3ae40*/  STS.U8 [R13+UR4+0x4200], R15 ;  /* 0x0042000f0d007988 */ /* 0x0007e80008000004 */
[----:B------:R1:W-:Y:S04]  /*3ae50*/  STS.U8 [R13+UR4+0xc600], R4 ;  /* 0x00c600040d007988 */ /* 0x0003e80008000004 */
[----:B0-----:R-:W2:Y:S04]  /*3ae60*/  LDL.LU R7, [R1+0x300] ;  /* 0x0003000001077983 */ /* 0x001ea80000300800 */
[----:B------:R-:W2:Y:S04]  /*3ae70*/  LDL.LU R23, [R1+0x2fc] ;  /* 0x0002fc0001177983 */ /* 0x000ea80000300800 */
[----:B------:R-:W2:Y:S04]  /*3ae80*/  LDL.LU R24, [R1+0x308] ;  /* 0x0003080001187983 */ /* 0x000ea80000300800 */
[----:B-1----:R-:W2:Y:S04]  /*3ae90*/  LDL.LU R25, [R1+0x2f4] ;  /* 0x0002f40001197983 */ /* 0x002ea80000300800 */
[----:B---3--:R-:W3:Y:S04]  /*3aea0*/  LDL.LU R15, [R1+0x2f0] ;  /* 0x0002f000010f7983 */ /* 0x008ee80000300800 */
[----:B------:R-:W3:Y:S04]  /*3aeb0*/  LDL.LU R4, [R1+0x2ec] ;  /* 0x0002ec0001047983 */ /* 0x000ee80000300800 */
[----:B----4-:R0:W-:Y:S04]  /*3aec0*/  STS.U8 [R13+UR4+0x14600], R32 ;  /* 0x014600200d007988 */ /* 0x0101e80008000004 */
[----:B0-----:R-:W4:Y:S04]  /*3aed0*/  LDL.LU R32, [R1+0x2f8] ;  /* 0x0002f80001207983 */ /* 0x001f280000300800 */
[----:B------:R-:W-:Y:S04]  /*3aee0*/  STS.U8 [R13+UR4+0x1be00], R91 ;  /* 0x01be005b0d007988 */ /* 0x000fe80008000004 */
[----:B------:R0:W-:Y:S04]  /*3aef0*/  STS.U8 [R13+UR4+0xca00], R8 ;  /* 0x00ca00080d007988 */ /* 0x0001e80008000004 */
[----:B0-----:R-:W4:Y:S04]  /*3af00*/  LDL.LU R8, [R1+0x2e4] ;  /* 0x0002e40001087983 */ /* 0x001f280000300800 */
[----:B------:R0:W-:Y:S04]  /*3af10*/  STS.U8 [R13+UR4+0xd200], R16 ;  /* 0x00d200100d007988 */ /* 0x0001e80008000004 */
[----:B------:R-:W4:Y:S04]  /*3af20*/  LDL.LU R91, [R1+0x2e0] ;  /* 0x0002e000015b7983 */ /* 0x000f280000300800 */
[----:B------:R1:W-:Y:S04]  /*3af30*/  STS.U8 [R13+UR4+0x15200], R6 ;  /* 0x015200060d007988 */ /* 0x0003e80008000004 */
[----:B0-----:R-:W4:Y:S04]  /*3af40*/  LDL.LU R16, [R1+0x2dc] ;  /* 0x0002dc0001107983 */ /* 0x001f280000300800 */
[----:B------:R-:W-:Y:S04]  /*3af50*/  STS.U8 [R13+UR4+0x1d200], R0 ;  /* 0x01d200000d007988 */ /* 0x000fe80008000004 */
[----:B------:R-:W-:Y:S04]  /*3af60*/  STS.U8 [R13+UR4+0x5200], R2 ;  /* 0x005200020d007988 */ /* 0x000fe80008000004 */
[----:B-1----:R-:W4:Y:S04]  /*3af70*/  LDL.LU R6, [R1+0x2e8] ;  /* 0x0002e80001067983 */ /* 0x002f280000300800 */
        /* <DEDUP_REMOVED lines=14> */
[----:B------:R-:W-:Y:S04]  /*3b060*/  STS.U8 [R13+UR4+0x1d600], R23 ;  /* 0x01d600170d007988 */ /* 0x000fe80008000004 */
[----:B------:R-:W-:Y:S04]  /*3b070*/  STS.U8 [R13+UR4+0x5600], R24 ;  /* 0x005600180d007988 */ /* 0x000fe80008000004 */
[----:B------:R-:W-:Y:S04]  /*3b080*/  STS.U8 [R13+UR4+0xda00], R25 ;  /* 0x00da00190d007988 */ /* 0x000fe80008000004 */
[----:B---3--:R-:W-:Y:S04]  /*3b090*/  STS.U8 [R13+UR4+0x15a00], R15 ;  /* 0x015a000f0d007988 */ /* 0x008fe80008000004 */
[----:B0-----:R-:W3:Y:S04]  /*3b0a0*/  LDL.LU R7, [R1+0x2d8] ;  /* 0x0002d80001077983 */ /* 0x001ee80000300800 */
[----:B------:R0:W-:Y:S04]  /*3b0b0*/  STS.U8 [R13+UR4+0x1da00], R4 ;  /* 0x01da00040d007988 */ /* 0x0001e80008000004 */
[----:B0-----:R-:W3:Y:S04]  /*3b0c0*/  LDL.LU R4, [R1+0x2c4] ;  /* 0x0002c40001047983 */ /* 0x001ee80000300800 */
[----:B------:R-:W3:Y:S04]  /*3b0d0*/  LDL.LU R92, [R1+0x2c0] ;  /* 0x0002c000015c7983 */ /* 0x000ee80000300800 */
[----:B----4-:R0:W-:Y:S04]  /*3b0e0*/  STS.U8 [R13+UR4+0x5a00], R32 ;  /* 0x005a00200d007988 */ /* 0x0101e80008000004 */
[----:B------:R-:W4:Y:S04]  /*3b0f0*/  LDL.LU R93, [R1+0x2bc] ;  /* 0x0002bc00015d7983 */ /* 0x000f280000300800 */
        /* <DEDUP_REMOVED lines=11> */
[----:B------:R0:W-:Y:S04]  /*3b1b0*/  STS.U8 [R13+UR4+0xde00], R8 ;  /* 0x00de00080d007988 */ /* 0x0001e80008000004 */
[----:B------:R-:W4:Y:S04]  /*3b1c0*/  LDL.LU R15, [R1+0x28c] ;  /* 0x00028c00010f7983 */ /* 0x000f280000300800 */
[----:B0-----:R-:W4:Y:S04]  /*3b1d0*/  LDL.LU R8, [R1+0x298] ;  /* 0x0002980001087983 */ /* 0x001f280000300800 */
[----:B------:R-:W-:Y:S04]  /*3b1e0*/  STS.U8 [R13+UR4+0x1de00], R16 ;  /* 0x01de00100d007988 */ /* 0x000fe80008000004 */
[----:B------:R-:W-:Y:S04]  /*3b1f0*/  STS.U8 [R13+UR4+0x5e00], R6 ;  /* 0x005e00060d007988 */ /* 0x000fe80008000004 */
[----:B--2---:R0:W-:Y:S04]  /*3b200*/  STS.U8 [R13+UR4+0xe200], R5 ;  /* 0x00e200050d007988 */ /* 0x0041e80008000004 */
[----:B------:R1:W-:Y:S04]  /*3b210*/  STS.U8 [R13+UR4+0x16200], R0 ;  /* 0x016200000d007988 */ /* 0x0003e80008000004 */
[----:B------:R2:W-:Y:S04]  /*3b220*/  STS.U8 [R13+UR4+0x1e200], R2 ;  /* 0x01e200020d007988 */ /* 0x0005e80008000004 */
[----:B0-----:R-:W4:Y:S04]  /*3b230*/  LDL.LU R5, [R1+0x284] ;  /* 0x0002840001057983 */ /* 0x001f280000300800 */
[----:B------:R-:W4:Y:S04]  /*3b240*/  LDL.LU R16, [R1+0x280] ;  /* 0x0002800001107983 */ /* 0x000f280000300800 */
[----:B------:R-:W4:Y:S04]  /*3b250*/  LDL.LU R6, [R1+0x27c] ;  /* 0x00027c0001067983 */ /* 0x000f280000300800 */
[----:B-1----:R-:W4:Y:S04]  /*3b260*/  LDL.LU R0, [R1+0x288] ;  /* 0x0002880001007983 */ /* 0x002f280000300800 */
[----:B--2---:R-:W2:Y:S04]  /*3b270*/  LDL.LU R2, [R1+0x274] ;  /* 0x0002740001027983 */ /* 0x004ea80000300800 */
[----:B---3--:R0:W-:Y:S04]  /*3b280*/  STS.U8 [R13+UR4+0x6200], R7 ;  /* 0x006200070d007988 */ /* 0x0081e80008000004 */
[----:B0-----:R-:W3:Y:S04]  /*3b290*/  LDL.LU R7, [R1+0x270] ;  /* 0x0002700001077983 */ /* 0x001ee80000300800 */
        /* <DEDUP_REMOVED lines=11> */
[----:B------:R0:W-:Y:S04]  /*3b350*/  STS.U8 [R13+UR4+0x7200], R8 ;  /* 0x007200080d007988 */ /* 0x0001e80008000004 */
[----:B------:R-:W4:Y:S04]  /*3b360*/  LDL.LU R23, [R1+0xac8] ;  /* 0x000ac80001177983 */ /* 0x000f280000300800 */
[----:B0-----:R-:W4:Y:S04]  /*3b370*/  LDL.LU R8, [R1+0xb34] ;  /* 0x000b340001087983 */ /* 0x001f280000300800 */
[----:B------:R-:W4:Y:S04]  /*3b380*/  LDL.LU R24, [R1+0xb30] ;  /* 0x000b300001187983 */ /* 0x000f280000300800 */
[----:B------:R-:W4:Y:S04]  /*3b390*/  LDL.LU R15, [R1+0xb2c] ;  /* 0x000b2c00010f7983 */ /* 0x000f280000300800 */
[----:B------:R-:W-:Y:S04]  /*3b3a0*/  STS.U8 [R13+UR4+0x6a00], R19 ;  /* 0x006a00130d007988 */ /* 0x000fe80008000004 */
[----:B------:R-:W-:Y:S04]  /*3b3b0*/  STS.U8 [R13+UR4+0x16e00], R21 ;  /* 0x016e00150d007988 */ /* 0x000fe80008000004 */
[----:B------:R-:W-:Y:S04]  /*3b3c0*/  STS.U8 [R13+UR4+0x1ee00], R22 ;  /* 0x01ee00160d007988 */ /* 0x000fe80008000004 */
[----:B------:R-:W-:Y:S04]  /*3b3d0*/  STS.U8 [R13+UR4+0x17200], R25 ;  /* 0x017200190d007988 */ /* 0x000fe80008000004 */
[----:B------:R0:W-:Y:S04]  /*3b3e0*/  STS.U8 [R13+UR4+0xf600], R5 ;  /* 0x00f600050d007988 */ /* 0x0001e80008000004 */
[----:B0-----:R-:W4:Y:S04]  /*3b3f0*/  LDL.LU R5, [R1+0xb28] ;  /* 0x000b280001057983 */ /* 0x001f280000300800 */
[----:B------:R-:W-:Y:S04]  /*3b400*/  STS.U8 [R13+UR4+0x1f600], R6 ;  /* 0x01f600060d007988 */ /* 0x000fe80008000004 */
[----:B---3--:R0:W-:Y:S04]  /*3b410*/  STS.U8 [R13+UR4+0x17a00], R7 ;  /* 0x017a00070d007988 */ /* 0x0081e80008000004 */
[----:B0-----:R-:W3:Y:S04]  /*3b420*/  LDL.LU R7, [R1+0xb94] ;  /* 0x000b940001077983 */ /* 0x001ee80000300800 */
[----:B------:R-:W3:Y:S04]  /*3b430*/  LDL.LU R19, [R1+0xb90] ;  /* 0x000b900001137983 */ /* 0x000ee80000300800 */
[----:B------:R-:W3:Y:S04]  /*3b440*/  LDL.LU R21, [R1+0xb8c] ;  /* 0x000b8c0001157983 */ /* 0x000ee80000300800 */
[----:B--2---:R0:W-:Y:S04]  /*3b450*/  STS.U8 [R13+UR4+0x1fa00], R4 ;  /* 0x01fa00040d007988 */ /* 0x0041e80008000004 */
[----:B------:R-:W2:Y:S04]  /*3b460*/  LDL.LU R6, [R1+0xb88] ;  /* 0x000b880001067983 */ /* 0x000ea80000300800 */
[----:B------:R1:W-:Y:S04]  /*3b470*/  STS.U8 [R13+UR4+0x7600], R0 ;  /* 0x007600000d007988 */ /* 0x0003e80008000004 */
[----:B0-----:R-:W2:Y:S04]  /*3b480*/  LDL.LU R4, [R1+0xbf4] ;  /* 0x000bf40001047983 */ /* 0x001ea80000300800 */
[----:B-1----:R-:W2:Y:S04]  /*3b490*/  LDL.LU R0, [R1+0xbf0] ;  /* 0x000bf00001007983 */ /* 0x002ea80000300800 */
[----:B------:R-:W2:Y:S04]  /*3b4a0*/  LDL.LU R22, [R1+0xbec] ;  /* 0x000bec0001167983 */ /* 0x000ea80000300800 */
[----:B------:R0:W-:Y:S04]  /*3b4b0*/  STS.U8 [R13+UR4+0x17600], R16 ;  /* 0x017600100d007988 */ /* 0x0001e80008000004 */
[----:B------:R-:W2:Y:S04]  /*3b4c0*/  LDL.LU R25, [R1+0xbe8] ;  /* 0x000be80001197983 */ /* 0x000ea80000300800 */
[----:B----4-:R1:W-:Y:S04]  /*3b4d0*/  STS.U8 [R13+UR4+0x7a00], R32 ;  /* 0x007a00200d007988 */ /* 0x0103e80008000004 */
[----:B0-----:R-:W4:Y:S04]  /*3b4e0*/  LDL.LU R16, [R1+0xc54] ;  /* 0x000c540001107983 */ /* 0x001f280000300800 */
[----:B-1----:R-:W4:Y:S04]  /*3b4f0*/  LDL.LU R32, [R1+0xc50] ;  /* 0x000c500001207983 */ /* 0x002f280000300800 */
[----:B------:R0:W-:Y:S04]  /*3b500*/  STS.U8 [R13+UR4+0x16a00], R14 ;  /* 0x016a000e0d007988 */ /* 0x0001e80008000004 */
[----:B------:R1:W-:Y:S04]  /*3b510*/  STS.U8 [R13+UR4+0xfa00], R2 ;  /* 0x00fa00020d007988 */ /* 0x0003e80008000004 */
[----:B------:R-:W-:Y:S04]  /*3b520*/  STS.U8 [R13+UR4+0x15e00], R91 ;  /* 0x015e005b0d007988 */ /* 0x000fe80008000004 */
[----:B------:R-:W-:Y:S04]  /*3b530*/  STS.U8 [R13+UR4+0x16600], R92 ;  /* 0x0166005c0d007988 */ /* 0x000fe80008000004 */
[----:B------:R-:W-:Y:S04]  /*3b540*/  STS.U8 [R13+UR4+0x1e600], R93 ;  /* 0x01e6005d0d007988 */ /* 0x000fe80008000004 */
[----:B------:R-:W-:Y:S04]  /*3b550*/  STS.U8 [R13+UR4+0xea00], R17 ;  /* 0x00ea00110d007988 */ /* 0x000fe80008000004 */
[----:B------:R1:W-:Y:S01]  /*3b560*/  STS.U8 [R13+UR4+0x7e00], R35 ;  /* 0x007e00230d007988 */ /* 0x0003e20008000004 */
[----:B0-----:R-:W-:-:S03]  /*3b570*/  LOP3.LUT R14, R3, 0x50, RZ, 0x3c, !PT ;  /* 0x00000050030e7812 */ /* 0x001fc600078e3cff */
[----:B-1----:R-:W4:Y:S04]  /*3b580*/  LDL.LU R2, [R1+0xc4c] ;  /* 0x000c4c0001027983 */ /* 0x002f280000300800 */
[----:B------:R-:W-:Y:S04]  /*3b590*/  STS.U8 [R13+UR4+0xfe00], R34 ;  /* 0x00fe00220d007988 */ /* 0x000fe80008000004 */
[----:B------:R-:W-:Y:S04]  /*3b5a0*/  STS.U8 [R13+UR4+0x17e00], R31 ;  /* 0x017e001f0d007988 */ /* 0x000fe80008000004 */
[----:B------:R0:W-:Y:S04]  /*3b5b0*/  STS.U8 [R13+UR4+0x1fe00], R29 ;  /* 0x01fe001d0d007988 */ /* 0x0001e80008000004 */
[----:B------:R1:W-:Y:S04]  /*3b5c0*/  STS.U8 [R14+UR4+0xe80], R8 ;  /* 0x000e80080e007988 */ /* 0x0003e80008000004 */
[----:B------:R0:W-:Y:S04]  /*3b5d0*/  STS.U8 [R14+UR4+0x11280], R20 ;  /* 0x011280140e007988 */ /* 0x0001e80008000004 */
[----:B------:R0:W-:Y:S04]  /*3b5e0*/  STS.U8 [R14+UR4+0x19280], R23 ;  /* 0x019280170e007988 */ /* 0x0001e80008000004 */
[----:B------:R0:W-:Y:S04]  /*3b5f0*/  STS.U8 [R14+UR4+0x8e80], R24 ;  /* 0x008e80180e007988 */ /* 0x0001e80008000004 */
[----:B------:R1:W-:Y:S01]  /*3b600*/  STS.U8 [R14+UR4+0x10e80], R15 ;  /* 0x010e800f0e007988 */ /* 0x0003e20008000004 */
[----:B------:R-:W2:Y:S08]  /*3b610*/  LDC R35, c[0x0][0x3b0] ;  /* 0x0000ec00ff237b82 */ /* 0x000eb00000000800 */
[----:B0-----:R-:W0:Y:S08]  /*3b620*/  LDC R29, c[0x0][0x3b0] ;  /* 0x0000ec00ff1d7b82 */ /* 0x001e300000000800 */
[----:B------:R-:W0:Y:S08]  /*3b630*/  LDC R31, c[0x0][0x3b0] ;  /* 0x0000ec00ff1f7b82 */ /* 0x000e300000000800 */
[----:B------:R-:W0:Y:S01]  /*3b640*/  LDC R34, c[0x0][0x3b0] ;  /* 0x0000ec00ff227b82 */ /* 0x000e220000000800 */
[----:B-1----:R-:W4:Y:S04]  /*3b650*/  LDL.LU R8, [R1+0xc48] ;  /* 0x000c480001087983 */ /* 0x002f280000300800 */
[----:B------:R-:W4:Y:S04]  /*3b660*/  LDL.LU R20, [R1+0xad4] ;  /* 0x000ad40001147983 */ /* 0x000f280000300800 */
[----:B------:R-:W4:Y:S04]  /*3b670*/  LDL.LU R23, [R1+0x8f0] ;  /* 0x0008f00001177983 */ /* 0x000f280000300800 */
[----:B------:R-:W4:Y:S04]  /*3b680*/  LDL.LU R24, [R1+0x8ec] ;  /* 0x0008ec0001187983 */ /* 0x000f280000300800 */
[----:B------:R-:W4:Y:S04]  /*3b690*/  LDL.LU R15, [R1+0x8e8] ;  /* 0x0008e800010f7983 */ /* 0x000f280000300800 */
[----:B------:R1:W-:Y:S04]  /*3b6a0*/  STS.U8 [R14+UR4+0x18e80], R5 ;  /* 0x018e80050e007988 */ /* 0x0003e80008000004 */
[----:B-1----:R-:W4:Y:S04]  /*3b6b0*/  LDL.LU R5, [R1+0x954] ;  /* 0x0009540001057983 */ /* 0x002f280000300800 */
[----:B---3--:R1:W-:Y:S04]  /*3b6c0*/  STS.U8 [R14+UR4+0xa80], R7 ;  /* 0x000a80070e007988 */ /* 0x0083e80008000004 */
[----:B--2---:R2:W-:Y:S04]  /*3b6d0*/  STS.U8 [R14+UR4+0x18a80], R6 ;  /* 0x018a80060e007988 */ /* 0x0045e80008000004 */
[----:B-1----:R-:W3:Y:S04]  /*3b6e0*/  LDL.LU R7, [R1+0x950] ;  /* 0x0009500001077983 */ /* 0x002ee80000300800 */
[----:B------:R1:W-:Y:S04]  /*3b6f0*/  STS.U8 [R14+UR4+0x680], R4 ;  /* 0x000680040e007988 */ /* 0x0003e80008000004 */
[----:B--2---:R-:W2:Y:S04]  /*3b700*/  LDL.LU R6, [R1+0x94c] ;  /* 0x00094c0001067983 */ /* 0x004ea80000300800 */
[----:B------:R0:W-:Y:S04]  /*3b710*/  STS.U8 [R14+UR4+0x8680], R0 ;  /* 0x008680000e007988 */ /* 0x0001e80008000004 */
[----:B-1----:R-:W2:Y:S04]  /*3b720*/  LDL.LU R4, [R1+0x948] ;  /* 0x0009480001047983 */ /* 0x002ea80000300800 */
[----:B0-----:R-:W2:Y:S04]  /*3b730*/  LDL.LU R0, [R1+0x9b4] ;  /* 0x0009b40001007983 */ /* 0x001ea80000300800 */
[----:B------:R-:W2:Y:S04]  /*3b740*/  LDL.LU R93, [R1+0x9b0] ;  /* 0x0009b000015d7983 */ /* 0x000ea80000300800 */
[----:B------:R-:W2:Y:S04]  /*3b750*/  LDL.LU R17, [R1+0x9ac] ;  /* 0x0009ac0001117983 */ /* 0x000ea80000300800 */
[----:B----4-:R0:W-:Y:S04]  /*3b760*/  STS.U8 [R14+UR4+0x8280], R32 ;  /* 0x008280200e007988 */ /* 0x0101e80008000004 */
[----:B0-----:R-:W4:Y:S04]  /*3b770*/  LDL.LU R32, [R1+0x9a8] ;  /* 0x0009a80001207983 */ /* 0x001f280000300800 */
        /* <DEDUP_REMOVED lines=10> */
[----:B------:R-:W4:Y:S04]  /*3b820*/  LDL.LU R25, [R1+0xa74] ;  /* 0x000a740001197983 */ /* 0x000f280000300800 */
[----:B------:R1:W-:Y:S04]  /*3b830*/  STS.U8 [R14+UR4+0x18280], R8 ;  /* 0x018280080e007988 */ /* 0x0003e80008000004 */
[----:B------:R-:W-:Y:S04]  /*3b840*/  STS.U8 [R14+UR4+0x8a80], R19 ;  /* 0x008a80130e007988 */ /* 0x000fe80008000004 */
[----:B0-----:R-:W4:Y:S04]  /*3b850*/  LDL.LU R16, [R1+0xa70] ;  /* 0x000a700001107983 */ /* 0x001f280000300800 */
[----:B-1----:R-:W4:Y:S04]  /*3b860*/  LDL.LU R8, [R1+0xa6c] ;  /* 0x000a6c0001087983 */ /* 0x002f280000300800 */
        /* <DEDUP_REMOVED lines=17> */
[----:B------:R-:W3:Y:S04]  /*3b980*/  LDL.LU R15, [R1+0x76c] ;  /* 0x00076c00010f7983 */ /* 0x000ee80000300800 */
[----:B-1----:R-:W3:Y:S04]  /*3b990*/  LDL.LU R0, [R1+0x7c0] ;  /* 0x0007c00001007983 */ /* 0x002ee80000300800 */
[----:B----4-:R0:W-:Y:S04]  /*3b9a0*/  STS.U8 [R14+UR4+0x19e80], R32 ;  /* 0x019e80200e007988 */ /* 0x0101e80008000004 */
[----:B0-----:R-:W4:Y:S04]  /*3b9b0*/  LDL.LU R32, [R1+0x7c4] ;  /* 0x0007c40001207983 */ /* 0x001f280000300800 */
[----:B------:R-:W-:Y:S04]  /*3b9c0*/  STS.U8 [R14+UR4+0x9a80], R21 ;  /* 0x009a80150e007988 */ /* 0x000fe80008000004 */
[----:B------:R0:W-:Y:S04]  /*3b9d0*/  STS.U8 [R14+UR4+0x19a80], R2 ;  /* 0x019a80020e007988 */ /* 0x0001e80008000004 */
[----:B------:R1:W-:Y:S04]  /*3b9e0*/  STS.U8 [R14+UR4+0x11a80], R22 ;  /* 0x011a80160e007988 */ /* 0x0003e80008000004 */
[----:B------:R1:W-:Y:S04]  /*3b9f0*/  STS.U8 [R14+UR4+0x1680], R25 ;  /* 0x001680190e007988 */ /* 0x0003e80008000004 */
[----:B0-----:R-:W4:Y:S04]  /*3ba00*/  LDL.LU R2, [R1+0x7c8] ;  /* 0x0007c80001027983 */ /* 0x001f280000300800 */
[----:B------:R-:W4:Y:S04]  /*3ba10*/  LDL.LU R21, [R1+0x7cc] ;  /* 0x0007cc0001157983 */ /* 0x000f280000300800 */
[----:B-1----:R-:W4:Y:S04]  /*3ba20*/  LDL.LU R22, [R1+0x828] ;  /* 0x0008280001167983 */ /* 0x002f280000300800 */
[----:B------:R0:W-:Y:S04]  /*3ba30*/  STS.U8 [R14+UR4+0x9680], R16 ;  /* 0x009680100e007988 */ /* 0x0001e80008000004 */
[----:B------:R-:W4:Y:S04]  /*3ba40*/  LDL.LU R25, [R1+0x82c] ;  /* 0x00082c0001197983 */ /* 0x000f280000300800 */
[----:B------:R1:W-:Y:S04]  /*3ba50*/  STS.U8 [R14+UR4+0x11680], R8 ;  /* 0x011680080e007988 */ /* 0x0003e80008000004 */
[----:B0-----:R-:W4:Y:S04]  /*3ba60*/  LDL.LU R16, [R1+0x830] ;  /* 0x0008300001107983 */ /* 0x001f280000300800 */
[----:B-1----:R-:W4:Y:S04]  /*3ba70*/  LDL.LU R8, [R1+0x834] ;  /* 0x0008340001087983 */ /* 0x002f280000300800 */
[----:B------:R-:W-:Y:S04]  /*3ba80*/  STS.U8 [R14+UR4+0x9e80], R93 ;  /* 0x009e805d0e007988 */ /* 0x000fe80008000004 */
[----:B------:R-:W-:Y:S04]  /*3ba90*/  STS.U8 [R14+UR4+0x11e80], R17 ;  /* 0x011e80110e007988 */ /* 0x000fe80008000004 */
[----:B------:R-:W-:Y:S04]  /*3baa0*/  STS.U8 [R14+UR4+0x1a80], R18 ;  /* 0x001a80120e007988 */ /* 0x000fe80008000004 */
[----:B------:R0:W-:Y:S04]  /*3bab0*/  STS.U8 [R14+UR4+0x19680], R5 ;  /* 0x019680050e007988 */ /* 0x0001e80008000004 */
[----:B0-----:R-:W4:Y:S04]  /*3bac0*/  LDL.LU R5, [R1+0x894] ;  /* 0x0008940001057983 */ /* 0x001f280000300800 */
[----:B--2---:R0:W-:Y:S04]  /*3bad0*/  STS.U8 [R14+UR4+0xba80], R7 ;  /* 0x00ba80070e007988 */ /* 0x0041e80008000004 */
[----:B---3--:R1:W-:Y:S04]  /*3bae0*/  STS.U8 [R14+UR4+0x3a80], R6 ;  /* 0x003a80060e007988 */ /* 0x0083e80008000004 */
[----:B0-----:R-:W2:Y:S04]  /*3baf0*/  LDL.LU R7, [R1+0x890] ;  /* 0x0008900001077983 */ /* 0x001ea80000300800 */
[----:B-1----:R-:W3:Y:S04]  /*3bb00*/  LDL.LU R6, [R1+0x88c] ;  /* 0x00088c0001067983 */ /* 0x002ee80000300800 */
[----:B------:R0:W-:Y:S04]  /*3bb10*/  STS.U8 [R14+UR4+0x1b680], R4 ;  /* 0x01b680040e007988 */ /* 0x0001e80008000004 */
[----:B0-----:R-:W3:Y:S04]  /*3bb20*/  LDL.LU R4, [R1+0x888] ;  /* 0x0008880001047983 */ /* 0x001ee80000300800 */
[----:B------:R-:W3:Y:S04]  /*3bb30*/  LDL.LU R93, [R1+0x484] ;  /* 0x00048400015d7983 */ /* 0x000ee80000300800 */
[----:B------:R0:W-:Y:S04]  /*3bb40*/  STS.U8 [R14+UR4+0x1b280], R0 ;  /* 0x01b280000e007988 */ /* 0x0001e80008000004 */
[----:B------:R-:W3:Y:S04]  /*3bb50*/  LDL.LU R17, [R1+0x47c] ;  /* 0x00047c0001117983 */ /* 0x000ee80000300800 */
[----:B------:R1:W-:Y:S04]  /*3bb60*/  STS.U8 [R14+UR4+0x13a80], R20 ;  /* 0x013a80140e007988 */ /* 0x0003e80008000004 */
[----:B------:R1:W-:Y:S04]  /*3bb70*/  STS.U8 [R14+UR4+0x13680], R23 ;  /* 0x013680170e007988 */ /* 0x0003e80008000004 */
[----:B----4-:R4:W-:Y:S04]  /*3bb80*/  STS.U8 [R14+UR4+0x13280], R32 ;  /* 0x013280200e007988 */ /* 0x0109e80008000004 */
[----:B0-----:R-:W3:Y:S04]  /*3bb90*/  LDL.LU R0, [R1+0x478] ;  /* 0x0004780001007983 */ /* 0x001ee80000300800 */
[----:B------:R-:W3:Y:S04]  /*3bba0*/  LDL.LU R18, [R1+0x474] ;  /* 0x0004740001127983 */ /* 0x000ee80000300800 */
[----:B-1----:R-:W3:Y:S04]  /*3bbb0*/  LDL.LU R20, [R1+0x480] ;  /* 0x0004800001147983 */ /* 0x002ee80000300800 */
[----:B------:R-:W3:Y:S04]  /*3bbc0*/  LDL.LU R23, [R1+0x46c] ;  /* 0x00046c0001177983 */ /* 0x000ee80000300800 */
[----:B----4-:R-:W4:Y:S04]  /*3bbd0*/  LDL.LU R32, [R1+0x468] ;  /* 0x0004680001207983 */ /* 0x010f280000300800 */
        /* <DEDUP_REMOVED lines=20> */
[----:B------:R-:W3:Y:S04]  /*3bd20*/  LDL.LU R16, [R1+0x444] ;  /* 0x0004440001107983 */ /* 0x000ee80000300800 */
[----:B------:R-:W3:Y:S04]  /*3bd30*/  LDL.LU R22, [R1+0x440] ;  /* 0x0004400001167983 */ /* 0x000ee80000300800 */
[----:B------:R-:W3:Y:S04]  /*3bd40*/  LDL.LU R25, [R1+0x43c] ;  /* 0x00043c0001197983 */ /* 0x000ee80000300800 */
[----:B------:R0:W-:Y:S04]  /*3bd50*/  STS.U8 [R14+UR4+0x1aa80], R4 ;  /* 0x01aa80040e007988 */ /* 0x0001e80008000004 */
[----:B-1----:R-:W3:Y:S04]  /*3bd60*/  LDL.LU R6, [R1+0x438] ;  /* 0x0004380001067983 */ /* 0x002ee80000300800 */
[----:B0-----:R-:W3:Y:S04]  /*3bd70*/  LDL.LU R4, [R1+0x434] ;  /* 0x0004340001047983 */ /* 0x001ee80000300800 */
[----:B------:R0:W-:Y:S04]  /*3bd80*/  STS.U8 [R14+UR4+0x13e80], R0 ;  /* 0x013e80000e007988 */ /* 0x0001e80008000004 */
[----:B----4-:R1:W-:Y:S04]  /*3bd90*/  STS.U8 [R14+UR4+0x14280], R32 ;  /* 0x014280200e007988 */ /* 0x0103e80008000004 */
[----:B0-----:R-:W4:Y:S04]  /*3bda0*/  LDL.LU R0, [R1+0x430] ;  /* 0x0004300001007983 */ /* 0x001f280000300800 */
[----:B-1----:R-:W4:Y:S04]  /*3bdb0*/  LDL.LU R32, [R1+0x42c] ;  /* 0x00042c0001207983 */ /* 0x002f280000300800 */
        /* <DEDUP_REMOVED lines=11> */
[----:B0-----:R-:W4:Y:S04]  /*3be70*/  LDL.LU R8, [R1+0x410] ;  /* 0x0004100001087983 */ /* 0x001f280000300800 */
[----:B------:R-:W-:Y:S04]  /*3be80*/  STS.U8 [R14+UR4+0x1ba80], R93 ;  /* 0x01ba805d0e007988 */ /* 0x000fe80008000004 */
        /* <DEDUP_REMOVED lines=9> */
[----:B------:R-:W3:Y:S04]  /*3bf20*/  LDL.LU R93, [R1+0x400] ;  /* 0x00040000015d7983 */ /* 0x000ee80000300800 */
[----:B------:R-:W3:Y:S04]  /*3bf30*/  LDL.LU R17, [R1+0x3fc] ;  /* 0x0003fc0001117983 */ /* 0x000ee80000300800 */
[----:B------:R0:W-:Y:S04]  /*3bf40*/  STS.U8 [R14+UR4+0x14e80], R4 ;  /* 0x014e80040e007988 */ /* 0x0001e80008000004 */
[----:B------:R1:W-:Y:S04]  /*3bf50*/  STS.U8 [R14+UR4+0x1ca80], R22 ;  /* 0x01ca80160e007988 */ /* 0x0003e80008000004 */
[----:B0-----:R-:W3:Y:S04]  /*3bf60*/  LDL.LU R4, [R1+0x3f8] ;  /* 0x0003f80001047983 */ /* 0x001ee80000300800 */
[----:B------:R-:W3:Y:S04]  /*3bf70*/  LDL.LU R18, [R1+0x3f4] ;  /* 0x0003f40001127983 */ /* 0x000ee80000300800 */
[----:B------:R-:W3:Y:S04]  /*3bf80*/  LDL.LU R21, [R1+0x3f0] ;  /* 0x0003f00001157983 */ /* 0x000ee80000300800 */
[----:B----4-:R0:W-:Y:S04]  /*3bf90*/  STS.U8 [R14+UR4+0x1ce80], R0 ;  /* 0x01ce80000e007988 */ /* 0x0101e80008000004 */
[----:B-1----:R-:W4:Y:S04]  /*3bfa0*/  LDL.LU R22, [R1+0x3ec] ;  /* 0x0003ec0001167983 */ /* 0x002f280000300800 */
        /* <DEDUP_REMOVED lines=8> */
[----:B------:R1:W-:Y:S04]  /*3c030*/  STS.U8 [R14+UR4+0x1c680], R19 ;  /* 0x01c680130e007988 */ /* 0x0003e80008000004 */
[----:B------:R1:W-:Y:S04]  /*3c040*/  STS.U8 [R14+UR4+0xd280], R20 ;  /* 0x00d280140e007988 */ /* 0x0003e80008000004 */
[----:B0-----:R-:W4:Y:S04]  /*3c050*/  LDL.LU R2, [R1+0x3d8] ;  /* 0x0003d80001027983 */ /* 0x001f280000300800 */
[----:B-1----:R-:W4:Y:S04]  /*3c060*/  LDL.LU R19, [R1+0x3d4] ;  /* 0x0003d40001137983 */ /* 0x002f280000300800 */
[----:B------:R0:W-:Y:S04]  /*3c070*/  STS.U8 [R14+UR4+0x15680], R8 ;  /* 0x015680080e007988 */ /* 0x0001e80008000004 */
[----:B------:R-:W4:Y:S04]  /*3c080*/  LDL.LU R20, [R1+0x3d0] ;  /* 0x0003d00001147983 */ /* 0x000f280000300800 */
[----:B0-----:R-:W4:Y:S04]  /*3c090*/  LDL.LU R8, [R1+0x3cc] ;  /* 0x0003cc0001087983 */ /* 0x001f280000300800 */
        /* <DEDUP_REMOVED lines=11> */
[----:B-1----:R-:W3:Y:S04]  /*3c150*/  LDL.LU R16, [R1+0x3b4] ;  /* 0x0003b40001107983 */ /* 0x002ee80000300800 */
[----:B------:R0:W-:Y:S04]  /*3c160*/  STS.U8 [R14+UR4+0x5e80], R4 ;  /* 0x005e80040e007988 */ /* 0x0001e80008000004 */
[----:B------:R-:W-:Y:S04]  /*3c170*/  STS.U8 [R14+UR4+0x15e80], R21 ;  /* 0x015e80150e007988 */ /* 0x000fe80008000004 */
[----:B0-----:R-:W3:Y:S04]  /*3c180*/  LDL.LU R4, [R1+0x3b0] ;  /* 0x0003b00001047983 */ /* 0x001ee80000300800 */
[----:B----4-:R0:W-:Y:S04]  /*3c190*/  STS.U8 [R14+UR4+0x6280], R0 ;  /* 0x006280000e007988 */ /* 0x0101e80008000004 */
[----:B------:R1:W-:Y:S04]  /*3c1a0*/  STS.U8 [R14+UR4+0x1de80], R22 ;  /* 0x01de80160e007988 */ /* 0x0003e80008000004 */
[----:B------:R4:W-:Y:S04]  /*3c1b0*/  STS.U8 [R14+UR4+0xe280], R25 ;  /* 0x00e280190e007988 */ /* 0x0009e80008000004 */
[----:B------:R1:W-:Y:S04]  /*3c1c0*/  STS.U8 [R14+UR4+0x16280], R6 ;  /* 0x016280060e007988 */ /* 0x0003e80008000004 */
[----:B------:R1:W-:Y:S04]  /*3c1d0*/  STS.U8 [R14+UR4+0x1e280], R32 ;  /* 0x01e280200e007988 */ /* 0x0003e80008000004 */
[----:B0-----:R-:W3:Y:S04]  /*3c1e0*/  LDL.LU R0, [R1+0x3ac] ;  /* 0x0003ac0001007983 */ /* 0x001ee80000300800 */
[----:B------:R-:W3:Y:S04]  /*3c1f0*/  LDL.LU R21, [R1+0x3a8] ;  /* 0x0003a80001157983 */ /* 0x000ee80000300800 */
[----:B-1----:R-:W3:Y:S04]  /*3c200*/  LDL.LU R22, [R1+0x3a4] ;  /* 0x0003a40001167983 */ /* 0x002ee80000300800 */
[----:B----4-:R-:W4:Y:S04]  /*3c210*/  LDL.LU R25, [R1+0x3a0] ;  /* 0x0003a00001197983 */ /* 0x010f280000300800 */
[----:B------:R-:W4:Y:S04]  /*3c220*/  LDL.LU R6, [R1+0x39c] ;  /* 0x00039c0001067983 */ /* 0x000f280000300800 */
[----:B------:R-:W4:Y:S04]  /*3c230*/  LDL.LU R32, [R1+0x398] ;  /* 0x0003980001207983 */ /* 0x000f280000300800 */
[----:B------:R0:W-:Y:S04]  /*3c240*/  STS.U8 [R14+UR4+0x6680], R2 ;  /* 0x006680020e007988 */ /* 0x0001e80008000004 */
[----:B0-----:R-:W4:Y:S04]  /*3c250*/  LDL.LU R2, [R1+0x394] ;  /* 0x0003940001027983 */ /* 0x001f280000300800 */
[----:B------:R0:W-:Y:S04]  /*3c260*/  STS.U8 [R14+UR4+0x1e680], R8 ;  /* 0x01e680080e007988 */ /* 0x0001e80008000004 */
[----:B------:R-:W-:Y:S04]  /*3c270*/  STS.U8 [R14+UR4+0x15a80], R93 ;  /* 0x015a805d0e007988 */ /* 0x000fe80008000004 */
        /* <DEDUP_REMOVED lines=8> */
[----:B------:R2:W-:Y:S04]  /*3c300*/  STS.U8 [R14+UR4+0x16a80], R23 ;  /* 0x016a80170e007988 */ /* 0x0005e80008000004 */
[----:B0-----:R-:W3:Y:S04]  /*3c310*/  LDL.LU R7, [R1+0x388] ;  /* 0x0003880001077983 */ /* 0x001ee80000300800 */
[----:B------:R-:W3:Y:S04]  /*3c320*/  LDL.LU R93, [R1+0x384] ;  /* 0x00038400015d7983 */ /* 0x000ee80000300800 */
[----:B------:R-:W3:Y:S04]  /*3c330*/  LDL.LU R17, [R1+0x380] ;  /* 0x0003800001117983 */ /* 0x000ee80000300800 */
[----:B-1----:R-:W3:Y:S04]  /*3c340*/  LDL.LU R15, [R1+0x37c] ;  /* 0x00037c00010f7983 */ /* 0x002ee80000300800 */
[----:B------:R-:W3:Y:S04]  /*3c350*/  LDL.LU R18, [R1+0x4a8] ;  /* 0x0004a80001127983 */ /* 0x000ee80000300800 */
[----:B------:R-:W3:Y:S04]  /*3c360*/  LDL.LU R20, [R1+0x4a4] ;  /* 0x0004a40001147983 */ /* 0x000ee80000300800 */
[----:B------:R0:W-:Y:S04]  /*3c370*/  STS.U8 [R14+UR4+0x16e80], R4 ;  /* 0x016e80040e007988 */ /* 0x0001e80008000004 */
[----:B--2---:R-:W2:Y:S04]  /*3c380*/  LDL.LU R23, [R1+0x4a0] ;  /* 0x0004a00001177983 */ /* 0x004ea80000300800 */
[----:B------:R1:W-:Y:S04]  /*3c390*/  STS.U8 [R14+UR4+0x1ea80], R24 ;  /* 0x01ea80180e007988 */ /* 0x0003e80008000004 */
[----:B0-----:R-:W2:Y:S04]  /*3c3a0*/  LDL.LU R4, [R1+0x49c] ;  /* 0x00049c0001047983 */ /* 0x001ea80000300800 */
[----:B------:R0:W-:Y:S04]  /*3c3b0*/  STS.U8 [R14+UR4+0xee80], R16 ;  /* 0x00ee80100e007988 */ /* 0x0001e80008000004 */
[----:B-1----:R-:W2:Y:S04]  /*3c3c0*/  LDL.LU R24, [R1+0xac4] ;  /* 0x000ac40001187983 */ /* 0x002ea80000300800 */
[----:B------:R1:W-:Y:S04]  /*3c3d0*/  STS.U8 [R14+UR4+0x1ee80], R0 ;  /* 0x01ee80000e007988 */ /* 0x0003e80008000004 */
[----:B----4-:R4:W-:Y:S04]  /*3c3e0*/  STS.U8 [R14+UR4+0x7680], R32 ;  /* 0x007680200e007988 */ /* 0x0109e80008000004 */
[----:B0-----:R-:W2:Y:S04]  /*3c3f0*/  LDL.LU R16, [R1+0xac0] ;  /* 0x000ac00001107983 */ /* 0x001ea80000300800 */
[----:B-1----:R-:W2:Y:S04]  /*3c400*/  LDL.LU R0, [R1+0xabc] ;  /* 0x000abc0001007983 */ /* 0x002ea80000300800 */
[----:B----4-:R-:W4:Y:S04]  /*3c410*/  LDL.LU R32, [R1+0xab8] ;  /* 0x000ab80001207983 */ /* 0x010f280000300800 */
[----:B------:R0:W-:Y:S04]  /*3c420*/  STS.U8 [R14+UR4+0xe680], R19 ;  /* 0x00e680130e007988 */ /* 0x0001e80008000004 */
[----:B------:R1:W-:Y:S04]  /*3c430*/  STS.U8 [R14+UR4+0x7280], R21 ;  /* 0x007280150e007988 */ /* 0x0003e80008000004 */
[----:B------:R1:W-:Y:S04]  /*3c440*/  STS.U8 [R14+UR4+0xf680], R2 ;  /* 0x00f680020e007988 */ /* 0x0003e80008000004 */
[----:B0-----:R-:W4:Y:S04]  /*3c450*/  LDL.LU R19, [R1+0xb24] ;  /* 0x000b240001137983 */ /* 0x001f280000300800 */
[----:B-1----:R-:W4:Y:S04]  /*3c460*/  LDL.LU R21, [R1+0xb20] ;  /* 0x000b200001157983 */ /* 0x002f280000300800 */
[----:B------:R-:W4:Y:S04]  /*3c470*/  LDL.LU R2, [R1+0xb1c] ;  /* 0x000b1c0001027983 */ /* 0x000f280000300800 */
[----:B------:R0:W-:Y:S04]  /*3c480*/  STS.U8 [R14+UR4+0x17680], R8 ;  /* 0x017680080e007988 */ /* 0x0001e80008000004 */
[----:B------:R-:W-:Y:S04]  /*3c490*/  STS.U8 [R14+UR4+0xf280], R22 ;  /* 0x00f280160e007988 */ /* 0x000fe80008000004 */
[----:B------:R-:W-:Y:S04]  /*3c4a0*/  STS.U8 [R14+UR4+0x17280], R25 ;  /* 0x017280190e007988 */ /* 0x000fe80008000004 */
[----:B0-----:R-:W4:Y:S04]  /*3c4b0*/  LDL.LU R8, [R1+0xb18] ;  /* 0x000b180001087983 */ /* 0x001f280000300800 */
[----:B------:R-:W-:Y:S04]  /*3c4c0*/  STS.U8 [R14+UR4+0x1f280], R6 ;  /* 0x01f280060e007988 */ /* 0x000fe80008000004 */
[----:B------:R0:W-:Y:S04]  /*3c4d0*/  STS.U8 [R14+UR4+0x1f680], R5 ;  /* 0x01f680050e007988 */ /* 0x0001e80008000004 */
[----:B0-----:R-:W4:Y:S04]  /*3c4e0*/  LDL.LU R5, [R1+0xb84] ;  /* 0x000b840001057983 */ /* 0x001f280000300800 */
[----:B------:R-:W4:Y:S04]  /*3c4f0*/  LDL.LU R22, [R1+0xb80] ;  /* 0x000b800001167983 */ /* 0x000f280000300800 */
[----:B------:R-:W4:Y:S04]  /*3c500*/  LDL.LU R25, [R1+0xb7c] ;  /* 0x000b7c0001197983 */ /* 0x000f280000300800 */
[----:B------:R-:W4:Y:S04]  /*3c510*/  LDL.LU R6, [R1+0xb78] ;  /* 0x000b780001067983 */ /* 0x000f280000300800 */
[----:B---3--:R0:W-:Y:S04]  /*3c520*/  STS.U8 [R14+UR4+0x7a80], R7 ;  /* 0x007a80070e007988 */ /* 0x0081e80008000004 */
[----:B------:R1:W-:Y:S04]  /*3c530*/  STS.U8 [R14+UR4+0x1fa80], R15 ;  /* 0x01fa800f0e007988 */ /* 0x0003e80008000004 */
[----:B0-----:R-:W3:Y:S01]  /*3c540*/  LDL.LU R7, [R1+0xbe4] ;  /* 0x000be40001077983 */ /* 0x001ee20000300800 */
[----:B-1----:R-:W-:-:S03]  /*3c550*/  LOP3.LUT R15, R3, 0x60, RZ, 0x3c, !PT ;  /* 0x00000060030f7812 */ /* 0x002fc600078e3cff */
[----:B--2---:R0:W-:Y:S04]  /*3c560*/  STS.U8 [R14+UR4+0x1fe80], R4 ;  /* 0x01fe80040e007988 */ /* 0x0041e80008000004 */
[----:B------:R1:W-:Y:S04]  /*3c570*/  STS.U8 [R14+UR4+0xfe80], R20 ;  /* 0x00fe80140e007988 */ /* 0x0003e80008000004 */
[----:B------:R-:W-:Y:S04]  /*3c580*/  STS.U8 [R14+UR4+0xfa80], R93 ;  /* 0x00fa805d0e007988 */ /* 0x000fe80008000004 */
[----:B------:R-:W-:Y:S04]  /*3c590*/  STS.U8 [R14+UR4+0x17a80], R17 ;  /* 0x017a80110e007988 */ /* 0x000fe80008000004 */
[----:B------:R-:W-:Y:S04]  /*3c5a0*/  STS.U8 [R14+UR4+0x7e80], R18 ;  /* 0x007e80120e007988 */ /* 0x000fe80008000004 */
[----:B0-----:R-:W2:Y:S04]  /*3c5b0*/  LDL.LU R4, [R1+0xbe0] ;  /* 0x000be00001047983 */ /* 0x001ea80000300800 */
[----:B------:R0:W-:Y:S04]  /*3c5c0*/  STS.U8 [R14+UR4+0x17e80], R23 ;  /* 0x017e80170e007988 */ /* 0x0001e80008000004 */
[----:B-1----:R-:W2:Y:S04]  /*3c5d0*/  LDL.LU R20, [R1+0xbdc] ;  /* 0x000bdc0001147983 */ /* 0x002ea80000300800 */
[----:B------:R1:W-:Y:S04]  /*3c5e0*/  STS.U8 [R15+UR4+0x1300], R24 ;  /* 0x001300180f007988 */ /* 0x0003e80008000004 */
[----:B------:R0:W-:Y:S04]  /*3c5f0*/  STS.U8 [R15+UR4+0x9300], R16 ;  /* 0x009300100f007988 */ /* 0x0001e80008000004 */
[----:B------:R1:W-:Y:S04]  /*3c600*/  STS.U8 [R15+UR4+0x11300], R0 ;  /* 0x011300000f007988 */ /* 0x0003e80008000004 */
[----:B----4-:R4:W-:Y:S04]  /*3c610*/  STS.U8 [R15+UR4+0x19300], R32 ;  /* 0x019300200f007988 */ /* 0x0109e80008000004 */
[----:B0-----:R-:W2:Y:S04]  /*3c620*/  LDL.LU R23, [R1+0xbd8] ;  /* 0x000bd80001177983 */ /* 0x001ea80000300800 */
[----:B-1----:R-:W2:Y:S04]  /*3c630*/  LDL.LU R24, [R1+0xc44] ;  /* 0x000c440001187983 */ /* 0x002ea80000300800 */
[----:B------:R-:W2:Y:S04]  /*3c640*/  LDL.LU R16, [R1+0xc40] ;  /* 0x000c400001107983 */ /* 0x000ea80000300800 */
[----:B------:R-:W2:Y:S04]  /*3c650*/  LDL.LU R0, [R1+0xc3c] ;  /* 0x000c3c0001007983 */ /* 0x000ea80000300800 */
[----:B----4-:R-:W4:Y:S04]  /*3c660*/  LDL.LU R32, [R1+0xc38] ;  /* 0x000c380001207983 */ /* 0x010f280000300800 */
[----:B------:R0:W-:Y:S04]  /*3c670*/  STS.U8 [R15+UR4+0x10f00], R2 ;  /* 0x010f00020f007988 */ /* 0x0001e80008000004 */
[----:B------:R-:W-:Y:S04]  /*3c680*/  STS.U8 [R15+UR4+0x8f00], R21 ;  /* 0x008f00150f007988 */ /* 0x000fe80008000004 */
[----:B0-----:R-:W4:Y:S04]  /*3c690*/  LDL.LU R2, [R1+0x8e4] ;  /* 0x0008e40001027983 */ /* 0x001f280000300800 */
[----:B------:R0:W-:Y:S04]  /*3c6a0*/  STS.U8 [R15+UR4+0x18f00], R8 ;  /* 0x018f00080f007988 */ /* 0x0001e80008000004 */
[----:B0-----:R-:W4:Y:S04]  /*3c6b0*/  LDL.LU R8, [R1+0x8e0] ;  /* 0x0008e00001087983 */ /* 0x001f280000300800 */
[----:B------:R-:W-:Y:S04]  /*3c6c0*/  STS.U8 [R15+UR4+0xf00], R19 ;  /* 0x000f00130f007988 */ /* 0x000fe80008000004 */
        /* <DEDUP_REMOVED lines=9> */
[----:B-1----:R-:W4:Y:S04]  /*3c760*/  LDL.LU R22, [R1+0x9a0] ;  /* 0x0009a00001167983 */ /* 0x002f280000300800 */
[----:B------:R-:W-:Y:S04]  /*3c770*/  STS.U8 [R15+UR4+0x10b00], R25 ;  /* 0x010b00190f007988 */ /* 0x000fe80008000004 */
[----:B---3--:R0:W-:Y:S04]  /*3c780*/  STS.U8 [R15+UR4+0x700], R7 ;  /* 0x000700070f007988 */ /* 0x0081e80008000004 */
[----:B------:R1:W-:Y:S04]  /*3c790*/  STS.U8 [R15+UR4+0x18b00], R6 ;  /* 0x018b00060f007988 */ /* 0x0003e80008000004 */
[----:B0-----:R-:W3:Y:S04]  /*3c7a0*/  LDL.LU R7, [R1+0x99c] ;  /* 0x00099c0001077983 */ /* 0x001ee80000300800 */
[----:B------:R-:W3:Y:S04]  /*3c7b0*/  LDL.LU R25, [R1+0x998] ;  /* 0x0009980001197983 */ /* 0x000ee80000300800 */
[----:B-1----:R-:W3:Y:S04]  /*3c7c0*/  LDL.LU R6, [R1+0xa04] ;  /* 0x000a040001067983 */ /* 0x002ee80000300800 */
[----:B--2---:R0:W-:Y:S04]  /*3c7d0*/  STS.U8 [R15+UR4+0x8700], R4 ;  /* 0x008700040f007988 */ /* 0x0041e80008000004 */
[----:B0-----:R-:W2:Y:S04]  /*3c7e0*/  LDL.LU R4, [R1+0xa00] ;  /* 0x000a000001047983 */ /* 0x001ea80000300800 */
[----:B------:R-:W-:Y:S04]  /*3c7f0*/  STS.U8 [R15+UR4+0x10700], R20 ;  /* 0x010700140f007988 */ /* 0x000fe80008000004 */
[----:B------:R0:W-:Y:S04]  /*3c800*/  STS.U8 [R15+UR4+0x10300], R0 ;  /* 0x010300000f007988 */ /* 0x0001e80008000004 */
[----:B----4-:R1:W-:Y:S04]  /*3c810*/  STS.U8 [R15+UR4+0x18300], R32 ;  /* 0x018300200f007988 */ /* 0x0103e80008000004 */
[----:B0-----:R-:W4:Y:S04]  /*3c820*/  LDL.LU R0, [R1+0x9fc] ;  /* 0x0009fc0001007983 */ /* 0x001f280000300800 */
[----:B------:R-:W4:Y:S04]  /*3c830*/  LDL.LU R19, [R1+0x9f8] ;  /* 0x0009f80001137983 */ /* 0x000f280000300800 */
[----:B------:R-:W4:Y:S04]  /*3c840*/  LDL.LU R20, [R1+0xa64] ;  /* 0x000a640001147983 */ /* 0x000f280000300800 */
[----:B-1----:R-:W4:Y:S04]  /*3c850*/  LDL.LU R32, [R1+0xa60] ;  /* 0x000a600001207983 */ /* 0x002f280000300800 */
[----:B------:R0:W-:Y:S04]  /*3c860*/  STS.U8 [R15+UR4+0x2700], R2 ;  /* 0x002700020f007988 */ /* 0x0001e80008000004 */
[----:B------:R-:W-:Y:S04]  /*3c870*/  STS.U8 [R15+UR4+0x18700], R23 ;  /* 0x018700170f007988 */ /* 0x000fe80008000004 */
[----:B------:R-:W-:Y:S04]  /*3c880*/  STS.U8 [R15+UR4+0x300], R24 ;  /* 0x000300180f007988 */ /* 0x000fe80008000004 */
[----:B------:R1:W-:Y:S04]  /*3c890*/  STS.U8 [R15+UR4+0xa700], R8 ;  /* 0x00a700080f007988 */ /* 0x0003e80008000004 */
[----:B0-----:R-:W4:Y:S04]  /*3c8a0*/  LDL.LU R2, [R1+0xa5c] ;  /* 0x000a5c0001027983 */ /* 0x001f280000300800 */
[----:B------:R0:W-:Y:S04]  /*3c8b0*/  STS.U8 [R15+UR4+0x8300], R16 ;  /* 0x008300100f007988 */ /* 0x0001e80008000004 */
[----:B-1----:R-:W4:Y:S04]  /*3c8c0*/  LDL.LU R8, [R1+0xa58] ;  /* 0x000a580001087983 */ /* 0x002f280000300800 */
[----:B------:R-:W4:Y:S04]  /*3c8d0*/  LDL.LU R23, [R1+0x5c4] ;  /* 0x0005c40001177983 */ /* 0x000f280000300800 */
[----:B------:R-:W4:Y:S04]  /*3c8e0*/  LDL.LU R24, [R1+0x5c8] ;  /* 0x0005c80001187983 */ /* 0x000f280000300800 */
[----:B0-----:R-:W4:Y:S04]  /*3c8f0*/  LDL.LU R16, [R1+0x5d0] ;  /* 0x0005d00001107983 */ /* 0x001f280000300800 */
[----:B------:R0:W-:Y:S04]  /*3c900*/  STS.U8 [R15+UR4+0x12700], R5 ;  /* 0x012700050f007988 */ /* 0x0001e80008000004 */
[----:B------:R-:W-:Y:S04]  /*3c910*/  STS.U8 [R15+UR4+0x1f00], R21 ;  /* 0x001f00150f007988 */ /* 0x000fe80008000004 */
[----:B0-----:R-:W4:Y:S04]  /*3c920*/  LDL.LU R5, [R1+0x5d4] ;  /* 0x0005d40001057983 */ /* 0x001f280000300800 */
[----:B------:R-:W-:Y:S04]  /*3c930*/  STS.U8 [R15+UR4+0x9f00], R22 ;  /* 0x009f00160f007988 */ /* 0x000fe80008000004 */
[----:B---3--:R0:W-:Y:S04]  /*3c940*/  STS.U8 [R15+UR4+0x11f00], R7 ;  /* 0x011f00070f007988 */ /* 0x0081e80008000004 */
[----:B------:R1:W-:Y:S04]  /*3c950*/  STS.U8 [R15+UR4+0x19f00], R25 ;  /* 0x019f00190f007988 */ /* 0x0003e80008000004 */
[----:B------:R3:W-:Y:S04]  /*3c960*/  STS.U8 [R15+UR4+0x1b00], R6 ;  /* 0x001b00060f007988 */ /* 0x0007e80008000004 */
[----:B0-----:R-:W4:Y:S04]  /*3c970*/  LDL.LU R7, [R1+0x5dc] ;  /* 0x0005dc0001077983 */ /* 0x001f280000300800 */
[----:B------:R-:W4:Y:S04]  /*3c980*/  LDL.LU R21, [R1+0x5e0] ;  /* 0x0005e00001157983 */ /* 0x000f280000300800 */
[----:B------:R-:W4:Y:S04]  /*3c990*/  LDL.LU R22, [R1+0x5e4] ;  /* 0x0005e40001167983 */ /* 0x000f280000300800 */
[----:B-1----:R-:W4:Y:S04]  /*3c9a0*/  LDL.LU R25, [R1+0x5e8] ;  /* 0x0005e80001197983 */ /* 0x002f280000300800 */
[----:B---3--:R-:W3:Y:S04]  /*3c9b0*/  LDL.LU R6, [R1+0x7b0] ;  /* 0x0007b00001067983 */ /* 0x008ee80000300800 */
[----:B--2---:R0:W-:Y:S04]  /*3c9c0*/  STS.U8 [R15+UR4+0x9b00], R4 ;  /* 0x009b00040f007988 */ /* 0x0041e80008000004 */
[----:B0-----:R-:W2:Y:S04]  /*3c9d0*/  LDL.LU R4, [R1+0x7b4] ;  /* 0x0007b40001047983 */ /* 0x001ea80000300800 */
[----:B------:R-:W-:Y:S04]  /*3c9e0*/  STS.U8 [R15+UR4+0x1a700], R91 ;  /* 0x01a7005b0f007988 */ /* 0x000fe80008000004 */
[----:B------:R-:W-:Y:S04]  /*3c9f0*/  STS.U8 [R15+UR4+0x2300], R92 ;  /* 0x0023005c0f007988 */ /* 0x000fe80008000004 */
[----:B------:R-:W-:Y:S04]  /*3ca00*/  STS.U8 [R15+UR4+0xa300], R93 ;  /* 0x00a3005d0f007988 */ /* 0x000fe80008000004 */
[----:B------:R-:W-:Y:S04]  /*3ca10*/  STS.U8 [R15+UR4+0x12300], R17 ;  /* 0x012300110f007988 */ /* 0x000fe80008000004 */
[----:B------:R-:W-:Y:S04]  /*3ca20*/  STS.U8 [R15+UR4+0x1a300], R18 ;  /* 0x01a300120f007988 */ /* 0x000fe80008000004 */
[----:B----4-:R0:W-:Y:S04]  /*3ca30*/  STS.U8 [R15+UR4+0x11b00], R0 ;  /* 0x011b00000f007988 */ /* 0x0101e80008000004 */
[----:B------:R1:W-:Y:S04]  /*3ca40*/  STS.U8 [R15+UR4+0x9700], R32 ;  /* 0x009700200f007988 */ /* 0x0003e80008000004 */
[----:B0-----:R-:W4:Y:S04]  /*3ca50*/  LDL.LU R0, [R1+0x7b8] ;  /* 0x0007b80001007983 */ /* 0x001f280000300800 */
[----:B-1----:R-:W3:Y:S04]  /*3ca60*/  LDL.LU R32, [R1+0x7bc] ;  /* 0x0007bc0001207983 */ /* 0x002ee80000300800 */
[----:B------:R0:W-:Y:S04]  /*3ca70*/  STS.U8 [R15+UR4+0x11700], R2 ;  /* 0x011700020f007988 */ /* 0x0001e80008000004 */
[----:B------:R-:W-:Y:S04]  /*3ca80*/  STS.U8 [R15+UR4+0x1700], R20 ;  /* 0x001700140f007988 */ /* 0x000fe80008000004 */
[----:B------:R1:W-:Y:S04]  /*3ca90*/  STS.U8 [R15+UR4+0x19700], R8 ;  /* 0x019700080f007988 */ /* 0x0003e80008000004 */
[----:B0-----:R-:W3:Y:S04]  /*3caa0*/  LDL.LU R2, [R1+0x818] ;  /* 0x0008180001027983 */ /* 0x001ee80000300800 */
[----:B------:R0:W-:Y:S04]  /*3cab0*/  STS.U8 [R15+UR4+0x1bb00], R23 ;  /* 0x01bb00170f007988 */ /* 0x0001e80008000004 */
[----:B-1----:R-:W3:Y:S04]  /*3cac0*/  LDL.LU R8, [R1+0x81c] ;  /* 0x00081c0001087983 */ /* 0x002ee80000300800 */
[----:B------:R-:W3:Y:S04]  /*3cad0*/  LDL.LU R91, [R1+0x820] ;  /* 0x00082000015b7983 */ /* 0x000ee80000300800 */
[----:B------:R-:W3:Y:S04]  /*3cae0*/  LDL.LU R92, [R1+0x824] ;  /* 0x00082400015c7983 */ /* 0x000ee80000300800 */
[----:B------:R-:W3:Y:S04]  /*3caf0*/  LDL.LU R93, [R1+0x884] ;  /* 0x00088400015d7983 */ /* 0x000ee80000300800 */
[----:B------:R-:W3:Y:S04]  /*3cb00*/  LDL.LU R17, [R1+0x880] ;  /* 0x0008800001117983 */ /* 0x000ee80000300800 */
[----:B------:R-:W3:Y:S04]  /*3cb10*/  LDL.LU R18, [R1+0x87c] ;  /* 0x00087c0001127983 */ /* 0x000ee80000300800 */
[----:B------:R-:W3:Y:S04]  /*3cb20*/  LDL.LU R20, [R1+0x878] ;  /* 0x0008780001147983 */ /* 0x000ee80000300800 */
[----:B0-----:R-:W3:Y:S04]  /*3cb30*/  LDL.LU R23, [R1+0x5c0] ;  /* 0x0005c00001177983 */ /* 0x001ee80000300800 */
[----:B------:R-:W-:Y:S04]  /*3cb40*/  STS.U8 [R15+UR4+0x13b00], R24 ;  /* 0x013b00180f007988 */ /* 0x000fe80008000004 */
[----:B------:R-:W-:Y:S04]  /*3cb50*/  STS.U8 [R15+UR4+0xbb00], R16 ;  /* 0x00bb00100f007988 */ /* 0x000fe80008000004 */
[----:B------:R-:W-:Y:S04]  /*3cb60*/  STS.U8 [R15+UR4+0x19b00], R19 ;  /* 0x019b00130f007988 */ /* 0x000fe80008000004 */
[----:B------:R0:W-:Y:S04]  /*3cb70*/  STS.U8 [R15+UR4+0x3b00], R5 ;  /* 0x003b00050f007988 */ /* 0x0001e80008000004 */
[----:B0-----:R-:W3:Y:S04]  /*3cb80*/  LDL.LU R5, [R1+0x5bc] ;  /* 0x0005bc0001057983 */ /* 0x001ee80000300800 */
[----:B------:R-:W3:Y:S04]  /*3cb90*/  LDL.LU R24, [R1+0x5b8] ;  /* 0x0005b80001187983 */ /* 0x000ee80000300800 */
[----:B------:R-:W3:Y:S04]  /*3cba0*/  LDL.LU R16, [R1+0x5b4] ;  /* 0x0005b40001107983 */ /* 0x000ee80000300800 */
[----:B------:R0:W-:Y:S04]  /*3cbb0*/  STS.U8 [R15+UR4+0x1b700], R7 ;  /* 0x01b700070f007988 */ /* 0x0001e80008000004 */
[----:B0-----:R-:W3:Y:S04]  /*3cbc0*/  LDL.LU R7, [R1+0x5ac] ;  /* 0x0005ac0001077983 */ /* 0x001ee80000300800 */
[----:B--2---:R0:W-:Y:S04]  /*3cbd0*/  STS.U8 [R15+UR4+0x13300], R4 ;  /* 0x013300040f007988 */ /* 0x0041e80008000004 */
[----:B0-----:R-:W2:Y:S04]  /*3cbe0*/  LDL.LU R4, [R1+0x5a8] ;  /* 0x0005a80001047983 */ /* 0x001ea80000300800 */
[----:B------:R0:W-:Y:S04]  /*3cbf0*/  STS.U8 [R15+UR4+0x13700], R21 ;  /* 0x013700150f007988 */ /* 0x0001e80008000004 */
[----:B------:R-:W2:Y:S04]  /*3cc00*/  LDL.LU R19, [R1+0x5a4] ;  /* 0x0005a40001137983 */ /* 0x000ea80000300800 */
[----:B----4-:R1:W-:Y:S04]  /*3cc10*/  STS.U8 [R15+UR4+0xb300], R0 ;  /* 0x00b300000f007988 */ /* 0x0103e80008000004 */
[----:B---3--:R3:W-:Y:S04]  /*3cc20*/  STS.U8 [R15+UR4+0x3300], R32 ;  /* 0x003300200f007988 */ /* 0x0087e80008000004 */
[----:B0-----:R-:W4:Y:S04]  /*3cc30*/  LDL.LU R21, [R1+0x5a0] ;  /* 0x0005a00001157983 */ /* 0x001f280000300800 */
[----:B-1----:R-:W4:Y:S04]  /*3cc40*/  LDL.LU R0, [R1+0x598] ;  /* 0x0005980001007983 */ /* 0x002f280000300800 */
[----:B---3--:R-:W3:Y:S04]  /*3cc50*/  LDL.LU R32, [R1+0x594] ;  /* 0x0005940001207983 */ /* 0x008ee80000300800 */
[----:B------:R0:W-:Y:S04]  /*3cc60*/  STS.U8 [R15+UR4+0x1af00], R2 ;  /* 0x01af00020f007988 */ /* 0x0001e80008000004 */
[----:B------:R1:W-:Y:S04]  /*3cc70*/  STS.U8 [R15+UR4+0xb700], R22 ;  /* 0x00b700160f007988 */ /* 0x0003e80008000004 */
[----:B------:R1:W-:Y:S04]  /*3cc80*/  STS.U8 [R15+UR4+0x3700], R25 ;  /* 0x003700190f007988 */ /* 0x0003e80008000004 */
[----:B------:R1:W-:Y:S04]  /*3cc90*/  STS.U8 [R15+UR4+0x1b300], R6 ;  /* 0x01b300060f007988 */ /* 0x0003e80008000004 */
[----:B0-----:R-:W3:Y:S04]  /*3cca0*/  LDL.LU R2, [R1+0x590] ;  /* 0x0005900001027983 */ /* 0x001ee80000300800 */
[----:B-1----:R-:W3:Y:S04]  /*3ccb0*/  LDL.LU R22, [R1+0x58c] ;  /* 0x00058c0001167983 */ /* 0x002ee80000300800 */
[----:B------:R-:W3:Y:S04]  /*3ccc0*/  LDL.LU R25, [R1+0x584] ;  /* 0x0005840001197983 */ /* 0x000ee80000300800 */
[----:B------:R0:W-:Y:S04]  /*3ccd0*/  STS.U8 [R15+UR4+0x12f00], R8 ;  /* 0x012f00080f007988 */ /* 0x0001e80008000004 */
[----:B------:R-:W3:Y:S04]  /*3cce0*/  LDL.LU R6, [R1+0x580] ;  /* 0x0005800001067983 */ /* 0x000ee80000300800 */
[----:B------:R-:W-:Y:S04]  /*3ccf0*/  STS.U8 [R15+UR4+0x1ab00], R20 ;  /* 0x01ab00140f007988 */ /* 0x000fe80008000004 */
[----:B------:R-:W-:Y:S04]  /*3cd00*/  STS.U8 [R15+UR4+0x3f00], R23 ;  /* 0x003f00170f007988 */ /* 0x000fe80008000004 */
[----:B0-----:R-:W3:Y:S04]  /*3cd10*/  LDL.LU R8, [R1+0x57c] ;  /* 0x00057c0001087983 */ /* 0x001ee80000300800 */
[----:B------:R0:W-:Y:S04]  /*3cd20*/  STS.U8 [R15+UR4+0xbf00], R5 ;  /* 0x00bf00050f007988 */ /* 0x0001e80008000004 */
[----:B------:R1:W-:Y:S04]  /*3cd30*/  STS.U8 [R15+UR4+0x13f00], R24 ;  /* 0x013f00180f007988 */ /* 0x0003e80008000004 */
[----:B------:R1:W-:Y:S04]  /*3cd40*/  STS.U8 [R15+UR4+0x1bf00], R16 ;  /* 0x01bf00100f007988 */ /* 0x0003e80008000004 */
[----:B0-----:R-:W3:Y:S04]  /*3cd50*/  LDL.LU R5, [R1+0x578] ;  /* 0x0005780001057983 */ /* 0x001ee80000300800 */
[----:B------:R-:W3:Y:S04]  /*3cd60*/  LDL.LU R20, [R1+0x574] ;  /* 0x0005740001147983 */ /* 0x000ee80000300800 */
[----:B------:R-:W3:Y:S04]  /*3cd70*/  LDL.LU R23, [R1+0x570] ;  /* 0x0005700001177983 */ /* 0x000ee80000300800 */
[----:B-1----:R-:W3:Y:S04]  /*3cd80*/  LDL.LU R24, [R1+0x56c] ;  /* 0x00056c0001187983 */ /* 0x002ee80000300800 */
[----:B------:R-:W3:Y:S04]  /*3cd90*/  LDL.LU R16, [R1+0x568] ;  /* 0x0005680001107983 */ /* 0x000ee80000300800 */
[----:B------:R0:W-:Y:S04]  /*3cda0*/  STS.U8 [R15+UR4+0x4300], R7 ;  /* 0x004300070f007988 */ /* 0x0001e80008000004 */
[----:B0-----:R-:W3:Y:S04]  /*3cdb0*/  LDL.LU R7, [R1+0x564] ;  /* 0x0005640001077983 */ /* 0x001ee80000300800 */
[----:B--2---:R0:W-:Y:S04]  /*3cdc0*/  STS.U8 [R15+UR4+0xc300], R4 ;  /* 0x00c300040f007988 */ /* 0x0041e80008000004 */
[----:B0-----:R-:W2:Y:S04]  /*3cdd0*/  LDL.LU R4, [R1+0x560] ;  /* 0x0005600001047983 */ /* 0x001ea80000300800 */
[----:B----4-:R0:W-:Y:S04]  /*3cde0*/  STS.U8 [R15+UR4+0x4700], R0 ;  /* 0x004700000f007988 */ /* 0x0101e80008000004 */
[----:B---3--:R1:W-:Y:S04]  /*3cdf0*/  STS.U8 [R15+UR4+0xc700], R32 ;  /* 0x00c700200f007988 */ /* 0x0083e80008000004 */
[----:B0-----:R-:W3:Y:S04]  /*3ce00*/  LDL.LU R0, [R1+0x55c] ;  /* 0x00055c0001007983 */ /* 0x001ee80000300800 */
[----:B-1----:R-:W4:Y:S04]  /*3ce10*/  LDL.LU R32, [R1+0x558] ;  /* 0x0005580001207983 */ /* 0x002f280000300800 */
[----:B------:R-:W-:Y:S04]  /*3ce20*/  STS.U8 [R15+UR4+0xaf00], R91 ;  /* 0x00af005b0f007988 */ /* 0x000fe80008000004 */
[----:B------:R0:W-:Y:S04]  /*3ce30*/  STS.U8 [R15+UR4+0x14700], R2 ;  /* 0x014700020f007988 */ /* 0x0001e80008000004 */
[----:B------:R1:W-:Y:S04]  /*3ce40*/  STS.U8 [R15+UR4+0x2f00], R92 ;  /* 0x002f005c0f007988 */ /* 0x0003e80008000004 */
[----:B------:R0:W-:Y:S04]  /*3ce50*/  STS.U8 [R15+UR4+0x2b00], R93 ;  /* 0x002b005d0f007988 */ /* 0x0001e80008000004 */
[----:B------:R0:W-:Y:S04]  /*3ce60*/  STS.U8 [R15+UR4+0xab00], R17 ;  /* 0x00ab00110f007988 */ /* 0x0001e80008000004 */
[----:B------:R1:W-:Y:S04]  /*3ce70*/  STS.U8 [R15+UR4+0x12b00], R18 ;  /* 0x012b00120f007988 */ /* 0x0003e80008000004 */
[----:B------:R1:W-:Y:S04]  /*3ce80*/  STS.U8 [R15+UR4+0x1c300], R21 ;  /* 0x01c300150f007988 */ /* 0x0003e80008000004 */
[----:B0-----:R-:W4:Y:S04]  /*3ce90*/  LDL.LU R2, [R1+0x554] ;  /* 0x0005540001027983 */ /* 0x001f280000300800 */
[----:B------:R-:W4:Y:S04]  /*3cea0*/  LDL.LU R91, [R1+0x550] ;  /* 0x00055000015b7983 */ /* 0x000f280000300800 */
        /* <DEDUP_REMOVED lines=9> */
[----:B0-----:R-:W4:Y:S04]  /*3cf40*/  LDL.LU R22, [R1+0x534] ;  /* 0x0005340001167983 */ /* 0x001f280000300800 */
[----:B-1----:R-:W4:Y:S04]  /*3cf50*/  LDL.LU R8, [R1+0x530] ;  /* 0x0005300001087983 */ /* 0x002f280000300800 */
[----:B------:R-:W4:Y:S04]  /*3cf60*/  LDL.LU R25, [R1+0x52c] ;  /* 0x00052c0001197983 */ /* 0x000f280000300800 */
[----:B------:R-:W4:Y:S04]  /*3cf70*/  LDL.LU R6, [R1+0x528] ;  /* 0x0005280001067983 */ /* 0x000f280000300800 */
[----:B------:R-:W-:Y:S04]  /*3cf80*/  STS.U8 [R15+UR4+0x14300], R19 ;  /* 0x014300130f007988 */ /* 0x000fe80008000004 */
[----:B------:R0:W-:Y:S04]  /*3cf90*/  STS.U8 [R15+UR4+0x1cb00], R5 ;  /* 0x01cb00050f007988 */ /* 0x0001e80008000004 */
[----:B------:R-:W-:Y:S04]  /*3cfa0*/  STS.U8 [R15+UR4+0x4f00], R20 ;  /* 0x004f00140f007988 */ /* 0x000fe80008000004 */
[----:B0-----:R-:W4:Y:S04]  /*3cfb0*/  LDL.LU R5, [R1+0x524] ;  /* 0x0005240001057983 */ /* 0x001f280000300800 */
[----:B------:R0:W-:Y:S04]  /*3cfc0*/  STS.U8 [R15+UR4+0x5300], R7 ;  /* 0x005300070f007988 */ /* 0x0001e80008000004 */
[----:B0-----:R-:W4:Y:S04]  /*3cfd0*/  LDL.LU R7, [R1+0x520] ;  /* 0x0005200001077983 */ /* 0x001f280000300800 */
[----:B------:R-:W4:Y:S04]  /*3cfe0*/  LDL.LU R19, [R1+0x51c] ;  /* 0x00051c0001137983 */ /* 0x000f280000300800 */
[----:B------:R-:W4:Y:S04]  /*3cff0*/  LDL.LU R20, [R1+0x518] ;  /* 0x0005180001147983 */ /* 0x000f280000300800 */
[----:B--2---:R0:W-:Y:S04]  /*3d000*/  STS.U8 [R15+UR4+0xd300], R4 ;  /* 0x00d300040f007988 */ /* 0x0041e80008000004 */
[----:B0-----:R-:W2:Y:S04]  /*3d010*/  LDL.LU R4, [R1+0x514] ;  /* 0x0005140001047983 */ /* 0x001ea80000300800 */
[----:B---3--:R0:W-:Y:S04]  /*3d020*/  STS.U8 [R15+UR4+0x15300], R0 ;  /* 0x015300000f007988 */ /* 0x0081e80008000004 */
[----:B----4-:R1:W-:Y:S04]  /*3d030*/  STS.U8 [R15+UR4+0x1d300], R32 ;  /* 0x01d300200f007988 */ /* 0x0103e80008000004 */
[----:B0-----:R-:W3:Y:S04]  /*3d040*/  LDL.LU R0, [R1+0x510] ;  /* 0x0005100001007983 */ /* 0x001ee80000300800 */
[----:B-1----:R-:W4:Y:S04]  /*3d050*/  LDL.LU R32, [R1+0x508] ;  /* 0x0005080001207983 */ /* 0x002f280000300800 */
        /* <DEDUP_REMOVED lines=9> */
[----:B------:R-:W-:Y:S04]  /*3d0f0*/  STS.U8 [R15+UR4+0x1db00], R22 ;  /* 0x01db00160f007988 */ /* 0x000fe80008000004 */
[----:B------:R0:W-:Y:S04]  /*3d100*/  STS.U8 [R15+UR4+0x5f00], R8 ;  /* 0x005f00080f007988 */ /* 0x0001e80008000004 */
[----:B------:R1:W-:Y:S04]  /*3d110*/  STS.U8 [R15+UR4+0xdf00], R25 ;  /* 0x00df00190f007988 */ /* 0x0003e80008000004 */
[----:B------:R1:W-:Y:S04]  /*3d120*/  STS.U8 [R15+UR4+0x15f00], R6 ;  /* 0x015f00060f007988 */ /* 0x0003e80008000004 */
[----:B0-----:R-:W4:Y:S04]  /*3d130*/  LDL.LU R8, [R1+0x4f4] ;  /* 0x0004f40001087983 */ /* 0x001f280000300800 */
[----:B------:R-:W4:Y:S04]  /*3d140*/  LDL.LU R21, [R1+0x4f0] ;  /* 0x0004f00001157983 */ /* 0x000f280000300800 */
[----:B------:R-:W4:Y:S04]  /*3d150*/  LDL.LU R22, [R1+0x4ec] ;  /* 0x0004ec0001167983 */ /* 0x000f280000300800 */
[----:B-1----:R-:W4:Y:S04]  /*3d160*/  LDL.LU R25, [R1+0x4e8] ;  /* 0x0004e80001197983 */ /* 0x002f280000300800 */
[----:B------:R-:W4:Y:S04]  /*3d170*/  LDL.LU R6, [R1+0x4e4] ;  /* 0x0004e40001067983 */ /* 0x000f280000300800 */
[----:B------:R0:W-:Y:S04]  /*3d180*/  STS.U8 [R15+UR4+0x1df00], R5 ;  /* 0x01df00050f007988 */ /* 0x0001e80008000004 */
[----:B0-----:R-:W4:Y:S04]  /*3d190*/  LDL.LU R5, [R1+0x4e0] ;  /* 0x0004e00001057983 */ /* 0x001f280000300800 */
[----:B------:R0:W-:Y:S04]  /*3d1a0*/  STS.U8 [R15+UR4+0x6300], R7 ;  /* 0x006300070f007988 */ /* 0x0001e80008000004 */
[----:B0-----:R-:W4:Y:S04]  /*3d1b0*/  LDL.LU R7, [R1+0x4dc] ;  /* 0x0004dc0001077983 */ /* 0x001f280000300800 */
        /* <DEDUP_REMOVED lines=37> */
[----:B------:R0:W-:Y:S04]  /*3d410*/  STS.U8 [R15+UR4+0x7300], R7 ;  /* 0x007300070f007988 */ /* 0x0001e80008000004 */
[----:B0-----:R-:W4:Y:S04]  /*3d420*/  LDL.LU R7, [R1+0xaa8] ;  /* 0x000aa80001077983 */ /* 0x001f280000300800 */
[----:B--2---:R0:W-:Y:S04]  /*3d430*/  STS.U8 [R15+UR4+0xf300], R4 ;  /* 0x00f300040f007988 */ /* 0x0041e80008000004 */
[----:B0-----:R-:W2:Y:S04]  /*3d440*/  LDL.LU R4, [R1+0xb14] ;  /* 0x000b140001047983 */ /* 0x001ea80000300800 */
[----:B------:R-:W2:Y:S04]  /*3d450*/  LDL.LU R25, [R1+0xb10] ;  /* 0x000b100001197983 */ /* 0x000ea80000300800 */
[----:B------:R-:W2:Y:S04]  /*3d460*/  LDL.LU R22, [R1+0xb0c] ;  /* 0x000b0c0001167983 */ /* 0x000ea80000300800 */
[----:B------:R-:W2:Y:S04]  /*3d470*/  LDL.LU R6, [R1+0xb08] ;  /* 0x000b080001067983 */ /* 0x000ea80000300800 */
[----:B---3--:R0:W-:Y:S04]  /*3d480*/  STS.U8 [R15+UR4+0x17300], R0 ;  /* 0x017300000f007988 */ /* 0x0081e80008000004 */
[----:B----4-:R1:W-:Y:S04]  /*3d490*/  STS.U8 [R15+UR4+0x1f300], R32 ;  /* 0x01f300200f007988 */ /* 0x0103e80008000004 */
[----:B0-----:R-:W3:Y:S04]  /*3d4a0*/  LDL.LU R0, [R1+0xb74] ;  /* 0x000b740001007983 */ /* 0x001ee80000300800 */
[----:B-1----:R-:W4:Y:S04]  /*3d4b0*/  LDL.LU R32, [R1+0xb70] ;  /* 0x000b700001207983 */ /* 0x002f280000300800 */
        /* <DEDUP_REMOVED lines=15> */
[----:B------:R-:W4:Y:S01]  /*3d5b0*/  LDL.LU R8, [R1+0xbd0] ;  /* 0x000bd00001087983 */ /* 0x000f220000300800 */
[----:B------:R-:W-:-:S03]  /*3d5c0*/  LOP3.LUT R16, R3, 0x70, RZ, 0x3c, !PT ;  /* 0x0000007003107812 */ /* 0x000fc600078e3cff */
[----:B------:R-:W-:Y:S04]  /*3d5d0*/  STS.U8 [R15+UR4+0xfb00], R19 ;  /* 0x00fb00130f007988 */ /* 0x000fe80008000004 */
[----:B------:R0:W-:Y:S04]  /*3d5e0*/  STS.U8 [R16+UR4+0x1380], R5 ;  /* 0x0013800510007988 */ /* 0x0001e80008000004 */
[----:B0-----:R-:W4:Y:S04]  /*3d5f0*/  LDL.LU R5, [R1+0xbcc] ;  /* 0x000bcc0001057983 */ /* 0x001f280000300800 */
[----:B------:R0:W-:Y:S04]  /*3d600*/  STS.U8 [R16+UR4+0x19380], R7 ;  /* 0x0193800710007988 */ /* 0x0001e80008000004 */
[----:B0-----:R-:W4:Y:S04]  /*3d610*/  LDL.LU R7, [R1+0xbc8] ;  /* 0x000bc80001077983 */ /* 0x001f280000300800 */
[----:B--2---:R0:W-:Y:S04]  /*3d620*/  STS.U8 [R16+UR4+0xf80], R4 ;  /* 0x000f800410007988 */ /* 0x0041e80008000004 */
[----:B------:R1:W-:Y:S04]  /*3d630*/  STS.U8 [R16+UR4+0x8f80], R25 ;  /* 0x008f801910007988 */ /* 0x0003e80008000004 */
[----:B0-----:R-:W2:Y:S04]  /*3d640*/  LDL.LU R4, [R1+0xc34] ;  /* 0x000c340001047983 */ /* 0x001ea80000300800 */
[----:B-1----:R-:W2:Y:S04]  /*3d650*/  LDL.LU R25, [R1+0xc30] ;  /* 0x000c300001197983 */ /* 0x002ea80000300800 */
        /* <DEDUP_REMOVED lines=11> */
[----:B----4-:R3:W-:Y:S04]  /*3d710*/  STS.U8 [R16+UR4+0x8b80], R32 ;  /* 0x008b802010007988 */ /* 0x0107e80008000004 */
[----:B0-----:R-:W4:Y:S04]  /*3d720*/  LDL.LU R6, [R1+0x928] ;  /* 0x0009280001067983 */ /* 0x001f280000300800 */
[----:B-1----:R-:W4:Y:S04]  /*3d730*/  LDL.LU R0, [R1+0x994] ;  /* 0x0009940001007983 */ /* 0x002f280000300800 */
[----:B---3--:R-:W3:Y:S04]  /*3d740*/  LDL.LU R32, [R1+0x990] ;  /* 0x0009900001207983 */ /* 0x008ee80000300800 */
[----:B------:R-:W-:Y:S04]  /*3d750*/  STS.U8 [R16+UR4+0x9380], R20 ;  /* 0x0093801410007988 */ /* 0x000fe80008000004 */
[----:B------:R-:W-:Y:S04]  /*3d760*/  STS.U8 [R16+UR4+0x11380], R21 ;  /* 0x0113801510007988 */ /* 0x000fe80008000004 */
[----:B------:R0:W-:Y:S04]  /*3d770*/  STS.U8 [R16+UR4+0x780], R2 ;  /* 0x0007800210007988 */ /* 0x0001e80008000004 */
[----:B------:R1:W-:Y:S04]  /*3d780*/  STS.U8 [R16+UR4+0x8780], R8 ;  /* 0x0087800810007988 */ /* 0x0003e80008000004 */
[----:B0-----:R-:W3:Y:S04]  /*3d790*/  LDL.LU R2, [R1+0x98c] ;  /* 0x00098c0001027983 */ /* 0x001ee80000300800 */
[----:B-1----:R-:W3:Y:S04]  /*3d7a0*/  LDL.LU R8, [R1+0x988] ;  /* 0x0009880001087983 */ /* 0x002ee80000300800 */
[----:B------:R-:W3:Y:S04]  /*3d7b0*/  LDL.LU R20, [R1+0x9f4] ;  /* 0x0009f40001147983 */ /* 0x000ee80000300800 */
[----:B------:R-:W3:Y:S04]  /*3d7c0*/  LDL.LU R21, [R1+0x9f0] ;  /* 0x0009f00001157983 */ /* 0x000ee80000300800 */
[----:B------:R-:W-:Y:S04]  /*3d7d0*/  STS.U8 [R16+UR4+0x10f80], R22 ;  /* 0x010f801610007988 */ /* 0x000fe80008000004 */
[----:B------:R-:W-:Y:S04]  /*3d7e0*/  STS.U8 [R16+UR4+0x10b80], R23 ;  /* 0x010b801710007988 */ /* 0x000fe80008000004 */
[----:B------:R-:W-:Y:S04]  /*3d7f0*/  STS.U8 [R16+UR4+0x18b80], R24 ;  /* 0x018b801810007988 */ /* 0x000fe80008000004 */
[----:B------:R0:W-:Y:S04]  /*3d800*/  STS.U8 [R16+UR4+0x10780], R5 ;  /* 0x0107800510007988 */ /* 0x0001e80008000004 */
[----:B0-----:R-:W3:Y:S04]  /*3d810*/  LDL.LU R5, [R1+0x9ec] ;  /* 0x0009ec0001057983 */ /* 0x001ee80000300800 */
[----:B------:R0:W-:Y:S04]  /*3d820*/  STS.U8 [R16+UR4+0x18780], R7 ;  /* 0x0187800710007988 */ /* 0x0001e80008000004 */
[----:B0-----:R-:W3:Y:S04]  /*3d830*/  LDL.LU R7, [R1+0x9e8] ;  /* 0x0009e80001077983 */ /* 0x001ee80000300800 */
[----:B--2---:R0:W-:Y:S04]  /*3d840*/  STS.U8 [R16+UR4+0x380], R4 ;  /* 0x0003800410007988 */ /* 0x0041e80008000004 */
[----:B------:R1:W-:Y:S04]  /*3d850*/  STS.U8 [R16+UR4+0x8380], R25 ;  /* 0x0083801910007988 */ /* 0x0003e80008000004 */
[----:B0-----:R-:W2:Y:S04]  /*3d860*/  LDL.LU R4, [R1+0xa54] ;  /* 0x000a540001047983 */ /* 0x001ea80000300800 */
[----:B------:R-:W2:Y:S04]  /*3d870*/  LDL.LU R22, [R1+0xa50] ;  /* 0x000a500001167983 */ /* 0x000ea80000300800 */
[----:B------:R-:W2:Y:S04]  /*3d880*/  LDL.LU R23, [R1+0xa4c] ;  /* 0x000a4c0001177983 */ /* 0x000ea80000300800 */
[----:B------:R-:W2:Y:S04]  /*3d890*/  LDL.LU R24, [R1+0xa48] ;  /* 0x000a480001187983 */ /* 0x000ea80000300800 */
[----:B-1----:R-:W2:Y:S04]  /*3d8a0*/  LDL.LU R25, [R1+0x6cc] ;  /* 0x0006cc0001197983 */ /* 0x002ea80000300800 */
[----:B----4-:R0:W-:Y:S04]  /*3d8b0*/  STS.U8 [R16+UR4+0x1a380], R6 ;  /* 0x01a3800610007988 */ /* 0x0101e80008000004 */
[----:B------:R1:W-:Y:S04]  /*3d8c0*/  STS.U8 [R16+UR4+0x1f80], R0 ;  /* 0x001f800010007988 */ /* 0x0003e80008000004 */
[----:B---3--:R3:W-:Y:S04]  /*3d8d0*/  STS.U8 [R16+UR4+0x9f80], R32 ;  /* 0x009f802010007988 */ /* 0x0087e80008000004 */
[----:B0-----:R-:W4:Y:S04]  /*3d8e0*/  LDL.LU R6, [R1+0x6d0] ;  /* 0x0006d00001067983 */ /* 0x001f280000300800 */
[----:B-1----:R-:W4:Y:S04]  /*3d8f0*/  LDL.LU R0, [R1+0x6d4] ;  /* 0x0006d40001007983 */ /* 0x002f280000300800 */
[----:B---3--:R-:W3:Y:S04]  /*3d900*/  LDL.LU R32, [R1+0x6d8] ;  /* 0x0006d80001207983 */ /* 0x008ee80000300800 */
[----:B------:R-:W-:Y:S04]  /*3d910*/  STS.U8 [R16+UR4+0x10380], R88 ;  /* 0x0103805810007988 */ /* 0x000fe80008000004 */
[----:B------:R0:W-:Y:S04]  /*3d920*/  STS.U8 [R16+UR4+0x11f80], R2 ;  /* 0x011f800210007988 */ /* 0x0001e80008000004 */
[----:B------:R1:W-:Y:S04]  /*3d930*/  STS.U8 [R16+UR4+0x19f80], R8 ;  /* 0x019f800810007988 */ /* 0x0003e80008000004 */
[----:B0-----:R-:W4:Y:S04]  /*3d940*/  LDL.LU R2, [R1+0x6dc] ;  /* 0x0006dc0001027983 */ /* 0x001f280000300800 */
        /* <DEDUP_REMOVED lines=26> */
[----:B-1----:R-:W2:Y:S04]  /*3daf0*/  LDL.LU R23, [R1+0x86c] ;  /* 0x00086c0001177983 */ /* 0x002ea80000300800 */
[----:B------:R1:W-:Y:S04]  /*3db00*/  STS.U8 [R16+UR4+0x1bb80], R25 ;  /* 0x01bb801910007988 */ /* 0x0003e80008000004 */
[----:B---3--:R3:W-:Y:S04]  /*3db10*/  STS.U8 [R16+UR4+0x3b80], R32 ;  /* 0x003b802010007988 */ /* 0x0087e80008000004 */
[----:B0-----:R-:W2:Y:S04]  /*3db20*/  LDL.LU R24, [R1+0x868] ;  /* 0x0008680001187983 */ /* 0x001ea80000300800 */
[----:B-1----:R-:W2:Y:S04]  /*3db30*/  LDL.LU R25, [R1+0x6c8] ;  /* 0x0006c80001197983 */ /* 0x002ea80000300800 */
[----:B---3--:R-:W3:Y:S04]  /*3db40*/  LDL.LU R32, [R1+0x6c4] ;  /* 0x0006c40001207983 */ /* 0x008ee80000300800 */
[----:B----4-:R0:W-:Y:S04]  /*3db50*/  STS.U8 [R16+UR4+0x13b80], R6 ;  /* 0x013b800610007988 */ /* 0x0101e80008000004 */
[----:B------:R1:W-:Y:S04]  /*3db60*/  STS.U8 [R16+UR4+0x1b80], R20 ;  /* 0x001b801410007988 */ /* 0x0003e80008000004 */
[----:B------:R4:W-:Y:S04]  /*3db70*/  STS.U8 [R16+UR4+0x9b80], R21 ;  /* 0x009b801510007988 */ /* 0x0009e80008000004 */
[----:B------:R4:W-:Y:S04]  /*3db80*/  STS.U8 [R16+UR4+0xbb80], R0 ;  /* 0x00bb800010007988 */ /* 0x0009e80008000004 */
[----:B0-----:R-:W3:Y:S04]  /*3db90*/  LDL.LU R6, [R1+0x6c0] ;  /* 0x0006c00001067983 */ /* 0x001ee80000300800 */
[----:B-1----:R-:W3:Y:S04]  /*3dba0*/  LDL.LU R20, [R1+0x6bc] ;  /* 0x0006bc0001147983 */ /* 0x002ee80000300800 */
[----:B----4-:R-:W4:Y:S04]  /*3dbb0*/  LDL.LU R21, [R1+0x6b8] ;  /* 0x0006b80001157983 */ /* 0x010f280000300800 */
[----:B------:R0:W-:Y:S04]  /*3dbc0*/  STS.U8 [R16+UR4+0x1b780], R2 ;  /* 0x01b7800210007988 */ /* 0x0001e80008000004 */
[----:B------:R-:W4:Y:S04]  /*3dbd0*/  LDL.LU R0, [R1+0x6b4] ;  /* 0x0006b40001007983 */ /* 0x000f280000300800 */
[----:B------:R1:W-:Y:S04]  /*3dbe0*/  STS.U8 [R16+UR4+0x13780], R8 ;  /* 0x0137800810007988 */ /* 0x0003e80008000004 */
[----:B0-----:R-:W4:Y:S04]  /*3dbf0*/  LDL.LU R2, [R1+0x6b0] ;  /* 0x0006b00001027983 */ /* 0x001f280000300800 */
[----:B-1----:R-:W4:Y:S04]  /*3dc00*/  LDL.LU R8, [R1+0x6ac] ;  /* 0x0006ac0001087983 */ /* 0x002f280000300800 */
[----:B------:R0:W-:Y:S04]  /*3dc10*/  STS.U8 [R16+UR4+0x9780], R22 ;  /* 0x0097801610007988 */ /* 0x0001e80008000004 */
[----:B0-----:R-:W4:Y:S04]  /*3dc20*/  LDL.LU R22, [R1+0x6a8] ;  /* 0x0006a80001167983 */ /* 0x001f280000300800 */
[----:B------:R0:W-:Y:S04]  /*3dc30*/  STS.U8 [R16+UR4+0xb780], R5 ;  /* 0x00b7800510007988 */ /* 0x0001e80008000004 */
[----:B0-----:R-:W4:Y:S04]  /*3dc40*/  LDL.LU R5, [R1+0x688] ;  /* 0x0006880001057983 */ /* 0x001f280000300800 */
[----:B------:R0:W-:Y:S04]  /*3dc50*/  STS.U8 [R16+UR4+0x3780], R7 ;  /* 0x0037800710007988 */ /* 0x0001e80008000004 */
[----:B0-----:R-:W4:Y:S04]  /*3dc60*/  LDL.LU R7, [R1+0x684] ;  /* 0x0006840001077983 */ /* 0x001f280000300800 */
[----:B--2---:R0:W-:Y:S04]  /*3dc70*/  STS.U8 [R16+UR4+0x1b380], R4 ;  /* 0x01b3800410007988 */ /* 0x0041e80008000004 */
[----:B0-----:R-:W2:Y:S04]  /*3dc80*/  LDL.LU R4, [R1+0x680] ;  /* 0x0006800001047983 */ /* 0x001ea80000300800 */
[----:B------:R0:W-:Y:S04]  /*3dc90*/  STS.U8 [R16+UR4+0x12b80], R23 ;  /* 0x012b801710007988 */ /* 0x0001e80008000004 */
[----:B------:R1:W-:Y:S04]  /*3dca0*/  STS.U8 [R16+UR4+0x1ab80], R24 ;  /* 0x01ab801810007988 */ /* 0x0003e80008000004 */
[----:B0-----:R-:W2:Y:S04]  /*3dcb0*/  LDL.LU R23, [R1+0x67c] ;  /* 0x00067c0001177983 */ /* 0x001ea80000300800 */
[----:B------:R0:W-:Y:S04]  /*3dcc0*/  STS.U8 [R16+UR4+0x3f80], R25 ;  /* 0x003f801910007988 */ /* 0x0001e80008000004 */
[----:B---3--:R3:W-:Y:S04]  /*3dcd0*/  STS.U8 [R16+UR4+0xbf80], R32 ;  /* 0x00bf802010007988 */ /* 0x0087e80008000004 */
[----:B-1----:R-:W2:Y:S04]  /*3dce0*/  LDL.LU R24, [R1+0x678] ;  /* 0x0006780001187983 */ /* 0x002ea80000300800 */
[----:B0-----:R-:W2:Y:S04]  /*3dcf0*/  LDL.LU R25, [R1+0x674] ;  /* 0x0006740001197983 */ /* 0x001ea80000300800 */
[----:B---3--:R-:W3:Y:S04]  /*3dd00*/  LDL.LU R32, [R1+0x670] ;  /* 0x0006700001207983 */ /* 0x008ee80000300800 */
[----:B------:R0:W-:Y:S04]  /*3dd10*/  STS.U8 [R16+UR4+0x13f80], R6 ;  /* 0x013f800610007988 */ /* 0x0001e80008000004 */
[----:B------:R-:W-:Y:S04]  /*3dd20*/  STS.U8 [R16+UR4+0x13380], R88 ;  /* 0x0133805810007988 */ /* 0x000fe80008000004 */
[----:B----4-:R1:W-:Y:S04]  /*3dd30*/  STS.U8 [R16+UR4+0xc380], R0 ;  /* 0x00c3800010007988 */ /* 0x0103e80008000004 */
[----:B------:R-:W-:Y:S04]  /*3dd40*/  STS.U8 [R16+UR4+0xb380], R89 ;  /* 0x00b3805910007988 */ /* 0x000fe80008000004 */
[----:B------:R-:W-:Y:S04]  /*3dd50*/  STS.U8 [R16+UR4+0x3380], R90 ;  /* 0x0033805a10007988 */ /* 0x000fe80008000004 */
        /* <DEDUP_REMOVED lines=12> */
[----:B------:R-:W4:Y:S04]  /*3de20*/  LDL.LU R91, [R1+0x648] ;  /* 0x00064800015b7983 */ /* 0x000f280000300800 */
        /* <DEDUP_REMOVED lines=14> */
[----:B------:R0:W-:Y:S04]  /*3df10*/  STS.U8 [R16+UR4+0x4b80], R23 ;  /* 0x004b801710007988 */ /* 0x0001e80008000004 */
[----:B0-----:R-:W2:Y:S04]  /*3df20*/  LDL.LU R23, [R1+0x618] ;  /* 0x0006180001177983 */ /* 0x001ea80000300800 */
[----:B---3--:R0:W-:Y:S04]  /*3df30*/  STS.U8 [R16+UR4+0x1cb80], R32 ;  /* 0x01cb802010007988 */ /* 0x0081e80008000004 */
[----:B0-----:R-:W3:Y:S04]  /*3df40*/  LDL.LU R32, [R1+0x614] ;  /* 0x0006140001207983 */ /* 0x001ee80000300800 */
[----:B------:R0:W-:Y:S04]  /*3df50*/  STS.U8 [R16+UR4+0x1bf80], R20 ;  /* 0x01bf801410007988 */ /* 0x0001e80008000004 */
[----:B------:R1:W-:Y:S04]  /*3df60*/  STS.U8 [R16+UR4+0x4380], R21 ;  /* 0x0043801510007988 */ /* 0x0003e80008000004 */
[----:B------:R1:W-:Y:S04]  /*3df70*/  STS.U8 [R16+UR4+0x4780], R22 ;  /* 0x0047801610007988 */ /* 0x0003e80008000004 */
[----:B0-----:R-:W3:Y:S04]  /*3df80*/  LDL.LU R20, [R1+0x610] ;  /* 0x0006100001147983 */ /* 0x001ee80000300800 */
[----:B-1----:R-:W3:Y:S04]  /*3df90*/  LDL.LU R21, [R1+0x60c] ;  /* 0x00060c0001157983 */ /* 0x002ee80000300800 */
[----:B------:R-:W3:Y:S04]  /*3dfa0*/  LDL.LU R22, [R1+0x608] ;  /* 0x0006080001167983 */ /* 0x000ee80000300800 */
[----:B------:R0:W-:Y:S04]  /*3dfb0*/  STS.U8 [R16+UR4+0xcb80], R24 ;  /* 0x00cb801810007988 */ /* 0x0001e80008000004 */
[----:B------:R1:W-:Y:S04]  /*3dfc0*/  STS.U8 [R16+UR4+0x14b80], R25 ;  /* 0x014b801910007988 */ /* 0x0003e80008000004 */
[----:B0-----:R-:W3:Y:S04]  /*3dfd0*/  LDL.LU R24, [R1+0x604] ;  /* 0x0006040001187983 */ /* 0x001ee80000300800 */
[----:B-1----:R-:W3:Y:S04]  /*3dfe0*/  LDL.LU R25, [R1+0x6ec] ;  /* 0x0006ec0001197983 */ /* 0x002ee80000300800 */
[----:B----4-:R0:W-:Y:S04]  /*3dff0*/  STS.U8 [R16+UR4+0x4f80], R6 ;  /* 0x004f800610007988 */ /* 0x0101e80008000004 */
[----:B------:R1:W-:Y:S04]  /*3e000*/  STS.U8 [R16+UR4+0xcf80], R0 ;  /* 0x00cf800010007988 */ /* 0x0003e80008000004 */
[----:B------:R4:W-:Y:S04]  /*3e010*/  STS.U8 [R16+UR4+0x14f80], R2 ;  /* 0x014f800210007988 */ /* 0x0009e80008000004 */
[----:B------:R4:W-:Y:S04]  /*3e020*/  STS.U8 [R16+UR4+0x1cf80], R8 ;  /* 0x01cf800810007988 */ /* 0x0009e80008000004 */
[----:B0-----:R-:W3:Y:S04]  /*3e030*/  LDL.LU R6, [R1+0x708] ;  /* 0x0007080001067983 */ /* 0x001ee80000300800 */
[----:B-1----:R-:W3:Y:S04]  /*3e040*/  LDL.LU R0, [R1+0x704] ;  /* 0x0007040001007983 */ /* 0x002ee80000300800 */
[----:B----4-:R-:W4:Y:S04]  /*3e050*/  LDL.LU R2, [R1+0x700] ;  /* 0x0007000001027983 */ /* 0x010f280000300800 */
        /* <DEDUP_REMOVED lines=8> */
[----:B0-----:R-:W3:Y:S04]  /*3e0e0*/  LDL.LU R32, [R1+0x70c] ;  /* 0x00070c0001207983 */ /* 0x001ee80000300800 */
[----:B------:R0:W-:Y:S04]  /*3e0f0*/  STS.U8 [R16+UR4+0x5f80], R23 ;  /* 0x005f801710007988 */ /* 0x0001e80008000004 */
[----:B------:R1:W-:Y:S04]  /*3e100*/  STS.U8 [R16+UR4+0x6380], R22 ;  /* 0x0063801610007988 */ /* 0x0003e80008000004 */
[----:B------:R-:W-:Y:S04]  /*3e110*/  STS.U8 [R16+UR4+0x1d780], R18 ;  /* 0x01d7801210007988 */ /* 0x000fe80008000004 */
[----:B------:R1:W-:Y:S01]  /*3e120*/  STS.U8 [R16+UR4+0x5b80], R19 ;  /* 0x005b801310007988 */ /* 0x0003e20008000004 */
[----:B0-----:R-:W0:Y:S08]  /*3e130*/  LDC R23, c[0x0][0x3ac] ;  /* 0x0000eb00ff177b82 */ /* 0x001e300000000800 */
[----:B-1----:R-:W1:Y:S01]  /*3e140*/  LDC R22, c[0x0][0x3ac] ;  /* 0x0000eb00ff167b82 */ /* 0x002e620000000800 */
[----:B------:R-:W-:Y:S04]  /*3e150*/  STS.U8 [R16+UR4+0x15f80], R20 ;  /* 0x015f801410007988 */ /* 0x000fe80008000004 */
[----:B------:R0:W-:Y:S03]  /*3e160*/  STS.U8 [R16+UR4+0x1df80], R21 ;  /* 0x01df801510007988 */ /* 0x0001e60008000004 */
[----:B------:R-:W1:Y:S01]  /*3e170*/  LDC.64 R18, c[0x0][0x388] ;  /* 0x0000e200ff127b82 */ /* 0x000e620000000a00 */
[----:B------:R0:W-:Y:S07]  /*3e180*/  STS.U8 [R16+UR4+0xe380], R24 ;  /* 0x00e3801810007988 */ /* 0x0001ee0008000004 */
[----:B0-----:R-:W0:Y:S08]  /*3e190*/  LDC.64 R20, c[0x0][0x388] ;  /* 0x0000e200ff147b82 */ /* 0x001e300000000a00 */
[----:B------:R-:W0:Y:S01]  /*3e1a0*/  LDC R24, c[0x0][0x3b0] ;  /* 0x0000ec00ff187b82 */ /* 0x000e220000000800 */
[----:B------:R1:W-:Y:S07]  /*3e1b0*/  STS.U8 [R16+UR4+0x16380], R25 ;  /* 0x0163801910007988 */ /* 0x0003ee0008000004 */
[----:B-1----:R-:W1:Y:S01]  /*3e1c0*/  LDC R25, c[0x0][0x3b0] ;  /* 0x0000ec00ff197b82 */ /* 0x002e620000000800 */
[----:B------:R-:W-:Y:S01]  /*3e1d0*/  IMAD R23, R3, R23, RZ ;  /* 0x0000001703177224 */ /* 0x000fe200078e02ff */
[----:B------:R0:W-:Y:S03]  /*3e1e0*/  STS.U8 [R16+UR4+0x15780], R17 ;  /* 0x0157801110007988 */ /* 0x0001e60008000004 */
[----:B------:R-:W-:Y:S01]  /*3e1f0*/  IMAD R22, R22, 0x80, R23 ;  /* 0x0000008016167824 */ /* 0x000fe200078e0217 */
[----:B0-----:R-:W-:-:S04]  /*3e200*/  IADD3 R17, P0, PT, R23, R18, RZ ;  /* 0x0000001217117210 */ /* 0x001fc80007f1e0ff */
[----:B------:R-:W-:-:S04]  /*3e210*/  IADD3 R18, P1, PT, R22, R20, RZ ;  /* 0x0000001416127210 */ /* 0x000fc80007f3e0ff */
[----:B------:R-:W-:Y:S01]  /*3e220*/  LEA.HI.X.SX32 R20, R22, R21, 0x1, P1 ;  /* 0x0000001516147211 */ /* 0x000fe200008f0eff */
[----:B------:R-:W-:Y:S01]  /*3e230*/  IMAD R21, R43, R24, RZ ;  /* 0x000000182b157224 */ /* 0x000fe200078e02ff */
[----:B------:R-:W-:Y:S01]  /*3e240*/  LEA.HI.X.SX32 R19, R23, R19, 0x1, P0 ;  /* 0x0000001317137211 */ /* 0x000fe200000f0eff */
[----:B------:R-:W-:Y:S01]  /*3e250*/  IMAD R23, R41, R29, RZ ;  /* 0x0000001d29177224 */ /* 0x000fe200078e02ff */
[----:B------:R0:W-:Y:S01]  /*3e260*/  STS.U8 [R16+UR4+0x6780], R0 ;  /* 0x0067800010007988 */ /* 0x0001e20008000004 */
[----:B------:R-:W-:Y:S01]  /*3e270*/  IMAD R29, R38, R52, RZ ;  /* 0x00000034261d7224 */ /* 0x000fe200078e02ff */
[----:B------:R-:W-:Y:S02]  /*3e280*/  SHF.R.S32.HI R38, RZ, 0x1f, R21 ;  /* 0x0000001fff267819 */ /* 0x000fe40000011415 */
[C---:B------:R-:W-:Y:S01]  /*3e290*/  IADD3 R86, P2, PT, R21.reuse, R17, RZ ;  /* 0x0000001115567210 */ /* 0x040fe20007f5e0ff */
[----:B-1----:R-:W-:Y:S01]  /*3e2a0*/  IMAD R22, R42, R25, RZ ;  /* 0x000000192a167224 */ /* 0x002fe200078e02ff */
[----:B------:R1:W-:Y:S01]  /*3e2b0*/  STS.U8 [R16+UR4+0x1e380], R6 ;  /* 0x01e3800610007988 */ /* 0x0003e20008000004 */
[----:B0-----:R-:W-:-:S02]  /*3e2c0*/  IADD3 R0, P4, PT, R21, R18, RZ ;  /* 0x0000001215007210 */ /* 0x001fc40007f9e0ff */
[----:B------:R-:W-:Y:S01]  /*3e2d0*/  IMAD.X R87, R38, 0x1, R19, P2 ;  /* 0x0000000126577824 */ /* 0x000fe200010e0613 */
[----:B------:R-:W-:Y:S02]  /*3e2e0*/  IADD3 R82, P2, PT, R22, R17, RZ ;  /* 0x0000001116527210 */ /* 0x000fe40007f5e0ff */
[----:B-1----:R-:W-:Y:S01]  /*3e2f0*/  IMAD.X R6, R38, 0x1, R20, P4 ;  /* 0x0000000126067824 */ /* 0x002fe200020e0614 */
[----:B------:R-:W-:Y:S01]  /*3e300*/  SHF.R.S32.HI R38, RZ, 0x1f, R22 ;  /* 0x0000001fff267819 */ /* 0x000fe20000011416 */
[----:B------:R-:W-:Y:S02]  /*3e310*/  IMAD R24, R40, R31, RZ ;  /* 0x0000001f28187224 */ /* 0x000fe400078e02ff */
[----:B------:R-:W-:Y:S02]  /*3e320*/  IMAD R25, R39, R34, RZ ;  /* 0x0000002227197224 */ /* 0x000fe400078e02ff */
[----:B------:R-:W-:Y:S02]  /*3e330*/  IMAD R28, R28, R51, RZ ;  /* 0x000000331c1c7224 */ /* 0x000fe400078e02ff */
[----:B------:R-:W-:Y:S01]  /*3e340*/  VIADD R51, R30, 0xff ;  /* 0x000000ff1e337836 */ /* 0x000fe20000000000 */
[----:B------:R-:W-:-:S02]  /*3e350*/  LOP3.LUT R39, R3, 0x80, RZ, 0xfc, !PT ;  /* 0x0000008003277812 */ /* 0x000fc400078efcff */
[C---:B------:R-:W-:Y:S01]  /*3e360*/  IADD3 R78, P4, PT, R23.reuse, R17, RZ ;  /* 0x00000011174e7210 */ /* 0x040fe20007f9e0ff */
[----:B------:R-:W-:Y:S01]  /*3e370*/  IMAD.X R83, R38, 0x1, R19, P2 ;  /* 0x0000000126537824 */ /* 0x000fe200010e0613 */
[----:B------:R-:W-:Y:S02]  /*3e380*/  IADD3 R3, P2, PT, R23, R18, RZ ;  /* 0x0000001217037210 */ /* 0x000fe40007f5e0ff */
[----:B------:R-:W-:Y:S01]  /*3e390*/  ISETP.GT.AND P0, PT, R51, 0xff, PT ;  /* 0x000000ff3300780c */ /* 0x000fe20003f04270 */
[----:B------:R-:W-:Y:S04]  /*3e3a0*/  STS.U8 [R16+UR4+0x5380], R88 ;  /* 0x0053805810007988 */ /* 0x000fe80008000004 */
[----:B------:R-:W-:Y:S04]  /*3e3b0*/  STS.U8 [R16+UR4+0xd380], R89 ;  /* 0x00d3805910007988 */ /* 0x000fe80008000004 */
[----:B------:R-:W-:Y:S04]  /*3e3c0*/  STS.U8 [R16+UR4+0x15380], R90 ;  /* 0x0153805a10007988 */ /* 0x000fe80008000004 */
[----:B------:R-:W-:Y:S04]  /*3e3d0*/  STS.U8 [R16+UR4+0x1d380], R91 ;  /* 0x01d3805b10007988 */ /* 0x000fe80008000004 */
[----:B------:R-:W-:Y:S04]  /*3e3e0*/  STS.U8 [R16+UR4+0x5780], R92 ;  /* 0x0057805c10007988 */ /* 0x000fe80008000004 */
[----:B------:R-:W-:Y:S04]  /*3e3f0*/  STS.U8 [R16+UR4+0xd780], R93 ;  /* 0x00d7805d10007988 */ /* 0x000fe80008000004 */
[----:B----4-:R-:W-:Y:S04]  /*3e400*/  STS.U8 [R16+UR4+0xe780], R2 ;  /* 0x00e7800210007988 */ /* 0x010fe80008000004 */
[----:B------:R-:W-:Y:S04]  /*3e410*/  STS.U8 [R16+UR4+0x16780], R8 ;  /* 0x0167800810007988 */ /* 0x000fe80008000004 */
[----:B------:R-:W-:Y:S04]  /*3e420*/  STL [R1+0xeb8], R86 ;  /* 0x000eb85601007387 */ /* 0x000fe80000100800 */
[----:B------:R-:W-:Y:S01]  /*3e430*/  STL [R1+0xec0], R0 ;  /* 0x000ec00001007387 */ /* 0x000fe20000100800 */
[----:B------:R-:W-:-:S03]  /*3e440*/  IMAD R26, R26, R35, RZ ;  /* 0x000000231a1a7224 */ /* 0x000fc600078e02ff */
[----:B------:R-:W-:Y:S01]  /*3e450*/  STL [R1+0xeb4], R87 ;  /* 0x000eb45701007387 */ /* 0x000fe20000100800 */
[----:B------:R-:W-:-:S03]  /*3e460*/  IMAD R27, R27, R50, RZ ;  /* 0x000000321b1b7224 */ /* 0x000fc600078e02ff */
[----:B------:R-:W-:Y:S04]  /*3e470*/  STL [R1+0xebc], R6 ;  /* 0x000ebc0601007387 */ /* 0x000fe80000100800 */
[----:B------:R-:W-:Y:S01]  /*3e480*/  STL [R1+0xec8], R82 ;  /* 0x000ec85201007387 */ /* 0x000fe20000100800 */
[----:B------:R-:W-:Y:S02]  /*3e490*/  IMAD R30, R37, R55, RZ ;  /* 0x00000037251e7224 */ /* 0x000fe400078e02ff */
[----:B------:R-:W-:Y:S02]  /*3e4a0*/  IMAD R31, R36, R54, RZ ;  /* 0x00000036241f7224 */ /* 0x000fe400078e02ff */
[-C--:B------:R-:W-:Y:S02]  /*3e4b0*/  IMAD R21, R48, R49.reuse, RZ ;  /* 0x0000003130157224 */ /* 0x080fe400078e02ff */
[----:B------:R-:W-:-:S02]  /*3e4c0*/  IMAD R34, R47, R49, RZ ;  /* 0x000000312f227224 */ /* 0x000fc400078e02ff */
[-C--:B------:R-:W-:Y:S02]  /*3e4d0*/  IMAD R35, R46, R49.reuse, RZ ;  /* 0x000000312e237224 */ /* 0x080fe400078e02ff */
[-C--:B------:R-:W-:Y:S02]  /*3e4e0*/  IMAD R36, R45, R49.reuse, RZ ;  /* 0x000000312d247224 */ /* 0x080fe400078e02ff */
[----:B------:R-:W-:Y:S01]  /*3e4f0*/  IMAD R37, R44, R49, RZ ;  /* 0x000000312c257224 */ /* 0x000fe200078e02ff */
[----:B------:R-:W-:Y:S02]  /*3e500*/  ISETP.LT.AND P1, PT, R39, R53, P0 ;  /* 0x000000352700720c */ /* 0x000fe40000721270 */
[----:B------:R-:W-:Y:S02]  /*3e510*/  PRMT R50, RZ, 0x7610, R50 ;  /* 0x00007610ff327816 */ /* 0x000fe40000000032 */
[----:B------:R-:W-:Y:S01]  /*3e520*/  PRMT R47, RZ, 0x7610, R47 ;  /* 0x00007610ff2f7816 */ /* 0x000fe2000000002f */
[----:B------:R-:W-:Y:S04]  /*3e530*/  STS.U8 [R16+UR4+0x1e780], R5 ;  /* 0x01e7800510007988 */ /* 0x000fe80008000004 */
[----:B------:R0:W-:Y:S02]  /*3e540*/  STS.U8 [R16+UR4+0x6b80], R7 ;  /* 0x006b800710007988 */ /* 0x0001e40008000004 */
[----:B0-----:R-:W-:-:S02]  /*3e550*/  IADD3 R7, P5, PT, R22, R18, RZ ;  /* 0x0000001216077210 */ /* 0x001fc40007fbe0ff */
[----:B------:R-:W-:Y:S02]  /*3e560*/  SHF.R.S32.HI R22, RZ, 0x1f, R23 ;  /* 0x0000001fff167819 */ /* 0x000fe40000011417 */
[----:B------:R-:W-:Y:S01]  /*3e570*/  SHF.R.S32.HI R23, RZ, 0x1f, R24 ;  /* 0x0000001fff177819 */ /* 0x000fe20000011418 */
[--C-:B------:R-:W-:Y:S01]  /*3e580*/  IMAD.X R5, R38, 0x1, R20.reuse, P5 ;  /* 0x0000000126057824 */ /* 0x100fe200028e0614 */
[-C--:B------:R-:W-:Y:S01]  /*3e590*/  IADD3 R74, P5, PT, R24, R17.reuse, RZ ;  /* 0x00000011184a7210 */ /* 0x080fe20007fbe0ff */
[----:B------:R-:W-:Y:S01]  /*3e5a0*/  IMAD.X R79, R22, 0x1, R19, P4 ;  /* 0x00000001164f7824 */ /* 0x000fe200020e0613 */
[----:B--2---:R-:W-:Y:S01]  /*3e5b0*/  STS.U8 [R16+UR4+0xeb80], R4 ;  /* 0x00eb800410007988 */ /* 0x004fe20008000004 */
[----:B------:R-:W-:Y:S01]  /*3e5c0*/  IADD3 R13, P4, PT, R24, R18, RZ ;  /* 0x00000012180d7210 */ /* 0x000fe20007f9e0ff */
[--C-:B------:R-:W-:Y:S01]  /*3e5d0*/  IMAD.X R51, R22, 0x1, R20.reuse, P2 ;  /* 0x0000000116337824 */ /* 0x100fe200010e0614 */
[----:B------:R-:W-:Y:S02]  /*3e5e0*/  SHF.R.S32.HI R24, RZ, 0x1f, R25 ;  /* 0x0000001fff187819 */ /* 0x000fe40000011419 */
[----:B------:R-:W-:Y:S01]  /*3e5f0*/  IADD3 R70, P2, PT, R25, R17, RZ ;  /* 0x0000001119467210 */ /* 0x000fe20007f5e0ff */
[C---:B------:R-:W-:Y:S01]  /*3e600*/  IMAD.X R75, R23.reuse, 0x1, R19, P5 ;  /* 0x00000001174b7824 */ /* 0x040fe200028e0613 */
[----:B------:R-:W-:Y:S04]  /*3e610*/  STL [R1+0xed0], R7 ;  /* 0x000ed00701007387 */ /* 0x000fe80000100800 */
[----:B------:R-:W-:Y:S01]  /*3e620*/  STL [R1+0xed8], R78 ;  /* 0x000ed84e01007387 */ /* 0x000fe20000100800 */
[----:B------:R-:W-:-:S02]  /*3e630*/  IMAD.X R14, R23, 0x1, R20, P4 ;  /* 0x00000001170e7824 */ /* 0x000fc400020e0614 */
[----:B------:R-:W-:Y:S01]  /*3e640*/  IMAD.X R71, R24, 0x1, R19, P2 ;  /* 0x0000000118477824 */ /* 0x000fe200010e0613 */
[----:B------:R-:W-:Y:S01]  /*3e650*/  STL [R1+0xec4], R83 ;  /* 0x000ec45301007387 */ /* 0x000fe20000100800 */
[----:B------:R-:W-:Y:S02]  /*3e660*/  SHF.R.S32.HI R22, RZ, 0x1f, R26 ;  /* 0x0000001fff167819 */ /* 0x000fe4000001141a */
[C---:B------:R-:W-:Y:S01]  /*3e670*/  IADD3 R66, P4, PT, R26.reuse, R17, RZ ;  /* 0x000000111a427210 */ /* 0x040fe20007f9e0ff */
[----:B---3--:R-:W-:Y:S04]  /*3e680*/  STS.U8 [R16+UR4+0x16b80], R32 ;  /* 0x016b802010007988 */ /* 0x008fe80008000004 */
[----:B------:R0:W-:Y:S01]  /*3e690*/  STS.U8 [R16+UR4+0x1eb80], R33 ;  /* 0x01eb802110007988 */ /* 0x0001e20008000004 */
[----:B------:R-:W-:-:S03]  /*3e6a0*/  IADD3 R49, P2, PT, R26, R18, RZ ;  /* 0x000000121a317210 */ /* 0x000fc60007f5e0ff */
[----:B------:R-:W-:Y:S01]  /*3e6b0*/  STL [R1+0xee0], R3 ;  /* 0x000ee00301007387 */ /* 0x000fe20000100800 */
[----:B------:R-:W-:Y:S02]  /*3e6c0*/  SHF.R.S32.HI R23, RZ, 0x1f, R27 ;  /* 0x0000001fff177819 */ /* 0x000fe4000001141b */
[----:B0-----:R-:W-:Y:S01]  /*3e6d0*/  IADD3 R33, P5, PT, R25, R18, RZ ;  /* 0x0000001219217210 */ /* 0x001fe20007fbe0ff */
[----:B------:R-:W-:Y:S04]  /*3e6e0*/  STL [R1+0xecc], R5 ;  /* 0x000ecc0501007387 */ /* 0x000fe80000100800 */
[----:B------:R-:W-:Y:S01]  /*3e6f0*/  STL [R1+0xee8], R74 ;  /* 0x000ee84a01007387 */ /* 0x000fe20000100800 */
[----:B------:R-:W-:Y:S01]  /*3e700*/  IMAD.X R10, R24, 0x1, R20, P5 ;  /* 0x00000001180a7824 */ /* 0x000fe200028e0614 */
[----:B------:R-:W-:-:S02]  /*3e710*/  IADD3 R62, P5, PT, R27, R17, RZ ;  /* 0x000000111b3e7210 */ /* 0x000fc40007fbe0ff */
[----:B------:R-:W-:Y:S04]  /*3e720*/  STL [R1+0xed4], R79 ;  /* 0x000ed44f01007387 */ /* 0x000fe80000100800 */
[----:B------:R-:W-:Y:S01]  /*3e730*/  STL [R1+0xef0], R13 ;  /* 0x000ef00d01007387 */ /* 0x000fe20000100800 */
[C---:B------:R-:W-:Y:S02]  /*3e740*/  IMAD.X R67, R22.reuse, 0x1, R19, P4 ;  /* 0x0000000116437824 */ /* 0x040fe400020e0613 */
[----:B------:R-:W-:Y:S01]  /*3e750*/  IMAD.X R53, R22, 0x1, R20, P2 ;  /* 0x0000000116357824 */ /* 0x000fe200010e0614 */
[----:B------:R-:W-:Y:S01]  /*3e760*/  STL [R1+0xedc], R51 ;  /* 0x000edc3301007387 */ /* 0x000fe20000100800 */
[----:B------:R-:W-:Y:S02]  /*3e770*/  IADD3 R52, P4, PT, R27, R18, RZ ;  /* 0x000000121b347210 */ /* 0x000fe40007f9e0ff */
[----:B------:R-:W-:-:S02]  /*3e780*/  SHF.R.S32.HI R24, RZ, 0x1f, R28 ;  /* 0x0000001fff187819 */ /* 0x000fc4000001141c */
[C---:B------:R-:W-:Y:S01]  /*3e790*/  IADD3 R58, P2, PT, R28.reuse, R17, RZ ;  /* 0x000000111c3a7210 */ /* 0x040fe20007f5e0ff */
[----:B------:R-:W-:Y:S01]  /*3e7a0*/  IMAD.X R63, R23, 0x1, R19, P5 ;  /* 0x00000001173f7824 */ /* 0x000fe200028e0613 */
[----:B------:R-:W-:Y:S01]  /*3e7b0*/  STL [R1+0xef8], R70 ;  /* 0x000ef84601007387 */ /* 0x000fe20000100800 */
[----:B------:R-:W-:-:S03]  /*3e7c0*/  IADD3 R90, P5, PT, R28, R18, RZ ;  /* 0x000000121c5a7210 */ /* 0x000fc60007fbe0ff */
[----:B------:R-:W-:Y:S04]  /*3e7d0*/  STL [R1+0xee4], R75 ;  /* 0x000ee44b01007387 */ /* 0x000fe80000100800 */
[----:B------:R-:W-:Y:S04]  /*3e7e0*/  STL [R1+0xf00], R33 ;  /* 0x000f002101007387 */ /* 0x000fe80000100800 */
[----:B------:R-:W-:Y:S04]  /*3e7f0*/  STL [R1+0xeec], R14 ;  /* 0x000eec0e01007387 */ /* 0x000fe80000100800 */
[----:B------:R-:W-:Y:S01]  /*3e800*/  STL [R1+0xf08], R66 ;  /* 0x000f084201007387 */ /* 0x000fe20000100800 */
[----:B------:R-:W-:-:S02]  /*3e810*/  IMAD.X R55, R23, 0x1, R20, P4 ;  /* 0x0000000117377824 */ /* 0x000fc400020e0614 */
[C---:B------:R-:W-:Y:S01]  /*3e820*/  IMAD.X R59, R24.reuse, 0x1, R19, P2 ;  /* 0x00000001183b7824 */ /* 0x040fe200010e0613 */
[----:B------:R-:W-:Y:S01]  /*3e830*/  STL [R1+0xef4], R71 ;  /* 0x000ef44701007387 */ /* 0x000fe20000100800 */
[----:B------:R-:W-:Y:S02]  /*3e840*/  SHF.R.S32.HI R22, RZ, 0x1f, R29 ;  /* 0x0000001fff167819 */ /* 0x000fe4000001141d */
[CC--:B------:R-:W-:Y:S02]  /*3e850*/  IADD3 R84, P4, PT, R29.reuse, R17.reuse, RZ ;  /* 0x000000111d547210 */ /* 0x0c0fe40007f9e0ff */
[----:B------:R-:W-:Y:S01]  /*3e860*/  IADD3 R8, P2, PT, R29, R18, RZ ;  /* 0x000000121d087210 */ /* 0x000fe20007f5e0ff */
[----:B------:R-:W-:Y:S01]  /*3e870*/  IMAD.X R91, R24, 0x1, R20, P5 ;  /* 0x00000001185b7824 */ /* 0x000fe200028e0614 */
[----:B------:R-:W-:Y:S01]  /*3e880*/  STL [R1+0xf10], R49 ;  /* 0x000f103101007387 */ /* 0x000fe20000100800 */
[----:B------:R-:W-:Y:S02]  /*3e890*/  SHF.R.S32.HI R23, RZ, 0x1f, R30 ;  /* 0x0000001fff177819 */ /* 0x000fe4000001141e */
[----:B------:R-:W-:Y:S01]  /*3e8a0*/  IADD3 R80, P5, PT, R30, R17, RZ ;  /* 0x000000111e507210 */ /* 0x000fe20007fbe0ff */
[----:B------:R-:W-:Y:S04]  /*3e8b0*/  STL [R1+0xefc], R10 ;  /* 0x000efc0a01007387 */ /* 0x000fe80000100800 */
[----:B------:R-:W-:Y:S04]  /*3e8c0*/  STL [R1+0xf18], R62 ;  /* 0x000f183e01007387 */ /* 0x000fe80000100800 */
[----:B------:R-:W-:Y:S04]  /*3e8d0*/  STL [R1+0xf04], R67 ;  /* 0x000f044301007387 */ /* 0x000fe80000100800 */
[----:B------:R-:W-:Y:S01]  /*3e8e0*/  STL [R1+0xf20], R52 ;  /* 0x000f203401007387 */ /* 0x000fe20000100800 */
[----:B------:R-:W-:-:S02]  /*3e8f0*/  IMAD.X R85, R22, 0x1, R19, P4 ;  /* 0x0000000116557824 */ /* 0x000fc400020e0613 */
[----:B------:R-:W-:Y:S01]  /*3e900*/  IMAD.X R2, R22, 0x1, R20, P2 ;  /* 0x0000000116027824 */ /* 0x000fe200010e0614 */
[----:B------:R-:W-:Y:S01]  /*3e910*/  STL [R1+0xf0c], R53 ;  /* 0x000f0c3501007387 */ /* 0x000fe20000100800 */
[-C--:B------:R-:W-:Y:S02]  /*3e920*/  IADD3 R32, P4, PT, R30, R18.reuse, RZ ;  /* 0x000000121e207210 */ /* 0x080fe40007f9e0ff */
[----:B------:R-:W-:Y:S02]  /*3e930*/  SHF.R.S32.HI R24, RZ, 0x1f, R31 ;  /* 0x0000001fff187819 */ /* 0x000fe4000001141f */
[----:B------:R-:W-:Y:S01]  /*3e940*/  IADD3 R76, P2, PT, R31, R17, RZ ;  /* 0x000000111f4c7210 */ /* 0x000fe20007f5e0ff */
        /* <DEDUP_REMOVED lines=20> */
[----:B------:R-:W-:Y:S04]  /*3ea90*/  STL [R1+0xf50], R32 ;  /* 0x000f502001007387 */ /* 0x000fe80000100800 */
[----:B------:R0:W-:Y:S01]  /*3eaa0*/  STL [R1+0xf3c], R2 ;  /* 0x000f3c0201007387 */ /* 0x0001e20000100800 */
[----:B------:R-:W-:-:S02]  /*3eab0*/  IMAD.X R73, R22, 0x1, R19, P4 ;  /* 0x0000000116497824 */ /* 0x000fc400020e0613 */
[----:B------:R-:W-:Y:S01]  /*3eac0*/  IMAD.X R69, R21, 0x1, R19, P5 ;  /* 0x0000000115457824 */ /* 0x000fe200028e0613 */
[----:B------:R-:W-:Y:S01]  /*3ead0*/  STL [R1+0xf58], R76 ;  /* 0x000f584c01007387 */ /* 0x000fe20000100800 */
[-C--:B------:R-:W-:Y:S02]  /*3eae0*/  IADD3 R34, P4, PT, R34, R18.reuse, RZ ;  /* 0x0000001222227210 */ /* 0x080fe40007f9e0ff */
[----:B------:R-:W-:Y:S02]  /*3eaf0*/  SHF.R.S32.HI R23, RZ, 0x1f, R35 ;  /* 0x0000001fff177819 */ /* 0x000fe40000011423 */
[----:B------:R-:W-:Y:S01]  /*3eb00*/  IADD3 R54, P5, PT, R35, R18, RZ ;  /* 0x0000001223367210 */ /* 0x000fe20007fbe0ff */
[----:B------:R-:W-:Y:S04]  /*3eb10*/  STL [R1+0xf44], R81 ;  /* 0x000f445101007387 */ /* 0x000fe80000100800 */
[----:B------:R-:W-:Y:S04]  /*3eb20*/  STL [R1+0xf60], R15 ;  /* 0x000f600f01007387 */ /* 0x000fe80000100800 */
[----:B------:R1:W-:Y:S01]  /*3eb30*/  STL [R1+0xf4c], R4 ;  /* 0x000f4c0401007387 */ /* 0x0003e20000100800 */
[----:B------:R-:W-:-:S03]  /*3eb40*/  IMAD.X R12, R22, 0x1, R20, P2 ;  /* 0x00000001160c7824 */ /* 0x000fc600010e0614 */
[----:B------:R-:W-:Y:S01]  /*3eb50*/  STL [R1+0xf68], R72 ;  /* 0x000f684801007387 */ /* 0x000fe20000100800 */
[----:B------:R-:W-:-:S03]  /*3eb60*/  IADD3 R64, P2, PT, R35, R17, RZ ;  /* 0x0000001123407210 */ /* 0x000fc60007f5e0ff */
[----:B------:R-:W-:Y:S01]  /*3eb70*/  STL [R1+0xf54], R77 ;  /* 0x000f544d01007387 */ /* 0x000fe20000100800 */
[--C-:B------:R-:W-:Y:S02]  /*3eb80*/  IMAD.X R35, R21, 0x1, R20.reuse, P4 ;  /* 0x0000000115237824 */ /* 0x100fe400020e0614 */
[----:B------:R-:W-:Y:S01]  /*3eb90*/  IMAD.X R48, R23, 0x1, R20, P5 ;  /* 0x0000000117307824 */ /* 0x000fe200028e0614 */
[----:B------:R-:W-:Y:S01]  /*3eba0*/  STL [R1+0xf70], R11 ;  /* 0x000f700b01007387 */ /* 0x000fe20000100800 */
[----:B------:R-:W-:Y:S02]  /*3ebb0*/  SHF.R.S32.HI R22, RZ, 0x1f, R36 ;  /* 0x0000001fff167819 */ /* 0x000fe40000011424 */
[-C--:B------:R-:W-:Y:S02]  /*3ebc0*/  IADD3 R60, P4, PT, R36, R17.reuse, RZ ;  /* 0x00000011243c7210 */ /* 0x080fe40007f9e0ff */
[----:B------:R-:W-:Y:S01]  /*3ebd0*/  IADD3 R56, P5, PT, R37, R17, RZ ;  /* 0x0000001125387210 */ /* 0x000fe20007fbe0ff */
[----:B------:R-:W-:Y:S01]  /*3ebe0*/  STL [R1+0xf5c], R16 ;  /* 0x000f5c1001007387 */ /* 0x000fe20000100800 */
[----:B------:R-:W-:-:S03]  /*3ebf0*/  SHF.R.S32.HI R17, RZ, 0x1f, R37 ;  /* 0x0000001fff117819 */ /* 0x000fc60000011425 */
[----:B------:R-:W-:Y:S04]  /*3ec00*/  STL [R1+0xf78], R68 ;  /* 0x000f784401007387 */ /* 0x000fe80000100800 */
[----:B------:R-:W-:Y:S04]  /*3ec10*/  STL [R1+0xf64], R73 ;  /* 0x000f644901007387 */ /* 0x000fe80000100800 */
[----:B------:R2:W-:Y:S04]  /*3ec20*/  STL [R1+0xf80], R34 ;  /* 0x000f802201007387 */ /* 0x0005e80000100800 */
[----:B------:R-:W-:Y:S01]  /*3ec30*/  STL [R1+0xf6c], R12 ;  /* 0x000f6c0c01007387 */ /* 0x000fe20000100800 */
[----:B------:R-:W-:-:S02]  /*3ec40*/  IMAD.X R65, R23, 0x1, R19, P2 ;  /* 0x0000000117417824 */ /* 0x000fc400010e0613 */
[--C-:B------:R-:W-:Y:S01]  /*3ec50*/  IMAD.X R61, R22, 0x1, R19.reuse, P4 ;  /* 0x00000001163d7824 */ /* 0x100fe200020e0613 */
[----:B------:R-:W-:Y:S01]  /*3ec60*/  STL [R1+0xf88], R64 ;  /* 0x000f884001007387 */ /* 0x000fe20000100800 */
[-C--:B------:R-:W-:Y:S02]  /*3ec70*/  IADD3 R92, P2, PT, R36, R18.reuse, RZ ;  /* 0x00000012245c7210 */ /* 0x080fe40007f5e0ff */
[----:B------:R-:W-:Y:S01]  /*3ec80*/  IADD3 R88, P4, PT, R37, R18, RZ ;  /* 0x0000001225587210 */ /* 0x000fe20007f9e0ff */
[----:B------:R-:W-:Y:S01]  /*3ec90*/  IMAD.X R57, R17, 0x1, R19, P5 ;  /* 0x0000000111397824 */ /* 0x000fe200028e0613 */
[----:B------:R-:W-:Y:S01]  /*3eca0*/  STL [R1+0xf74], R69 ;  /* 0x000f744501007387 */ /* 0x000fe20000100800 */
[----:B------:R-:W-:Y:S02]  /*3ecb0*/  @P1 IMAD.MOV.U32 R18, RZ, RZ, R0 ;  /* 0x000000ffff121224 */ /* 0x000fe400078e0000 */
[----:B------:R-:W-:Y:S01]  /*3ecc0*/  @P1 IMAD.MOV.U32 R19, RZ, RZ, R6 ;  /* 0x000000ffff131224 */ /* 0x000fe200078e0006 */
[----:B------:R-:W-:Y:S04]  /*3ecd0*/  STL [R1+0xf90], R54 ;  /* 0x000f903601007387 */ /* 0x000fe80000100800 */
[----:B------:R3:W-:Y:S04]  /*3ece0*/  STL [R1+0xf7c], R35 ;  /* 0x000f7c2301007387 */ /* 0x0007e80000100800 */
[----:B------:R-:W-:Y:S04]  /*3ecf0*/  STL [R1+0xf98], R60 ;  /* 0x000f983c01007387 */ /* 0x000fe80000100800 */
[----:B------:R-:W-:Y:S04]  /*3ed00*/  STL [R1+0xf84], R65 ;  /* 0x000f844101007387 */ /* 0x000fe80000100800 */
[----:B------:R-:W-:Y:S01]  /*3ed10*/  STL [R1+0xfa0], R92 ;  /* 0x000fa05c01007387 */ /* 0x000fe20000100800 */
[----:B------:R-:W-:Y:S01]  /*3ed20*/  IMAD.X R93, R22, 0x1, R20, P2 ;  /* 0x00000001165d7824 */ /* 0x000fe200010e0614 */
[----:B------:R-:W-:-:S02]  /*3ed30*/  PRMT R31, RZ, 0x7610, R31 ;  /* 0x00007610ff1f7816 */ /* 0x000fc4000000001f */
[----:B------:R4:W3:Y:S04]  /*3ed40*/  @P1 LDG.E.U8 R50, desc[UR6][R18.64] ;  /* 0x0000000612321981 */ /* 0x0008e8000c1e1100 */
[----:B------:R0:W-:Y:S04]  /*3ed50*/  STL [R1+0xf8c], R48 ;  /* 0x000f8c3001007387 */ /* 0x0001e80000100800 */
[----:B------:R-:W-:Y:S04]  /*3ed60*/  STL [R1+0xfa8], R56 ;  /* 0x000fa83801007387 */ /* 0x000fe80000100800 */
[----:B------:R-:W-:Y:S04]  /*3ed70*/  STL [R1+0xf94], R61 ;  /* 0x000f943d01007387 */ /* 0x000fe80000100800 */
[----:B------:R0:W-:Y:S01]  /*3ed80*/  STL [R1+0xfb0], R88 ;  /* 0x000fb05801007387 */ /* 0x0001e20000100800 */
[----:B------:R-:W-:-:S03]  /*3ed90*/  IMAD.X R89, R17, 0x1, R20, P4 ;  /* 0x0000000111597824 */ /* 0x000fc600020e0614 */
[----:B------:R-:W-:Y:S04]  /*3eda0*/  STL [R1+0xf9c], R93 ;  /* 0x000f9c5d01007387 */ /* 0x000fe80000100800 */
[----:B------:R-:W5:Y:S01]  /*3edb0*/  LDL.LU R6, [R1+0x3000] ;  /* 0x0030000001067983 */ /* 0x000f620000300800 */
[----:B----4-:R-:W-:-:S03]  /*3edc0*/  @P1 IMAD.MOV.U32 R18, RZ, RZ, R8 ;  /* 0x000000ffff121224 */ /* 0x010fc600078e0008 */
[----:B------:R-:W5:Y:S01]  /*3edd0*/  LDL.LU R0, [R1+0x2ffc] ;  /* 0x002ffc0001007983 */ /* 0x000f620000300800 */
[----:B------:R-:W-:-:S03]  /*3ede0*/  @P1 IMAD.MOV.U32 R19, RZ, RZ, R2 ;  /* 0x000000ffff131224 */ /* 0x000fc600078e0002 */
[----:B------:R-:W-:Y:S04]  /*3edf0*/  STL [R1+0xfa4], R57 ;  /* 0x000fa43901007387 */ /* 0x000fe80000100800 */
[----:B------:R4:W-:Y:S04]  /*3ee00*/  STL [R1+0xfac], R89 ;  /* 0x000fac5901007387 */ /* 0x0009e80000100800 */
[----:B0-----:R-:W5:Y:S04]  /*3ee10*/  LDL.LU R2, [R1+0x2ff8] ;  /* 0x002ff80001027983 */ /* 0x001f680000300800 */
[----:B------:R-:W5:Y:S04]  /*3ee20*/  LDL.LU R8, [R1+0x2ff4] ;  /* 0x002ff40001087983 */ /* 0x000f680000300800 */
[----:B------:R0:W4:Y:S01]  /*3ee30*/  @P1 LDG.E.U8 R31, desc[UR6][R18.64] ;  /* 0x00000006121f1981 */ /* 0x000122000c1e1100 */
[----:B------:R-:W-:-:S02]  /*3ee40*/  PRMT R29, RZ, 0x7610, R29 ;  /* 0x00007610ff1d7816 */ /* 0x000fc4000000001d */
[----:B------:R-:W-:Y:S02]  /*3ee50*/  PRMT R45, RZ, 0x7610, R45 ;  /* 0x00007610ff2d7816 */ /* 0x000fe4000000002d */
[----:B------:R-:W-:Y:S02]  /*3ee60*/  PRMT R27, RZ, 0x7610, R27 ;  /* 0x00007610ff1b7816 */ /* 0x000fe4000000001b */
[----:B------:R-:W-:Y:S02]  /*3ee70*/  PRMT R43, RZ, 0x7610, R43 ;  /* 0x00007610ff2b7816 */ /* 0x000fe4000000002b */
[----:B------:R-:W-:Y:S02]  /*3ee80*/  PRMT R25, RZ, 0x7610, R25 ;  /* 0x00007610ff197816 */ /* 0x000fe40000000019 */
[----:B------:R-:W-:Y:S01]  /*3ee90*/  PRMT R41, RZ, 0x7610, R41 ;  /* 0x00007610ff297816 */ /* 0x000fe20000000029 */
[----:B------:R-:W2:Y:S01]  /*3eea0*/  LDC R20, c[0x0][0x3a0] ;  /* 0x0000e800ff147b82 */ /* 0x000ea20000000800 */
[----:B0-----:R-:W-:-:S02]  /*3eeb0*/  @P1 IMAD.MOV.U32 R18, RZ, RZ, R7 ;  /* 0x000000ffff121224 */ /* 0x001fc400078e0007 */
[----:B------:R-:W-:Y:S02]  /*3eec0*/  @P1 IMAD.MOV.U32 R19, RZ, RZ, R5 ;  /* 0x000000ffff131224 */ /* 0x000fe400078e0005 */
[----:B------:R-:W5:Y:S04]  /*3eed0*/  LDL.LU R5, [R1+0x2ff0] ;  /* 0x002ff00001057983 */ /* 0x000f680000300800 */
[----:B------:R0:W4:Y:S04]  /*3eee0*/  @P1 LDG.E.U8 R47, desc[UR6][R18.64] ;  /* 0x00000006122f1981 */ /* 0x000128000c1e1100 */
[----:B------:R-:W5:Y:S01]  /*3eef0*/  LDL.LU R7, [R1+0x2fec] ;  /* 0x002fec0001077983 */ /* 0x000f620000300800 */
[----:B0-----:R-:W-:-:S02]  /*3ef00*/  @P1 IMAD.MOV.U32 R19, RZ, RZ, R4 ;  /* 0x000000ffff131224 */ /* 0x001fc400078e0004 */
[----:B------:R-:W-:Y:S01]  /*3ef10*/  @P1 IMAD.MOV.U32 R18, RZ, RZ, R32 ;  /* 0x000000ffff121224 */ /* 0x000fe200078e0020 */
[----:B-1----:R-:W5:Y:S04]  /*3ef20*/  LDL.LU R4, [R1+0x2fe8] ;  /* 0x002fe80001047983 */ /* 0x002f680000300800 */
[----:B------:R-:W4:Y:S04]  /*3ef30*/  LDL.LU R32, [R1+0x2fe4] ;  /* 0x002fe40001207983 */ /* 0x000f280000300800 */
[----:B------:R0:W4:Y:S02]  /*3ef40*/  @P1 LDG.E.U8 R29, desc[UR6][R18.64] ;  /* 0x00000006121d1981 */ /* 0x000124000c1e1100 */
[----:B0-----:R-:W-:-:S02]  /*3ef50*/  @P1 IMAD.MOV.U32 R18, RZ, RZ, R3 ;  /* 0x000000ffff121224 */ /* 0x001fc400078e0003 */
[----:B------:R-:W-:Y:S01]  /*3ef60*/  @P1 IMAD.MOV.U32 R19, RZ, RZ, R51 ;  /* 0x000000ffff131224 */ /* 0x000fe200078e0033 */
[----:B------:R-:W0:Y:S01]  /*3ef70*/  S2R R3, SR_TID.X ;  /* 0x0000000000037919 */ /* 0x000e220000002100 */
[----:B------:R-:W-:Y:S02]  /*3ef80*/  PRMT R23, RZ, 0x7610, R23 ;  /* 0x00007610ff177816 */ /* 0x000fe40000000017 */
[----:B------:R-:W-:Y:S02]  /*3ef90*/  PRMT R39, RZ, 0x7610, R39 ;  /* 0x00007610ff277816 */ /* 0x000fe40000000027 */
[----:B------:R-:W-:Y:S01]  /*3efa0*/  PRMT R21, RZ, 0x7610, R21 ;  /* 0x00007610ff157816 */ /* 0x000fe20000000015 */
[----:B------:R1:W4:Y:S01]  /*3efb0*/  @P1 LDG.E.U8 R45, desc[UR6][R18.64] ;  /* 0x00000006122d1981 */ /* 0x000322000c1e1100 */
[----:B------:R-:W-:Y:S02]  /*3efc0*/  PRMT R37, RZ, 0x7610, R37 ;  /* 0x00007610ff257816 */ /* 0x000fe40000000025 */
[----:B------:R-:W-:-:S02]  /*3efd0*/  PRMT R17, RZ, 0x7610, R17 ;  /* 0x00007610ff117816 */ /* 0x000fc40000000011 */
[----:B------:R-:W-:Y:S02]  /*3efe0*/  PRMT R30, RZ, 0x7610, R30 ;  /* 0x00007610ff1e7816 */ /* 0x000fe4000000001e */
[----:B------:R-:W-:Y:S02]  /*3eff0*/  PRMT R46, RZ, 0x7610, R46 ;  /* 0x00007610ff2e7816 */ /* 0x000fe4000000002e */
[----:B------:R-:W-:Y:S02]  /*3f000*/  PRMT R28, RZ, 0x7610, R28 ;  /* 0x00007610ff1c7816 */ /* 0x000fe4000000001c */
[----:B------:R-:W-:Y:S02]  /*3f010*/  PRMT R44, RZ, 0x7610, R44 ;  /* 0x00007610ff2c7816 */ /* 0x000fe4000000002c */
[----:B------:R-:W-:Y:S02]  /*3f020*/  PRMT R26, RZ, 0x7610, R26 ;  /* 0x00007610ff1a7816 */ /* 0x000fe4000000001a */
[----:B------:R-:W-:-:S02]  /*3f030*/  PRMT R42, RZ, 0x7610, R42 ;  /* 0x00007610ff2a7816 */ /* 0x000fc4000000002a */
[----:B------:R-:W-:Y:S01]  /*3f040*/  PRMT R24, RZ, 0x7610, R24 ;  /* 0x00007610ff187816 */ /* 0x000fe20000000018 */
[----:B-1----:R-:W-:Y:S02]  /*3f050*/  @P1 IMAD.MOV.U32 R18, RZ, RZ, R15 ;  /* 0x000000ffff121224 */ /* 0x002fe400078e000f */
[----:B------:R-:W-:Y:S01]  /*3f060*/  @P1 IMAD.MOV.U32 R19, RZ, RZ, R16 ;  /* 0x000000ffff131224 */ /* 0x000fe200078e0010 */
[----:B------:R-:W-:Y:S02]  /*3f070*/  PRMT R40, RZ, 0x7610, R40 ;  /* 0x00007610ff287816 */ /* 0x000fe40000000028 */
[----:B------:R-:W-:Y:S02]  /*3f080*/  PRMT R22, RZ, 0x7610, R22 ;  /* 0x00007610ff167816 */ /* 0x000fe40000000016 */
[----:B------:R-:W-:Y:S02]  /*3f090*/  PRMT R38, RZ, 0x7610, R38 ;  /* 0x00007610ff267816 */ /* 0x000fe40000000026 */
[----:B------:R-:W-:Y:S01]  /*3f0a0*/  PRMT R36, RZ, 0x7610, R36 ;  /* 0x00007610ff247816 */ /* 0x000fe20000000024 */
[----:B------:R1:W4:Y:S01]  /*3f0b0*/  @P1 LDG.E.U8 R27, desc[UR6][R18.64] ;  /* 0x00000006121b1981 */ /* 0x000322000c1e1100 */
[----:B------:R-:W0:Y:S01]  /*3f0c0*/  LDC R51, c[0x0][0x3a0] ;  /* 0x0000e800ff337b82 */ /* 0x000e220000000800 */
[----:B-1----:R-:W-:-:S02]  /*3f0d0*/  @P1 IMAD.MOV.U32 R18, RZ, RZ, R13 ;  /* 0x000000ffff121224 */ /* 0x002fc400078e000d */
[----:B------:R-:W-:-:S05]  /*3f0e0*/  @P1 IMAD.MOV.U32 R19, RZ, RZ, R14 ;  /* 0x000000ffff131224 */ /* 0x000fca00078e000e */
[----:B------:R1:W4:Y:S02]  /*3f0f0*/  @P1 LDG.E.U8 R43, desc[UR6][R18.64] ;  /* 0x00000006122b1981 */ /* 0x000324000c1e1100 */
[----:B-1----:R-:W-:Y:S02]  /*3f100*/  @P1 IMAD.MOV.U32 R18, RZ, RZ, R11 ;  /* 0x000000ffff121224 */ /* 0x002fe400078e000b */
[----:B------:R-:W-:-:S05]  /*3f110*/  @P1 IMAD.MOV.U32 R19, RZ, RZ, R12 ;  /* 0x000000ffff131224 */ /* 0x000fca00078e000c */
[----:B------:R1:W4:Y:S02]  /*3f120*/  @P1 LDG.E.U8 R25, desc[UR6][R18.64] ;  /* 0x0000000612191981 */ /* 0x000324000c1e1100 */
[----:B-1----:R-:W-:Y:S02]  /*3f130*/  @P1 IMAD.MOV.U32 R18, RZ, RZ, R33 ;  /* 0x000000ffff121224 */ /* 0x002fe400078e0021 */
[----:B------:R-:W-:-:S05]  /*3f140*/  @P1 IMAD.MOV.U32 R19, RZ, RZ, R10 ;  /* 0x000000ffff131224 */ /* 0x000fca00078e000a */
[----:B------:R1:W4:Y:S02]  /*3f150*/  @P1 LDG.E.U8 R41, desc[UR6][R18.64] ;  /* 0x0000000612291981 */ /* 0x000324000c1e1100 */
[----:B-1----:R-:W-:Y:S02]  /*3f160*/  @P1 IMAD.MOV.U32 R18, RZ, RZ, R34 ;  /* 0x000000ffff121224 */ /* 0x002fe400078e0022 */
[----:B------:R-:W-:-:S05]  /*3f170*/  @P1 IMAD.MOV.U32 R19, RZ, RZ, R35 ;  /* 0x000000ffff131224 */ /* 0x000fca00078e0023 */
[----:B------:R1:W4:Y:S01]  /*3f180*/  @P1 LDG.E.U8 R23, desc[UR6][R18.64] ;  /* 0x0000000612171981 */ /* 0x000322000c1e1100 */
[----:B0-----:R-:W-:Y:S01]  /*3f190*/  LOP3.LUT R3, R3, 0x7f, RZ, 0xc0, !PT ;  /* 0x0000007f03037812 */ /* 0x001fe200078ec0ff */
[----:B-1----:R-:W-:Y:S02]  /*3f1a0*/  @P1 IMAD.MOV.U32 R18, RZ, RZ, R49 ;  /* 0x000000ffff121224 */ /* 0x002fe400078e0031 */
[----:B------:R-:W-:-:S05]  /*3f1b0*/  @P1 IMAD.MOV.U32 R19, RZ, RZ, R53 ;  /* 0x000000ffff131224 */ /* 0x000fca00078e0035 */
[----:B------:R0:W4:Y:S01]  /*3f1c0*/  @P1 LDG.E.U8 R39, desc[UR6][R18.64] ;  /* 0x0000000612271981 */ /* 0x000122000c1e1100 */
[----:B--2---:R-:W-:Y:S02]  /*3f1d0*/  @P1 IMAD.MOV.U32 R34, RZ, RZ, R52 ;  /* 0x000000ffff221224 */ /* 0x004fe400078e0034 */
[----:B---3--:R-:W-:Y:S01]  /*3f1e0*/  @P1 IMAD.MOV.U32 R35, RZ, RZ, R55 ;  /* 0x000000ffff231224 */ /* 0x008fe200078e0037 */
[----:B------:R-:W-:Y:S01]  /*3f1f0*/  ISETP.LT.AND P0, PT, R3, R20, P0 ;  /* 0x000000140300720c */ /* 0x000fe20000701270 */
[----:B0-----:R-:W-:Y:S02]  /*3f200*/  @P1 IMAD.MOV.U32 R18, RZ, RZ, R54 ;  /* 0x000000ffff121224 */ /* 0x001fe400078e0036 */
[----:B------:R-:W-:Y:S02]  /*3f210*/  @P1 IMAD.MOV.U32 R19, RZ, RZ, R48 ;  /* 0x000000ffff131224 */ /* 0x000fe400078e0030 */
[----:B------:R-:W-:Y:S02]  /*3f220*/  @P1 IMAD.MOV.U32 R48, RZ, RZ, R92 ;  /* 0x000000ffff301224 */ /* 0x000fe400078e005c */
[----:B------:R-:W-:Y:S01]  /*3f230*/  @P1 IMAD.MOV.U32 R49, RZ, RZ, R93 ;  /* 0x000000ffff311224 */ /* 0x000fe200078e005d */
[----:B------:R-:W2:Y:S04]  /*3f240*/  @P1 LDG.E.U8 R37, desc[UR6][R34.64] ;  /* 0x0000000622251981 */ /* 0x000ea8000c1e1100 */
[----:B------:R0:W3:Y:S01]  /*3f250*/  @P1 LDG.E.U8 R21, desc[UR6][R18.64] ;  /* 0x0000000612151981 */ /* 0x0000e2000c1e1100 */
[----:B------:R-:W-:-:S02]  /*3f260*/  @P1 IMAD.MOV.U32 R52, RZ, RZ, R88 ;  /* 0x000000ffff341224 */ /* 0x000fc400078e0058 */
[----:B------:R-:W-:-:S05]  /*3f270*/  @P1 IMAD.MOV.U32 R53, RZ, RZ, R89 ;  /* 0x000000ffff351224 */ /* 0x000fca00078e0059 */
[----:B------:R1:W2:Y:S01]  /*3f280*/  @P1 LDG.E.U8 R17, desc[UR6][R52.64] ;  /* 0x0000000634111981 */ /* 0x0002a2000c1e1100 */
[----:B0-----:R-:W-:Y:S02]  /*3f290*/  PRMT R19, RZ, 0x7610, R19 ;  /* 0x00007610ff137816 */ /* 0x001fe40000000013 */
[----:B------:R-:W-:-:S04]  /*3f2a0*/  PRMT R35, RZ, 0x7610, R35 ;  /* 0x00007610ff237816 */ /* 0x000fc80000000023 */
[----:B------:R0:W2:Y:S01]  /*3f2b0*/  @P1 LDG.E.U8 R19, desc[UR6][R48.64] ;  /* 0x0000000630131981 */ /* 0x0000a2000c1e1100 */
[----:B-1----:R-:W-:Y:S02]  /*3f2c0*/  @P0 IMAD.MOV.U32 R52, RZ, RZ, R86 ;  /* 0x000000ffff340224 */ /* 0x002fe400078e0056 */
[----:B------:R-:W-:Y:S02]  /*3f2d0*/  @P0 IMAD.MOV.U32 R53, RZ, RZ, R87 ;  /* 0x000000ffff350224 */ /* 0x000fe400078e0057 */
[----:B0-----:R-:W-:Y:S02]  /*3f2e0*/  @P1 IMAD.MOV.U32 R48, RZ, RZ, R90 ;  /* 0x000000ffff301224 */ /* 0x001fe400078e005a */
[----:B------:R-:W-:-:S05]  /*3f2f0*/  @P1 IMAD.MOV.U32 R49, RZ, RZ, R91 ;  /* 0x000000ffff311224 */ /* 0x000fca00078e005b */
[----:B------:R0:W2:Y:S01]  /*3f300*/  @P1 LDG.E.U8 R35, desc[UR6][R48.64] ;  /* 0x0000000630231981 */ /* 0x0000a2000c1e1100 */
[----:B------:R-:W-:Y:S02]  /*3f310*/  PRMT R34, RZ, 0x7610, R34 ;  /* 0x00007610ff227816 */ /* 0x000fe40000000022 */
[----:B0-----:R-:W-:-:S06]  /*3f320*/  PRMT R49, RZ, 0x7610, R49 ;  /* 0x00007610ff317816 */ /* 0x001fcc0000000031 */
[----:B------:R0:W2:Y:S01]  /*3f330*/  @P0 LDG.E.U8 R49, desc[UR6][R52.64] ;  /* 0x0000000634310981 */ /* 0x0000a2000c1e1100 */
[----:B------:R-:W-:Y:S01]  /*3f340*/  PRMT R48, RZ, 0x7610, R48 ;  /* 0x00007610ff307816 */ /* 0x000fe20000000030 */
[----:B0-----:R-:W-:Y:S02]  /*3f350*/  @P0 IMAD.MOV.U32 R52, RZ, RZ, R84 ;  /* 0x000000ffff340224 */ /* 0x001fe400078e0054 */
[----:B------:R-:W-:-:S05]  /*3f360*/  @P0 IMAD.MOV.U32 R53, RZ, RZ, R85 ;  /* 0x000000ffff350224 */ /* 0x000fca00078e0055 */
[----:B------:R0:W2:Y:S02]  /*3f370*/  @P0 LDG.E.U8 R34, desc[UR6][R52.64] ;  /* 0x0000000634220981 */ /* 0x0000a4000c1e1100 */
        /* <DEDUP_REMOVED lines=13> */
[----:B------:R-:W-:Y:S02]  /*3f450*/  @P0 IMAD.MOV.U32 R53, RZ, RZ, R75 ;  /* 0x000000ffff350224 */ /* 0x000fe400078e004b */
[----:B------:R-:W2:Y:S04]  /*3f460*/  LDL.LU R75, [R1+0x760] ;  /* 0x00076000014b7983 */ /* 0x000ea80000300800 */
[----:B------:R0:W3:Y:S04]  /*3f470*/  @P0 LDG.E.U8 R44, desc[UR6][R52.64] ;  /* 0x00000006342c0981 */ /* 0x0000e8000c1e1100 */
[----:B------:R-:W3:Y:S04]  /*3f480*/  LDL.LU R76, [R1+0x75c] ;  /* 0x00075c00014c7983 */ /* 0x000ee80000300800 */
[----:B------:R-:W3:Y:S04]  /*3f490*/  LDL.LU R77, [R1+0x758] ;  /* 0x00075800014d7983 */ /* 0x000ee80000300800 */
[----:B------:R-:W3:Y:S04]  /*3f4a0*/  LDL.LU R78, [R1+0x754] ;  /* 0x00075400014e7983 */ /* 0x000ee80000300800 */
[----:B------:R-:W3:Y:S04]  /*3f4b0*/  LDL.LU R79, [R1+0x750] ;  /* 0x00075000014f7983 */ /* 0x000ee80000300800 */
[----:B------:R-:W3:Y:S04]  /*3f4c0*/  LDL.LU R80, [R1+0x74c] ;  /* 0x00074c0001507983 */ /* 0x000ee80000300800 */
[----:B------:R-:W3:Y:S04]  /*3f4d0*/  LDL.LU R81, [R1+0x748] ;  /* 0x0007480001517983 */ /* 0x000ee80000300800 */
[----:B------:R-:W3:Y:S01]  /*3f4e0*/  LDL.LU R82, [R1+0x744] ;  /* 0x0007440001527983 */ /* 0x000ee20000300800 */
[----:B0-----:R-:W-:-:S03]  /*3f4f0*/  @P0 IMAD.MOV.U32 R52, RZ, RZ, R72 ;  /* 0x000000ffff340224 */ /* 0x001fc600078e0048 */
[----:B------:R-:W3:Y:S01]  /*3f500*/  LDL.LU R83, [R1+0x740] ;  /* 0x0007400001537983 */ /* 0x000ee20000300800 */
[----:B------:R-:W-:Y:S01]  /*3f510*/  @P0 IMAD.MOV.U32 R53, RZ, RZ, R73 ;  /* 0x000000ffff350224 */ /* 0x000fe200078e0049 */
[----:B------:R-:W-:Y:S02]  /*3f520*/  PRMT R20, RZ, 0x7610, R20 ;  /* 0x00007610ff147816 */ /* 0x000fe40000000014 */
[----:B------:R-:W3:Y:S04]  /*3f530*/  LDL.LU R84, [R1+0x73c] ;  /* 0x00073c0001547983 */ /* 0x000ee80000300800 */
[----:B------:R-:W3:Y:S04]  /*3f540*/  LDL.LU R85, [R1+0x738] ;  /* 0x0007380001557983 */ /* 0x000ee80000300800 */
[----:B------:R0:W3:Y:S04]  /*3f550*/  @P0 LDG.E.U8 R26, desc[UR6][R52.64] ;  /* 0x00000006341a0981 */ /* 0x0000e8000c1e1100 */
[----:B------:R-:W3:Y:S04]  /*3f560*/  LDL.LU R86, [R1+0x734] ;  /* 0x0007340001567983 */ /* 0x000ee80000300800 */
[----:B------:R-:W3:Y:S04]  /*3f570*/  LDL.LU R87, [R1+0x730] ;  /* 0x0007300001577983 */ /* 0x000ee80000300800 */
[----:B------:R-:W3:Y:S04]  /*3f580*/  LDL.LU R88, [R1+0x72c] ;  /* 0x00072c0001587983 */ /* 0x000ee80000300800 */
[----:B----4-:R-:W4:Y:S04]  /*3f590*/  LDL.LU R89, [R1+0x728] ;  /* 0x0007280001597983 */ /* 0x010f280000300800 */
[----:B------:R-:W4:Y:S04]  /*3f5a0*/  LDL.LU R90, [R1+0x724] ;  /* 0x00072400015a7983 */ /* 0x000f280000300800 */
[----:B------:R-:W4:Y:S04]  /*3f5b0*/  LDL.LU R91, [R1+0x720] ;  /* 0x00072000015b7983 */ /* 0x000f280000300800 */
[----:B------:R-:W4:Y:S01]  /*3f5c0*/  LDL.LU R92, [R1+0x71c] ;  /* 0x00071c00015c7983 */ /* 0x000f220000300800 */
[----:B0-----:R-:W-:-:S03]  /*3f5d0*/  @P0 IMAD.MOV.U32 R52, RZ, RZ, R70 ;  /* 0x000000ffff340224 */ /* 0x001fc600078e0046 */
[----:B------:R-:W4:Y:S01]  /*3f5e0*/  LDL.LU R93, [R1+0x718] ;  /* 0x00071800015d7983 */ /* 0x000f220000300800 */
[----:B------:R-:W-:-:S05]  /*3f5f0*/  @P0 IMAD.MOV.U32 R53, RZ, RZ, R71 ;  /* 0x000000ffff350224 */ /* 0x000fca00078e0047 */
[----:B------:R0:W4:Y:S02]  /*3f600*/  @P0 LDG.E.U8 R42, desc[UR6][R52.64] ;  /* 0x00000006342a0981 */ /* 0x000124000c1e1100 */
[----:B0-----:R-:W-:Y:S02]  /*3f610*/  @P0 IMAD.MOV.U32 R52, RZ, RZ, R68 ;  /* 0x000000ffff340224 */ /* 0x001fe400078e0044 */
        /* <DEDUP_REMOVED lines=13> */
[----:B------:R0:W4:Y:S01]  /*3f6f0*/  @P0 LDG.E.U8 R20, desc[UR6][R52.64] ;  /* 0x0000000634140981 */ /* 0x000122000c1e1100 */
[----:B------:R-:W-:Y:S01]  /*3f700*/  PRMT R18, RZ, 0x7610, R18 ;  /* 0x00007610ff127816 */ /* 0x000fe20000000012 */
[----:B0-----:R-:W-:Y:S02]  /*3f710*/  @P0 IMAD.MOV.U32 R52, RZ, RZ, R58 ;  /* 0x000000ffff340224 */ /* 0x001fe400078e003a */
[----:B------:R-:W-:-:S05]  /*3f720*/  @P0 IMAD.MOV.U32 R53, RZ, RZ, R59 ;  /* 0x000000ffff350224 */ /* 0x000fca00078e003b */
[----:B------:R0:W4:Y:S02]  /*3f730*/  @P0 LDG.E.U8 R36, desc[UR6][R52.64] ;  /* 0x0000000634240981 */ /* 0x000124000c1e1100 */
[----:B0-----:R-:W-:Y:S02]  /*3f740*/  @P0 IMAD.MOV.U32 R52, RZ, RZ, R56 ;  /* 0x000000ffff340224 */ /* 0x001fe400078e0038 */
[----:B------:R-:W-:-:S05]  /*3f750*/  @P0 IMAD.MOV.U32 R53, RZ, RZ, R57 ;  /* 0x000000ffff350224 */ /* 0x000fca00078e0039 */
[----:B------:R-:W4:Y:S01]  /*3f760*/  @P0 LDG.E.U8 R18, desc[UR6][R52.64] ;  /* 0x0000000634120981 */ /* 0x000f22000c1e1100 */
[----:B------:R-:W-:-:S05]  /*3f770*/  LOP3.LUT R16, R3, 0x70, RZ, 0x3c, !PT ;  /* 0x0000007003107812 */ /* 0x000fca00078e3cff */
[----:B------:R0:W-:Y:S04]  /*3f780*/  STS.U8 [R16+UR4+0x1ff80], R32 ;  /* 0x01ff802010007988 */ /* 0x0001e80008000004 */
[----:B0-----:R0:W5:Y:S01]  /*3f790*/  LDL.LU R32, [R1+0x2fe0] ;  /* 0x002fe00001207983 */ /* 0x0011620000300800 */
[----:B------:R-:W1:Y:S01]  /*3f7a0*/  S2R R33, SR_TID.X ;  /* 0x0000000000217919 */ /* 0x000e620000002100 */
[C---:B------:R-:W-:Y:S02]  /*3f7b0*/  LOP3.LUT R10, R3.reuse, 0x10, RZ, 0x3c, !PT ;  /* 0x00000010030a7812 */ /* 0x040fe400078e3cff */
[C---:B------:R-:W-:Y:S02]  /*3f7c0*/  LOP3.LUT R11, R3.reuse, 0x20, RZ, 0x3c, !PT ;  /* 0x00000020030b7812 */ /* 0x040fe400078e3cff */
[----:B------:R-:W-:-:S02]  /*3f7d0*/  LOP3.LUT R12, R3, 0x30, RZ, 0x3c, !PT ;  /* 0x00000030030c7812 */ /* 0x000fc400078e3cff */
[C---:B------:R-:W-:Y:S02]  /*3f7e0*/  LOP3.LUT R13, R3.reuse, 0x40, RZ, 0x3c, !PT ;  /* 0x00000040030d7812 */ /* 0x040fe400078e3cff */
[C---:B------:R-:W-:Y:S02]  /*3f7f0*/  LOP3.LUT R14, R3.reuse, 0x50, RZ, 0x3c, !PT ;  /* 0x00000050030e7812 */ /* 0x040fe400078e3cff */
[----:B------:R-:W-:Y:S01]  /*3f800*/  LOP3.LUT R15, R3, 0x60, RZ, 0x3c, !PT ;  /* 0x00000060030f7812 */ /* 0x000fe200078e3cff */
[----:B------:R-:W-:Y:S01]  /*3f810*/  VIADD R51, R51, 0xff ;  /* 0x000000ff33337836 */ /* 0x000fe20000000000 */
[----:B-1----:R-:W-:-:S04]  /*3f820*/  SHF.R.U32.HI R33, RZ, 0x5, R33 ;  /* 0x00000005ff217819 */ /* 0x002fc80000011621 */
[----:B------:R-:W-:-:S04]  /*3f830*/  ISETP.NE.U32.AND P0, PT, R33, RZ, PT ;  /* 0x000000ff2100720c */ /* 0x000fc80003f05070 */
[C---:B------:R-:W-:Y:S02]  /*3f840*/  ISETP.LT.OR P2, PT, R51.reuse, 0x100, P0 ;  /* 0x000001003300780c */ /* 0x040fe40000741670 */
[----:B------:R-:W-:Y:S01]  /*3f850*/  ISETP.GE.AND P1, PT, R51, 0x100, PT ;  /* 0x000001003300780c */ /* 0x000fe20003f26270 */
[----:B--2---:R-:W-:Y:S04]  /*3f860*/  STS.U8 [R16+UR4+0x6f80], R75 ;  /* 0x006f804b10007988 */ /* 0x004fe80008000004 */
[----:B---3--:R-:W-:Y:S04]  /*3f870*/  STS.U8 [R16+UR4+0xef80], R76 ;  /* 0x00ef804c10007988 */ /* 0x008fe80008000004 */
        /* <DEDUP_REMOVED lines=48> */
[----:B------:R0:W-:Y:S01]  /*3fb80*/  STS.U8 [R16+UR4+0x40780], R18 ;  /* 0x0407801210007988 */ /* 0x0001e20008000004 */
[----:B------:R2:W-:Y:S06]  /*3fb90*/  MEMBAR.ALL.CTA ;  /* 0x0000000000007992 */ /* 0x0005ec0000008000 */
[----:B--2---:R-:W2:Y:S01]  /*3fba0*/  FENCE.VIEW.ASYNC.S ;  /* 0x00000000000073c6 */ /* 0x004ea20000000000 */
[----:B-1----:R-:W-:Y:S01]  /*3fbb0*/  IMAD.U32 R93, RZ, RZ, UR4 ;  /* 0x00000004ff5d7e24 */ /* 0x002fe2000f8e00ff */
[----:B--2---:R-:W-:Y:S06]  /*3fbc0*/  BAR.SYNC.DEFER_BLOCKING 0x0 ;  /* 0x0000000000007b1d */ /* 0x004fec0000010000 */
[----:B------:R-:W-:Y:S05]  /*3fbd0*/  @P2 BRA `(.L_x_6) ;  /* 0x0000000800942947 */ /* 0x000fea0003800000 */
[----:B0-----:R-:W-:Y:S01]  /*3fbe0*/  IMAD.U32 R17, RZ, RZ, UR4 ;  /* 0x00000004ff117e24 */ /* 0x001fe2000f8e00ff */
[----:B------:R-:W-:Y:S01]  /*3fbf0*/  ELECT P2, URZ, PT ;  /* 0x0000000000ff782f */ /* 0x000fe20003840000 */
[----:B------:R-:W-:Y:S01]  /*3fc00*/  IMAD.MOV.U32 R33, RZ, RZ, RZ ;  /* 0x000000ffff217224 */ /* 0x000fe200078e00ff */
[----:B------:R-:W-:Y:S01]  /*3fc10*/  UMOV UR50, 0x0 ;  /* 0x0000000000327882 */ /* 0x000fe20000000000 */
[----:B------:R-:W-:Y:S01]  /*3fc20*/  UMOV UR51, 0x8048010 ;  /* 0x0804801000337882 */ /* 0x000fe20000000000 */
[----:B------:R-:W-:Y:S01]  /*3fc30*/  SHF.R.U32.HI R17, RZ, 0x4, R17 ;  /* 0x00000004ff117819 */ /* 0x000fe20000011611 */
[----:B------:R-:W-:Y:S01]  /*3fc40*/  UMOV UR57, 0x40004040 ;  /* 0x4000404000397882 */ /* 0x000fe20000000000 */
[----:B------:R-:W-:Y:S01]  /*3fc50*/  UMOV UR44, 0x0 ;  /* 0x00000000002c7882 */ /* 0x000fe20000000000 */
[----:B------:R-:W-:Y:S01]  /*3fc60*/  UMOV UR45, 0x8048010 ;  /* 0x08048010002d7882 */ /* 0x000fe20000000000 */
[----:B------:R-:W-:Y:S01]  /*3fc70*/  SGXT.U32 R17, R17, 0xe ;  /* 0x0000000e1111781a */ /* 0x000fe20000000000 */
[----:B------:R-:W-:Y:S01]  /*3fc80*/  UMOV UR68, 0x0 ;  /* 0x0000000000447882 */ /* 0x000fe20000000000 */
[----:B------:R-:W-:Y:S01]  /*3fc90*/  UMOV UR69, 0x8048010 ;  /* 0x0804801000457882 */ /* 0x000fe20000000000 */
[----:B------:R-:W-:Y:S01]  /*3fca0*/  UMOV UR34, 0x0 ;  /* 0x0000000000227882 */ /* 0x000fe20000000000 */
[----:B------:R-:W-:Y:S01]  /*3fcb0*/  R2UR UR8, R17 ;  /* 0x00000000110872ca */ /* 0x000fe200000e0000 */
[----:B------:R-:W-:Y:S01]  /*3fcc0*/  @P2 IMAD.MOV.U32 R19, RZ, RZ, 0x40004040 ;  /* 0x40004040ff132424 */ /* 0x000fe200078e00ff */
[----:B------:R-:W-:Y:S01]  /*3fcd0*/  UMOV UR35, 0x8048010 ;  /* 0x0804801000237882 */ /* 0x000fe20000000000 */
[----:B------:R-:W-:Y:S01]  /*3fce0*/  UIADD3 UR13, UPT, UPT, UR5, 0x10, URZ ;  /* 0x00000010050d7890 */ /* 0x000fe2000fffe0ff */
[----:B------:R-:W-:-:S02]  /*3fcf0*/  UMOV UR28, 0x0 ;  /* 0x00000000001c7882 */ /* 0x000fc40000000000 */
[----:B------:R-:W-:Y:S01]  /*3fd00*/  @P2 R2UR UR19, R19 ;  /* 0x00000000131322ca */ /* 0x000fe200000e0000 */
[----:B------:R-:W-:Y:S01]  /*3fd10*/  UMOV UR29, 0x8048010 ;  /* 0x08048010001d7882 */ /* 0x000fe20000000000 */
[----:B-----5:R-:W-:Y:S01]  /*3fd20*/  @P2 MOV R19, R32 ;  /* 0x0000002000132202 */ /* 0x020fe20000000f00 */
[----:B------:R-:W-:Y:S01]  /*3fd30*/  UIADD3 UR14, UPT, UPT, UR5, 0x10, URZ ;  /* 0x00000010050e7890 */ /* 0x000fe2000fffe0ff */
[----:B------:R-:W-:Y:S01]  /*3fd40*/  UMOV UR10, 0x0 ;  /* 0x00000000000a7882 */ /* 0x000fe20000000000 */
[----:B------:R-:W-:Y:S02]  /*3fd50*/  UMOV UR11, 0x8048010 ;  /* 0x08048010000b7882 */ /* 0x000fe40000000000 */
[----:B------:R-:W-:Y:S01]  /*3fd60*/  IMAD.U32 R18, RZ, RZ, UR8 ;  /* 0x00000008ff127e24 */ /* 0x000fe2000f8e00ff */
[----:B------:R-:W-:Y:S01]  /*3fd70*/  @P2 R2UR UR8, R19 ;  /* 0x00000000130822ca */ /* 0x000fe200000e0000 */
[----:B------:R-:W-:Y:S01]  /*3fd80*/  UMOV UR54, 0x0 ;  /* 0x0000000000367882 */ /* 0x000fe20000000000 */
[----:B------:R-:W-:Y:S01]  /*3fd90*/  UMOV UR55, 0x8048010 ;  /* 0x0804801000377882 */ /* 0x000fe20000000000 */
[----:B------:R-:W-:Y:S01]  /*3fda0*/  UIADD3 UR15, UPT, UPT, UR5, 0x10, URZ ;  /* 0x00000010050f7890 */ /* 0x000fe2000fffe0ff */
[----:B------:R-:W-:Y:S01]  /*3fdb0*/  @P2 R2UR UR18, R18 ;  /* 0x00000000121222ca */ /* 0x000fe200000e0000 */
[----:B------:R-:W-:Y:S01]  /*3fdc0*/  VIADD R18, R93, 0x40000 ;  /* 0x000400005d127836 */ /* 0x000fe20000000000 */
[----:B------:R-:W-:Y:S01]  /*3fdd0*/  IADD3 R17, P2, PT, R17, 0x100, RZ ;  /* 0x0000010011117810 */ /* 0x000fe20007f5e0ff */
[----:B------:R-:W-:Y:S01]  /*3fde0*/  UIADD3 UR16, UPT, UPT, UR5, 0x10, URZ ;  /* 0x0000001005107890 */ /* 0x000fe2000fffe0ff */
[----:B------:R-:W-:-:S02]  /*3fdf0*/  UMOV UR46, 0x0 ;  /* 0x00000000002e7882 */ /* 0x000fc40000000000 */
[----:B------:R-:W-:Y:S01]  /*3fe00*/  SHF.R.U32.HI R18, RZ, 0x4, R18 ;  /* 0x00000004ff127819 */ /* 0x000fe20000011612 */
[----:B------:R-:W-:Y:S01]  /*3fe10*/  UMOV UR47, 0x8048010 ;  /* 0x08048010002f7882 */ /* 0x000fe20000000000 */
[----:B------:R-:W-:Y:S01]  /*3fe20*/  R2UR UR62, R17 ;  /* 0x00000000113e72ca */ /* 0x000fe200000e0000 */
[----:B------:R-:W-:Y:S01]  /*3fe30*/  IMAD.MOV.U32 R17, RZ, RZ, RZ ;  /* 0x000000ffff117224 */ /* 0x000fe200078e00ff */
[----:B------:R-:W-:Y:S01]  /*3fe40*/  SGXT.U32 R18, R18, 0xe ;  /* 0x0000000e1212781a */ /* 0x000fe20000000000 */
[----:B------:R-:W-:Y:S01]  /*3fe50*/  UIADD3 UR21, UPT, UPT, UR5, 0x10, URZ ;  /* 0x0000001005157890 */ /* 0x000fe2000fffe0ff */
[----:B------:R-:W-:Y:S02]  /*3fe60*/  UMOV UR38, 0x0 ;  /* 0x0000000000267882 */ /* 0x000fe40000000000 */
[C---:B------:R-:W-:Y:S01]  /*3fe70*/  R2UR UR56, R18.reuse ;  /* 0x00000000123872ca */ /* 0x040fe200000e0000 */
[----:B------:R-:W-:Y:S01]  /*3fe80*/  UMOV UR39, 0x8048010 ;  /* 0x0804801000277882 */ /* 0x000fe20000000000 */
[----:B------:R-:W-:Y:S01]  /*3fe90*/  IADD3 R18, P4, PT, R18, 0x2, RZ ;  /* 0x0000000212127810 */ /* 0x000fe20007f9e0ff */
[----:B------:R-:W-:Y:S01]  /*3fea0*/  UIADD3 UR17, UPT, UPT, UR5, 0x10, URZ ;  /* 0x0000001005117890 */ /* 0x000fe2000fffe0ff */
[----:B------:R-:W-:-:S02]  /*3feb0*/  UMOV UR32, 0x0 ;  /* 0x0000000000207882 */ /* 0x000fc40000000000 */
[----:B------:R-:W-:Y:S01]  /*3fec0*/  R2UR UR52, R18 ;  /* 0x00000000123472ca */ /* 0x000fe200000e0000 */
[----:B------:R-:W-:Y:S01]  /*3fed0*/  IMAD.MOV.U32 R18, RZ, RZ, RZ ;  /* 0x000000ffff127224 */ /* 0x000fe200078e00ff */
[----:B------:R-:W-:Y:S01]  /*3fee0*/  IADD3.X R17, PT, PT, R17, 0x40004040, RZ, P4, !PT ;  /* 0x4000404011117810 */ /* 0x000fe200027fe4ff */
[----:B------:R-:W-:Y:S01]  /*3fef0*/  UMOV UR33, 0x8048010 ;  /* 0x0804801000217882 */ /* 0x000fe20000000000 */
[----:B------:R-:W-:Y:S02]  /*3ff00*/  UIADD3 UR20, UPT, UPT, UR5, 0x10, URZ ;  /* 0x0000001005147890 */ /* 0x000fe4000fffe0ff */
[----:B------:R-:W-:Y:S01]  /*3ff10*/  IADD3.X R18, PT, PT, R18, 0x40004040, RZ, P2, !PT ;  /* 0x4000404012127810 */ /* 0x000fe200017fe4ff */
[----:B------:R0:W-:Y:S01]  /*3ff20*/  UTCQMMA gdesc[UR18], gdesc[UR56], tmem[UR5], tmem[UR50], idesc[UR51], !UPT ;  /* 0x00ff3238120075ea */ /* 0x0001e2000f800305 */
[----:B------:R-:W-:Y:S01]  /*3ff30*/  R2UR UR53, R17 ;  /* 0x00000000113572ca */ /* 0x000fe200000e0000 */
[----:B------:R-:W-:Y:S01]  /*3ff40*/  UIADD3 UR41, UPT, UPT, UR5, 0x10, URZ ;  /* 0x0000001005297890 */ /* 0x000fe2000fffe0ff */
[----:B------:R-:W-:Y:S01]  /*3ff50*/  R2UR UR63, R18 ;  /* 0x00000000123f72ca */ /* 0x000fe200000e0000 */
[----:B------:R-:W-:Y:S01]  /*3ff60*/  UIADD3 UR40, UPT, UPT, UR5, 0x20, URZ ;  /* 0x0000002005287890 */ /* 0x000fe2000fffe0ff */
[----:B------:R-:W-:Y:S01]  /*3ff70*/  UMOV UR26, 0x0 ;  /* 0x00000000001a7882 */ /* 0x000fe20000000000 */
[----:B------:R-:W-:Y:S01]  /*3ff80*/  UMOV UR27, 0x8048010 ;  /* 0x08048010001b7882 */ /* 0x000fe20000000000 */
[----:B------:R-:W-:Y:S01]  /*3ff90*/  UIADD3 UR23, UPT, UPT, UR5, 0x20, URZ ;  /* 0x0000002005177890 */ /* 0x000fe2000fffe0ff */
[----:B------:R-:W-:Y:S01]  /*3ffa0*/  UMOV UR74, 0x0 ;  /* 0x00000000004a7882 */ /* 0x000fe20000000000 */
[----:B------:R-:W-:Y:S01]  /*3ffb0*/  UMOV UR75, 0x8048010 ;  /* 0x08048010004b7882 */ /* 0x000fe20000000000 */
[----:B------:R-:W-:-:S04]  /*3ffc0*/  UIADD3 UR22, UPT, UPT, UR5, 0x20, URZ ;  /* 0x0000002005167890 */ /* 0x000fc8000fffe0ff */
[----:B------:R-:W-:Y:S02]  /*3ffd0*/  UIADD3.64 UR48, UPT, UPT, UR52, 0x2, URZ ;  /* 0x0000000234307897 */ /* 0x000fe4000fffe0ff */
[----:B------:R-:W-:Y:S02]  /*3ffe0*/  UIADD3.64 UR72, UPT, UPT, UR62, 0x100, URZ ;  /* 0x000001003e487897 */ /* 0x000fe4000fffe0ff */
[----:B------:R1:W-:Y:S01]  /*3fff0*/  UTCQMMA gdesc[UR62], gdesc[UR52], tmem[UR5], tmem[UR44], idesc[UR45], UPT ;  /* 0x00ff2c343e0075ea */ /* 0x0003e2000b800305 */
[----:B------:R-:W-:Y:S02]  /*40000*/  UIADD3.64 UR42, UPT, UPT, UR52, 0x4, URZ ;  /* 0x00000004342a7897 */ /* 0x000fe4000fffe0ff */
[----:B------:R-:W-:Y:S02]  /*40010*/  UIADD3.64 UR66, UPT, UPT, UR62, 0x200, URZ ;  /* 0x000002003e427897 */ /* 0x000fe4000fffe0ff */
[----:B------:R-:W-:Y:S02]  /*40020*/  UIADD3.64 UR36, UPT, UPT, UR52, 0x7e, URZ ;  /* 0x0000007e34247897 */ /* 0x000fe4000fffe0ff */
[----:B------:R-:W-:Y:S01]  /*40030*/  UIADD3.64 UR64, UPT, UPT, UR62, 0x300, URZ ;  /* 0x000003003e407897 */ /* 0x000fe2000fffe0ff */
[----:B------:R-:W-:Y:S01]  /*40040*/  UTCQMMA gdesc[UR72], gdesc[UR48], tmem[UR5], tmem[UR68], idesc[UR69], UPT ;  /* 0x00ff4430480075ea */ /* 0x000fe2000b800305 */
[----:B------:R-:W-:-:S02]  /*40050*/  UIADD3.64 UR30, UPT, UPT, UR52, 0x80, URZ ;  /* 0x00000080341e7897 */ /* 0x000fc4000fffe0ff */
[----:B------:R-:W-:Y:S01]  /*40060*/  UIADD3.64 UR60, UPT, UPT, UR62, 0x400, URZ ;  /* 0x000004003e3c7897 */ /* 0x000fe2000fffe0ff */
[----:B------:R2:W-:Y:S01]  /*40070*/  UTCQMMA gdesc[UR66], gdesc[UR42], tmem[UR5], tmem[UR34], idesc[UR35], UPT ;  /* 0x00ff222a420075ea */ /* 0x0005e2000b800305 */
[----:B------:R-:W-:Y:S02]  /*40080*/  UIADD3.64 UR24, UPT, UPT, UR52, 0x82, URZ ;  /* 0x0000008234187897 */ /* 0x000fe4000fffe0ff */
[----:B------:R-:W-:Y:S01]  /*40090*/  UIADD3.64 UR58, UPT, UPT, UR62, 0x500, URZ ;  /* 0x000005003e3a7897 */ /* 0x000fe2000fffe0ff */
[----:B------:R3:W-:Y:S01]  /*400a0*/  UTCQMMA gdesc[UR64], gdesc[UR36], tmem[UR5], tmem[UR28], idesc[UR29], UPT ;  /* 0x00ff1c24400075ea */ /* 0x0007e2000b800305 */
[----:B0-----:R-:W-:Y:S02]  /*400b0*/  UIADD3.64 UR18, UPT, UPT, UR52, 0x84, URZ ;  /* 0x0000008434127897 */ /* 0x001fe4000fffe0ff */
[----:B------:R-:W-:Y:S01]  /*400c0*/  UIADD3.64 UR50, UPT, UPT, UR62, 0x600, URZ ;  /* 0x000006003e327897 */ /* 0x000fe2000fffe0ff */
[----:B------:R0:W-:Y:S01]  /*400d0*/  UTCQMMA gdesc[UR60], gdesc[UR30], tmem[UR5], tmem[UR10], idesc[UR11], UPT ;  /* 0x00ff0a1e3c0075ea */ /* 0x0001e2000b800305 */
[----:B-1----:R-:W-:-:S02]  /*400e0*/  UIADD3.64 UR44, UPT, UPT, UR62, 0x700, URZ ;  /* 0x000007003e2c7897 */ /* 0x002fc4000fffe0ff */
[----:B--2---:R-:W-:Y:S01]  /*400f0*/  UIADD3.64 UR34, UPT, UPT, UR62, 0x800, URZ ;  /* 0x000008003e227897 */ /* 0x004fe2000fffe0ff */
[----:B------:R1:W-:Y:S01]  /*40100*/  UTCQMMA gdesc[UR58], gdesc[UR24], tmem[UR5], tmem[UR54], idesc[UR55], UPT ;  /* 0x00ff36183a0075ea */ /* 0x0003e2000b800305 */
[----:B------:R-:W-:Y:S02]  /*40110*/  UIADD3 UR71, UPT, UPT, UR5, 0x20, URZ ;  /* 0x0000002005477890 */ /* 0x000fe4000fffe0ff */
[----:B---3--:R-:W-:Y:S01]  /*40120*/  UIADD3.64 UR28, UPT, UPT, UR62, 0x900, URZ ;  /* 0x000009003e1c7897 */ /* 0x008fe2000fffe0ff */
[----:B------:R2:W-:Y:S01]  /*40130*/  UTCQMMA gdesc[UR50], gdesc[UR18], tmem[UR5], tmem[UR46], idesc[UR47], UPT ;  /* 0x00ff2e12320075ea */ /* 0x0005e2000b800305 */
[----:B------:R-:W-:Y:S01]  /*40140*/  UIADD3.64 UR64, UPT, UPT, UR62, 0xc00, URZ ;  /* 0x00000c003e407897 */ /* 0x000fe2000fffe0ff */
[----:B------:R-:W-:Y:S01]  /*40150*/  UTCQMMA gdesc[UR44], gdesc[UR56], tmem[UR13], tmem[UR38], idesc[UR39], !UPT ;  /* 0x00ff26382c0075ea */ /* 0x000fe2000f80030d */
[----:B0-----:R-:W-:Y:S01]  /*40160*/  UIADD3.64 UR60, UPT, UPT, UR62, 0xa00, URZ ;  /* 0x00000a003e3c7897 */ /* 0x001fe2000fffe0ff */
[----:B------:R0:W-:Y:S01]  /*40170*/  UTCQMMA gdesc[UR34], gdesc[UR52], tmem[UR14], tmem[UR32], idesc[UR33], UPT ;  /* 0x00ff2034220075ea */ /* 0x0001e2000b80030e */
[----:B------:R-:W-:-:S02]  /*40180*/  UIADD3.64 UR72, UPT, UPT, UR62, 0x1200, URZ ;  /* 0x000012003e487897 */ /* 0x000fc4000fffe0ff */
[----:B-1----:R-:W-:Y:S01]  /*40190*/  UIADD3.64 UR54, UPT, UPT, UR62, 0xb00, URZ ;  /* 0x00000b003e367897 */ /* 0x002fe2000fffe0ff */
[----:B------:R1:W-:Y:S01]  /*401a0*/  UTCQMMA gdesc[UR28], gdesc[UR48], tmem[UR15], tmem[UR26], idesc[UR27], UPT ;  /* 0x00ff1a301c0075ea */ /* 0x0003e2000b80030f */
[----:B------:R-:W-:Y:S02]  /*401b0*/  UIADD3.64 UR58, UPT, UPT, UR62, 0xd00, URZ ;  /* 0x00000d003e3a7897 */ /* 0x000fe4000fffe0ff */
[----:B--2---:R-:W-:Y:S01]  /*401c0*/  UIADD3.64 UR50, UPT, UPT, UR62, 0xe00, URZ ;  /* 0x00000e003e327897 */ /* 0x004fe2000fffe0ff */
[----:B------:R2:W-:Y:S01]  /*401d0*/  UTCQMMA gdesc[UR60], gdesc[UR42], tmem[UR16], tmem[UR74], idesc[UR75], UPT ;  /* 0x00ff4a2a3c0075ea */ /* 0x0005e2000b800310 */
[----:B------:R-:W-:Y:S02]  /*401e0*/  UIADD3.64 UR46, UPT, UPT, UR62, 0xf00, URZ ;  /* 0x00000f003e2e7897 */ /* 0x000fe4000fffe0ff */
[----:B0-----:R-:W-:Y:S01]  /*401f0*/  UIADD3.64 UR34, UPT, UPT, UR62, 0x1000, URZ ;  /* 0x000010003e227897 */ /* 0x001fe2000fffe0ff */
[----:B------:R-:W-:Y:S01]  /*40200*/  UTCQMMA gdesc[UR54], gdesc[UR36], tmem[UR21], tmem[UR68], idesc[UR69], UPT ;  /* 0x00ff4424360075ea */ /* 0x000fe2000b800315 */
[----:B------:R0:W-:Y:S01]  /*40210*/  UTCQMMA gdesc[UR64], gdesc[UR30], tmem[UR17], tmem[UR68], idesc[UR69], UPT ;  /* 0x00ff441e400075ea */ /* 0x0001e2000b800311 */
[----:B-1----:R-:W-:Y:S01]  /*40220*/  UIADD3.64 UR28, UPT, UPT, UR62, 0x1100, URZ ;  /* 0x000011003e1c7897 */ /* 0x002fe2000fffe0ff */
[----:B------:R-:W-:Y:S01]  /*40230*/  UTCQMMA gdesc[UR58], gdesc[UR24], tmem[UR20], tmem[UR68], idesc[UR69], UPT ;  /* 0x00ff44183a0075ea */ /* 0x000fe2000b800314 */
[----:B------:R-:W-:Y:S01]  /*40240*/  UTCQMMA gdesc[UR50], gdesc[UR18], tmem[UR41], tmem[UR68], idesc[UR69], UPT ;  /* 0x00ff4412320075ea */ /* 0x000fe2000b800329 */
[----:B------:R-:W-:Y:S01]  /*40250*/  UIADD3 UR70, UPT, UPT, UR5, 0x20, URZ ;  /* 0x0000002005467890 */ /* 0x000fe2000fffe0ff */
[----:B------:R-:W-:Y:S01]  /*40260*/  UTCQMMA gdesc[UR46], gdesc[UR56], tmem[UR40], tmem[UR68], idesc[UR69], !UPT ;  /* 0x00ff44382e0075ea */ /* 0x000fe2000f800328 */
[----:B------:R-:W-:Y:S01]  /*40270*/  UIADD3 UR67, UPT, UPT, UR5, 0x20, URZ ;  /* 0x0000002005437890 */ /* 0x000fe2000fffe0ff */
[----:B------:R1:W-:Y:S01]  /*40280*/  UTCQMMA gdesc[UR34], gdesc[UR52], tmem[UR23], tmem[UR68], idesc[UR69], UPT ;  /* 0x00ff4434220075ea */ /* 0x0003e2000b800317 */
[----:B--2---:R-:W-:Y:S01]  /*40290*/  UMOV UR60, 0x0 ;  /* 0x00000000003c7882 */ /* 0x004fe20000000000 */
[----:B------:R-:W-:Y:S01]  /*402a0*/  UMOV UR61, 0x8048010 ;  /* 0x08048010003d7882 */ /* 0x000fe20000000000 */
[----:B0-----:R-:W-:Y:S01]  /*402b0*/  UIADD3.64 UR64, UPT, UPT, UR62, 0x1400, URZ ;  /* 0x000014003e407897 */ /* 0x001fe2000fffe0ff */
[----:B------:R0:W-:Y:S01]  /*402c0*/  UTCQMMA gdesc[UR28], gdesc[UR48], tmem[UR22], tmem[UR60], idesc[UR61], UPT ;  /* 0x00ff3c301c0075ea */ /* 0x0001e2000b800316 */
[----:B------:R-:W-:Y:S01]  /*402d0*/  UMOV UR54, 0x0 ;  /* 0x0000000000367882 */ /* 0x000fe20000000000 */
[----:B------:R-:W-:Y:S01]  /*402e0*/  UMOV UR55, 0x8048010 ;  /* 0x0804801000377882 */ /* 0x000fe20000000000 */
[----:B------:R-:W-:Y:S01]  /*402f0*/  UIADD3 UR9, UPT, UPT, UR5, 0x20, URZ ;  /* 0x0000002005097890 */ /* 0x000fe2000fffe0ff */
[----:B------:R2:W-:Y:S01]  /*40300*/  UTCQMMA gdesc[UR72], gdesc[UR42], tmem[UR71], tmem[UR54], idesc[UR55], UPT ;  /* 0x00ff362a480075ea */ /* 0x0005e2000b800347 */
[----:B------:R-:W-:-:S02]  /*40310*/  UIADD3 UR10, UPT, UPT, UR5, 0x20, URZ ;  /* 0x00000020050a7890 */ /* 0x000fc4000fffe0ff */
[----:B-1----:R-:W-:Y:S02]  /*40320*/  UIADD3.64 UR68, UPT, UPT, UR62, 0x1300, URZ ;  /* 0x000013003e447897 */ /* 0x002fe4000fffe0ff */
[----:B------:R-:W-:Y:S02]  /*40330*/  UIADD3.64 UR58, UPT, UPT, UR62, 0x1600, URZ ;  /* 0x000016003e3a7897 */ /* 0x000fe4000fffe0ff */
[----:B0-----:R-:W-:Y:S02]  /*40340*/  UIADD3.64 UR60, UPT, UPT, UR62, 0x1500, URZ ;  /* 0x000015003e3c7897 */ /* 0x001fe4000fffe0ff */
[----:B------:R-:W-:Y:S01]  /*40350*/  UIADD3 UR11, UPT, UPT, UR5, 0x30, URZ ;  /* 0x00000030050b7890 */ /* 0x000fe2000fffe0ff */
[----:B------:R-:W-:Y:S01]  /*40360*/  UMOV UR40, 0x0 ;  /* 0x0000000000287882 */ /* 0x000fe20000000000 */
[----:B------:R-:W-:Y:S01]  /*40370*/  UMOV UR41, 0x8048010 ;  /* 0x0804801000297882 */ /* 0x000fe20000000000 */
[----:B--2---:R-:W-:Y:S01]  /*40380*/  UIADD3.64 UR54, UPT, UPT, UR62, 0x1700, URZ ;  /* 0x000017003e367897 */ /* 0x004fe2000fffe0ff */
[----:B------:R0:W-:Y:S01]  /*40390*/  UTCQMMA gdesc[UR68], gdesc[UR36], tmem[UR70], tmem[UR40], idesc[UR41], UPT ;  /* 0x00ff2824440075ea */ /* 0x0001e2000b800346 */
[----:B------:R-:W-:-:S02]  /*403a0*/  UIADD3 UR12, UPT, UPT, UR5, 0x30, URZ ;  /* 0x00000030050c7890 */ /* 0x000fc4000fffe0ff */
[----:B------:R-:W-:Y:S02]  /*403b0*/  UIADD3.64 UR50, UPT, UPT, UR62, 0x1800, URZ ;  /* 0x000018003e327897 */ /* 0x000fe4000fffe0ff */
[----:B------:R-:W-:Y:S01]  /*403c0*/  UIADD3 UR13, UPT, UPT, UR5, 0x30, URZ ;  /* 0x00000030050d7890 */ /* 0x000fe2000fffe0ff */
[----:B------:R-:W-:Y:S01]  /*403d0*/  UMOV UR22, 0x0 ;  /* 0x0000000000167882 */ /* 0x000fe20000000000 */
[----:B------:R-:W-:Y:S01]  /*403e0*/  UMOV UR23, 0x8048010 ;  /* 0x0804801000177882 */ /* 0x000fe20000000000 */
[----:B------:R-:W-:Y:S01]  /*403f0*/  UIADD3.64 UR46, UPT, UPT, UR62, 0x1900, URZ ;  /* 0x000019003e2e7897 */ /* 0x000fe2000fffe0ff */
[----:B------:R1:W-:Y:S01]  /*40400*/  UTCQMMA gdesc[UR64], gdesc[UR30], tmem[UR67], tmem[UR22], idesc[UR23], UPT ;  /* 0x00ff161e400075ea */ /* 0x0003e2000b800343 */
[----:B------:R-:W-:Y:S02]  /*40410*/  UIADD3 UR14, UPT, UPT, UR5, 0x30, URZ ;  /* 0x00000030050e7890 */ /* 0x000fe4000fffe0ff */
[----:B0-----:R-:W-:Y:S02]  /*40420*/  UIADD3.64 UR40, UPT, UPT, UR62, 0x1a00, URZ ;  /* 0x00001a003e287897 */ /* 0x001fe4000fffe0ff */
[----:B------:R-:W-:-:S02]  /*40430*/  UIADD3 UR15, UPT, UPT, UR5, 0x30, URZ ;  /* 0x00000030050f7890 */ /* 0x000fc4000fffe0ff */
[----:B------:R-:W-:Y:S02]  /*40440*/  UIADD3.64 UR34, UPT, UPT, UR62, 0x1b00, URZ ;  /* 0x00001b003e227897 */ /* 0x000fe4000fffe0ff */
[----:B------:R-:W-:Y:S02]  /*40450*/  UIADD3 UR16, UPT, UPT, UR5, 0x30, URZ ;  /* 0x0000003005107890 */ /* 0x000fe4000fffe0ff */
[----:B------:R-:W-:Y:S01]  /*40460*/  UIADD3.64 UR28, UPT, UPT, UR62, 0x1c00, URZ ;  /* 0x00001c003e1c7897 */ /* 0x000fe2000fffe0ff */
[----:B-1----:R-:W-:Y:S01]  /*40470*/  UMOV UR64, 0x0 ;  /* 0x0000000000407882 */ /* 0x002fe20000000000 */
[----:B------:R-:W-:Y:S01]  /*40480*/  UMOV UR65, 0x8048010 ;  /* 0x0804801000417882 */ /* 0x000fe20000000000 */
[----:B------:R-:W-:Y:S01]  /*40490*/  UIADD3 UR17, UPT, UPT, UR5, 0x30, URZ ;  /* 0x0000003005117890 */ /* 0x000fe2000fffe0ff */
[----:B------:R1:W-:Y:S01]  /*404a0*/  UTCQMMA gdesc[UR60], gdesc[UR24], tmem[UR9], tmem[UR64], idesc[UR65], UPT ;  /* 0x00ff40183c0075ea */ /* 0x0003e2000b800309 */
[----:B------:R-:W-:Y:S01]  /*404b0*/  UIADD3.64 UR22, UPT, UPT, UR62, 0x1d00, URZ ;  /* 0x00001d003e167897 */ /* 0x000fe2000fffe0ff */
[----:B------:R-:W-:Y:S01]  /*404c0*/  UMOV UR68, 0x0 ;  /* 0x0000000000447882 */ /* 0x000fe20000000000 */
[----:B------:R-:W-:Y:S01]  /*404d0*/  UMOV UR69, 0x8048010 ;  /* 0x0804801000457882 */ /* 0x000fe20000000000 */
[----:B------:R-:W-:Y:S01]  /*404e0*/  UIADD3 UR66, UPT, UPT, UR5, 0x30, URZ ;  /* 0x0000003005427890 */ /* 0x000fe2000fffe0ff */
[----:B------:R1:W-:Y:S01]  /*404f0*/  UTCQMMA gdesc[UR58], gdesc[UR18], tmem[UR10], tmem[UR68], idesc[UR69], UPT ;  /* 0x00ff44123a0075ea */ /* 0x0003e2000b80030a */
[----:B------:R-:W-:Y:S01]  /*40500*/  UIADD3.64 UR62, UPT, UPT, UR62, 0x1e00, URZ ;  /* 0x00001e003e3e7897 */ /* 0x000fe2000fffe0ff */
[----:B------:R-:W-:Y:S01]  /*40510*/  UMOV UR70, 0x0 ;  /* 0x0000000000467882 */ /* 0x000fe20000000000 */
[----:B------:R-:W-:Y:S01]  /*40520*/  UMOV UR71, 0x8048010 ;  /* 0x0804801000477882 */ /* 0x000fe20000000000 */
[----:B------:R-:W-:Y:S01]  /*40530*/  UMOV UR72, 0x0 ;  /* 0x0000000000487882 */ /* 0x000fe20000000000 */
[----:B------:R-:W-:Y:S01]  /*40540*/  UMOV UR73, 0x8048010 ;  /* 0x0804801000497882 */ /* 0x000fe20000000000 */
[----:B------:R1:W-:Y:S01]  /*40550*/  UTCQMMA gdesc[UR54], gdesc[UR56], tmem[UR11], tmem[UR70], idesc[UR71], !UPT ;  /* 0x00ff4638360075ea */ /* 0x0003e2000f80030b */
[----:B------:R-:W-:Y:S01]  /*40560*/  UMOV UR44, 0x0 ;  /* 0x00000000002c7882 */ /* 0x000fe20000000000 */
[----:B------:R-:W-:Y:S01]  /*40570*/  UMOV UR45, 0x8048010 ;  /* 0x08048010002d7882 */ /* 0x000fe20000000000 */
[----:B------:R1:W-:Y:S01]  /*40580*/  UTCQMMA gdesc[UR50], gdesc[UR52], tmem[UR12], tmem[UR72], idesc[UR73], UPT ;  /* 0x00ff4834320075ea */ /* 0x0003e2000b80030c */
[----:B------:R1:W-:Y:S01]  /*40590*/  UTCQMMA gdesc[UR46], gdesc[UR48], tmem[UR13], tmem[UR74], idesc[UR75], UPT ;  /* 0x00ff4a302e0075ea */ /* 0x0003e2000b80030d */
[----:B------:R1:W-:Y:S01]  /*405a0*/  UTCQMMA gdesc[UR40], gdesc[UR42], tmem[UR14], tmem[UR44], idesc[UR45], UPT ;  /* 0x00ff2c2a280075ea */ /* 0x0003e2000b80030e */
[----:B------:R1:W-:Y:S01]  /*405b0*/  UTCQMMA gdesc[UR34], gdesc[UR36], tmem[UR15], tmem[UR38], idesc[UR39], UPT ;  /* 0x00ff2624220075ea */ /* 0x0003e2000b80030f */
[----:B------:R-:W-:Y:S01]  /*405c0*/  UMOV UR20, 0x0 ;  /* 0x0000000000147882 */ /* 0x000fe20000000000 */
[----:B------:R-:W-:Y:S01]  /*405d0*/  UMOV UR21, 0x8048010 ;  /* 0x0804801000157882 */ /* 0x000fe20000000000 */
[----:B------:R1:W-:Y:S01]  /*405e0*/  UTCQMMA gdesc[UR28], gdesc[UR30], tmem[UR16], tmem[UR32], idesc[UR33], UPT ;  /* 0x00ff201e1c0075ea */ /* 0x0003e2000b800310 */
[----:B------:R1:W-:Y:S01]  /*405f0*/  UTCQMMA gdesc[UR22], gdesc[UR24], tmem[UR17], tmem[UR26], idesc[UR27], UPT ;  /* 0x00ff1a18160075ea */ /* 0x0003e2000b800311 */
[----:B------:R1:W-:Y:S01]  /*40600*/  UTCQMMA gdesc[UR62], gdesc[UR18], tmem[UR66], tmem[UR20], idesc[UR21], UPT ;  /* 0x00ff14123e0075ea */ /* 0x0003e2000b800342 */
[----:B------:R1:W-:Y:S01]  /*40610*/  UTCBAR [UR8], URZ ;  /* 0x000000ff080073e9 */ /* 0x0003e200080000ff */
[----:B------:R-:W-:Y:S01]  /*40620*/  NOP ;  /* 0x0000000000007918 */ /* 0x000fe20000000000 */
.L_x_6:
[----:B------:R-:W-:Y:S01]  /*40630*/  ISETP.GE.AND P2, PT, R51, 0x200, PT ;  /* 0x000002003300780c */ /* 0x000fe20003f46270 */
[----:B0-----:R-:W-:-:S12]  /*40640*/  IMAD.MOV.U32 R20, RZ, RZ, RZ ;  /* 0x000000ffff147224 */ /* 0x001fd800078e00ff */
[----:B------:R-:W-:Y:S05]  /*40650*/  @!P2 BRA `(.L_x_7) ;  /* 0x000004980018a947 */ /* 0x000fea0003800000 */
[----:B------:R-:W-:Y:S01]  /*40660*/  VIADD R17, R93, 0x20000 ;  /* 0x000200005d117836 */ /* 0x000fe20000000000 */
[----:B-----5:R-:W-:Y:S01]  /*40670*/  R2UR UR76, R32 ;  /* 0x00000000204c72ca */ /* 0x020fe200000e0000 */
[----:B-1----:R-:W-:-:S03]  /*40680*/  UMOV UR11, 0x40004040 ;  /* 0x40004040000b7882 */ /* 0x002fc60000000000 */
[----:B------:R-:W-:-:S04]  /*40690*/  SHF.R.U32.HI R17, RZ, 0x4, R17 ;  /* 0x00000004ff117819 */ /* 0x000fc80000011611 */
[----:B------:R-:W-:-:S04]  /*406a0*/  SGXT.U32 R18, R17, 0xe ;  /* 0x0000000e1112781a */ /* 0x000fc80000000000 */
[----:B------:R-:W-:Y:S01]  /*406b0*/  IADD3 R17, P2, PT, R18, 0x100, RZ ;  /* 0x0000010012117810 */ /* 0x000fe20007f5e0ff */
[----:B------:R-:W-:-:S03]  /*406c0*/  IMAD.MOV.U32 R18, RZ, RZ, RZ ;  /* 0x000000ffff127224 */ /* 0x000fc600078e00ff */
[----:B------:R-:W-:Y:S01]  /*406d0*/  R2UR UR8, R17 ;  /* 0x00000000110872ca */ /* 0x000fe200000e0000 */
[----:B------:R-:W-:Y:S01]  /*406e0*/  VIADD R17, R93, 0x41000 ;  /* 0x000410005d117836 */ /* 0x000fe20000000000 */
[----:B------:R-:W-:-:S04]  /*406f0*/  IADD3.X R18, PT, PT, R18, 0x40004040, RZ, P2, !PT ;  /* 0x4000404012127810 */ /* 0x000fc800017fe4ff */
[----:B------:R-:W-:Y:S02]  /*40700*/  SHF.R.U32.HI R17, RZ, 0x4, R17 ;  /* 0x00000004ff117819 */ /* 0x000fe40000011611 */
[----:B------:R-:W-:Y:S02]  /*40710*/  R2UR UR9, R18 ;  /* 0x00000000120972ca */ /* 0x000fe400000e0000 */
[----:B------:R-:W-:-:S04]  /*40720*/  SGXT.U32 R17, R17, 0xe ;  /* 0x0000000e1111781a */ /* 0x000fc80000000000 */
[C---:B------:R-:W-:Y:S02]  /*40730*/  R2UR UR10, R17.reuse ;  /* 0x00000000110a72ca */ /* 0x040fe400000e0000 */
[----:B------:R-:W-:Y:S01]  /*40740*/  IADD3 R18, P2, PT, R17, 0x2, RZ ;  /* 0x0000000211127810 */ /* 0x000fe20007f5e0ff */
[----:B------:R-:W-:-:S03]  /*40750*/  IMAD.MOV.U32 R17, RZ, RZ, RZ ;  /* 0x000000ffff117224 */ /* 0x000fc600078e00ff */
[----:B------:R-:W-:Y:S01]  /*40760*/  R2UR UR12, R18 ;  /* 0x00000000120c72ca */ /* 0x000fe200000e0000 */
[----:B------:R-:W-:Y:S01]  /*40770*/  UIADD3.64 UR18, UPT, UPT, UR8, 0x100, URZ ;  /* 0x0000010008127897 */ /* 0x000fe2000fffe0ff */
[----:B------:R-:W-:Y:S01]  /*40780*/  IADD3.X R17, PT, PT, R17, 0x40004040, RZ, P2, !PT ;  /* 0x4000404011117810 */ /* 0x000fe200017fe4ff */
[----:B------:R-:W-:Y:S01]  /*40790*/  IMAD.MOV.U32 R18, RZ, RZ, RZ ;  /* 0x000000ffff127224 */ /* 0x000fe200078e00ff */
[----:B------:R-:W-:Y:S02]  /*407a0*/  UIADD3.64 UR14, UPT, UPT, UR8, 0x200, URZ ;  /* 0x00000200080e7897 */ /* 0x000fe4000fffe0ff */
[----:B------:R-:W-:Y:S01]  /*407b0*/  R2UR UR13, R17 ;  /* 0x00000000110d72ca */ /* 0x000fe200000e0000 */
[----:B------:R-:W-:Y:S01]  /*407c0*/  IMAD.MOV.U32 R17, RZ, RZ, 0x1 ;  /* 0x00000001ff117424 */ /* 0x000fe200078e00ff */
[----:B------:R-:W-:Y:S02]  /*407d0*/  UIADD3.64 UR16, UPT, UPT, UR8, 0x300, URZ ;  /* 0x0000030008107897 */ /* 0x000fe4000fffe0ff */
[----:B------:R-:W-:-:S02]  /*407e0*/  UIADD3.64 UR18, UPT, UPT, UR8, 0x400, URZ ;  /* 0x0000040008127897 */ /* 0x000fc4000fffe0ff */
[----:B------:R0:W-:Y:S01]  /*407f0*/  STL [R1+0x2e04], R17 ;  /* 0x002e041101007387 */ /* 0x0001e20000100800 */
[----:B------:R-:W-:Y:S02]  /*40800*/  UIADD3.64 UR14, UPT, UPT, UR8, 0x500, URZ ;  /* 0x00000500080e7897 */ /* 0x000fe4000fffe0ff */
[----:B------:R-:W-:Y:S01]  /*40810*/  UIADD3.64 UR16, UPT, UPT, UR8, 0x600, URZ ;  /* 0x0000060008107897 */ /* 0x000fe2000fffe0ff */
[----:B------:R1:W-:Y:S01]  /*40820*/  STL [R1+0x2fc4], RZ ;  /* 0x002fc4ff01007387 */ /* 0x0003e20000100800 */
[----:B------:R-:W-:Y:S02]  /*40830*/  UIADD3.64 UR18, UPT, UPT, UR8, 0x700, URZ ;  /* 0x0000070008127897 */ /* 0x000fe4000fffe0ff */
[----:B------:R-:W-:Y:S02]  /*40840*/  UIADD3.64 UR14, UPT, UPT, UR8, 0x800, URZ ;  /* 0x00000800080e7897 */ /* 0x000fe4000fffe0ff */
[----:B------:R-:W-:Y:S01]  /*40850*/  UIADD3.64 UR16, UPT, UPT, UR8, 0x900, URZ ;  /* 0x0000090008107897 */ /* 0x000fe2000fffe0ff */
[----:B0-----:R-:W-:Y:S01]  /*40860*/  IMAD.MOV.U32 R17, RZ, RZ, RZ ;  /* 0x000000ffff117224 */ /* 0x001fe200078e00ff */
[----:B------:R-:W-:-:S02]  /*40870*/  UIADD3.64 UR18, UPT, UPT, UR8, 0xa00, URZ ;  /* 0x00000a0008127897 */ /* 0x000fc4000fffe0ff */
[----:B------:R-:W-:Y:S02]  /*40880*/  UIADD3.64 UR20, UPT, UPT, UR8, 0xb00, URZ ;  /* 0x00000b0008147897 */ /* 0x000fe4000fffe0ff */
[----:B------:R-:W-:Y:S02]  /*40890*/  UIADD3.64 UR22, UPT, UPT, UR8, 0xc00, URZ ;  /* 0x00000c0008167897 */ /* 0x000fe4000fffe0ff */
[----:B------:R-:W-:Y:S02]  /*408a0*/  UIADD3.64 UR24, UPT, UPT, UR8, 0xd00, URZ ;  /* 0x00000d0008187897 */ /* 0x000fe4000fffe0ff */
[----:B------:R-:W-:Y:S02]  /*408b0*/  UIADD3.64 UR26, UPT, UPT, UR8, 0xe00, URZ ;  /* 0x00000e00081a7897 */ /* 0x000fe4000fffe0ff */
[----:B------:R-:W-:Y:S02]  /*408c0*/  UIADD3.64 UR28, UPT, UPT, UR8, 0xf00, URZ ;  /* 0x00000f00081c7897 */ /* 0x000fe4000fffe0ff */
        /* <DEDUP_REMOVED lines=20> */
[----:B-1----:R-:W-:-:S12]  /*40a10*/  UIADD3.64 UR70, UPT, UPT, UR12, 0x84, URZ ;  /* 0x000000840c467897 */ /* 0x002fd8000fffe0ff */
.L_x_10:
[----:B--2---:R-:W2:Y:S01]  /*40a20*/  LDL.LU R19, [R1+0xfb0] ;  /* 0x000fb00001137983 */ /* 0x004ea20000300800 */
[----:B0-----:R-:W0:Y:S03]  /*40a30*/  LDC R20, c[0x0][0x3ac] ;  /* 0x0000eb00ff147b82 */ /* 0x001e260000000800 */
[----:B------:R-:W3:Y:S04]  /*40a40*/  LDL.LU R23, [R1+0xfa8] ;  /* 0x000fa80001177983 */ /* 0x000ee80000300800 */
[----:B------:R-:W4:Y:S01]  /*40a50*/  LDL.LU R21, [R1+0xfa0] ;  /* 0x000fa00001157983 */ /* 0x000f220000300800 */
[----:B------:R-:W1:Y:S03]  /*40a60*/  LDC R31, c[0x0][0x3a8] ;  /* 0x0000ea00ff1f7b82 */ /* 0x000e660000000800 */
[----:B------:R-:W5:Y:S01]  /*40a70*/  LDL.LU R22, [R1+0xfac] ;  /* 0x000fac0001167983 */ /* 0x000f620000300800 */
[----:B0-----:R-:W-:-:S05]  /*40a80*/  IMAD.SHL.U32 R20, R20, 0x100, RZ ;  /* 0x0000010014147824 */ /* 0x001fca00078e00ff */
[C---:B--2---:R-:W-:Y:S02]  /*40a90*/  IADD3 R19, P4, PT, R20.reuse, R19, RZ ;  /* 0x0000001314137210 */ /* 0x044fe40007f9e0ff */
[----:B---3--:R-:W-:-:S03]  /*40aa0*/  IADD3 R23, P2, PT, R20, R23, RZ ;  /* 0x0000001714177210 */ /* 0x008fc60007f5e0ff */
[----:B------:R-:W-:Y:S01]  /*40ab0*/  STL [R1+0xfb0], R19 ;  /* 0x000fb01301007387 */ /* 0x000fe20000100800 */
[----:B----4-:R-:W-:-:S03]  /*40ac0*/  IADD3 R21, P5, PT, R20, R21, RZ ;  /* 0x0000001514157210 */ /* 0x010fc60007fbe0ff */
[----:B------:R-:W2:Y:S04]  /*40ad0*/  LDL.LU R51, [R1+0xf98] ;  /* 0x000f980001337983 */ /* 0x000ea80000300800 */
[----:B------:R-:W3:Y:S04]  /*40ae0*/  LDL.LU R50, [R1+0xfa4] ;  /* 0x000fa40001327983 */ /* 0x000ee80000300800 */
[----:B------:R-:W-:Y:S04]  /*40af0*/  STL [R1+0xfa8], R23 ;  /* 0x000fa81701007387 */ /* 0x000fe80000100800 */
[----:B------:R-:W4:Y:S04]  /*40b00*/  LDL.LU R49, [R1+0xf90] ;  /* 0x000f900001317983 */ /* 0x000f280000300800 */
[----:B------:R0:W-:Y:S04]  /*40b10*/  STL [R1+0xfa0], R21 ;  /* 0x000fa01501007387 */ /* 0x0001e80000100800 */
        /* <DEDUP_REMOVED lines=22> */
[----:B0-----:R-:W4:Y:S01]  /*40c80*/  LDL.LU R21, [R1+0xf44] ;  /* 0x000f440001157983 */ /* 0x001f220000300800 */
[----:B------:R-:W-:-:S03]  /*40c90*/  SHF.R.S32.HI R19, RZ, 0x1f, R20 ;  /* 0x0000001fff137819 */ /* 0x000fc60000011414 */
[----:B------:R-:W4:Y:S02]  /*40ca0*/  LDL.LU R25, [R1+0xf30] ;  /* 0x000f300001197983 */ /* 0x000f240000300800 */
[C---:B-----5:R-:W-:Y:S02]  /*40cb0*/  IMAD.X R22, R19.reuse, 0x1, R22, P4 ;  /* 0x0000000113167824 */ /* 0x060fe400020e0616 */
[----:B------:R-:W5:Y:S04]  /*40cc0*/  LDL.LU R24, [R1+0xf3c] ;  /* 0x000f3c0001187983 */ /* 0x000f680000300800 */
[----:B------:R-:W5:Y:S04]  /*40cd0*/  LDL.LU R23, [R1+0xf28] ;  /* 0x000f280001177983 */ /* 0x000f680000300800 */
[----:B------:R0:W-:Y:S04]  /*40ce0*/  STL [R1+0xfac], R22 ;  /* 0x000fac1601007387 */ /* 0x0001e80000100800 */
[----:B0-----:R-:W5:Y:S01]  /*40cf0*/  LDL.LU R22, [R1+0xf34] ;  /* 0x000f340001167983 */ /* 0x001f620000300800 */
[----:B--2---:R-:W-:Y:S01]  /*40d00*/  IADD3 R51, P4, PT, R20, R51, RZ ;  /* 0x0000003314337210 */ /* 0x004fe20007f9e0ff */
[----:B---3--:R-:W-:-:S04]  /*40d10*/  IMAD.X R50, R19, 0x1, R50, P2 ;  /* 0x0000000113327824 */ /* 0x008fc800010e0632 */
[----:B------:R-:W-:Y:S01]  /*40d20*/  STL [R1+0xf98], R51 ;  /* 0x000f983301007387 */ /* 0x000fe20000100800 */
[----:B----4-:R-:W-:-:S03]  /*40d30*/  IADD3 R49, P2, PT, R20, R49, RZ ;  /* 0x0000003114317210 */ /* 0x010fc60007f5e0ff */
[----:B------:R-:W-:Y:S01]  /*40d40*/  STL [R1+0xfa4], R50 ;  /* 0x000fa43201007387 */ /* 0x000fe20000100800 */
[----:B------:R-:W-:-:S03]  /*40d50*/  IMAD.X R48, R19, 0x1, R48, P5 ;  /* 0x0000000113307824 */ /* 0x000fc600028e0630 */
[----:B------:R-:W-:Y:S01]  /*40d60*/  STL [R1+0xf90], R49 ;  /* 0x000f903101007387 */ /* 0x000fe20000100800 */
[----:B------:R-:W-:-:S03]  /*40d70*/  IADD3 R47, P5, PT, R20, R47, RZ ;  /* 0x0000002f142f7210 */ /* 0x000fc60007fbe0ff */
[----:B------:R-:W-:Y:S01]  /*40d80*/  STL [R1+0xf9c], R48 ;  /* 0x000f9c3001007387 */ /* 0x000fe20000100800 */
[----:B------:R-:W-:-:S03]  /*40d90*/  IMAD.X R46, R19, 0x1, R46, P4 ;  /* 0x00000001132e7824 */ /* 0x000fc600020e062e */
[----:B------:R-:W-:Y:S01]  /*40da0*/  STL [R1+0xf88], R47 ;  /* 0x000f882f01007387 */ /* 0x000fe20000100800 */
[C---:B------:R-:W-:Y:S01]  /*40db0*/  IADD3 R45, P4, PT, R20.reuse, R45, RZ ;  /* 0x0000002d142d7210 */ /* 0x040fe20007f9e0ff */
[C---:B------:R-:W-:Y:S01]  /*40dc0*/  IMAD.X R44, R19.reuse, 0x1, R44, P2 ;  /* 0x00000001132c7824 */ /* 0x040fe200010e062c */
[----:B------:R-:W-:Y:S01]  /*40dd0*/  IADD3 R43, P2, PT, R20, R43, RZ ;  /* 0x0000002b142b7210 */ /* 0x000fe20007f5e0ff */
        /* <DEDUP_REMOVED lines=30> */
[----:B------:R-:W-:Y:S04]  /*40fc0*/  STL [R1+0xf48], R30 ;  /* 0x000f481e01007387 */ /* 0x000fe80000100800 */
[----:B------:R-:W-:Y:S01]  /*40fd0*/  STL [R1+0xf54], R29 ;  /* 0x000f541d01007387 */ /* 0x000fe20000100800 */
[----:B------:R-:W-:-:S03]  /*40fe0*/  IMAD.X R21, R19, 0x1, R21, P2 ;  /* 0x0000000113157824 */ /* 0x000fc600010e0615 */
[----:B------:R-:W-:Y:S04]  /*40ff0*/  STL [R1+0xf40], R28 ;  /* 0x000f401c01007387 */ /* 0x000fe80000100800 */
[----:B------:R0:W-:Y:S04]  /*41000*/  STL [R1+0xf44], R21 ;  /* 0x000f441501007387 */ /* 0x0001e80000100800 */
[----:B------:R2:W-:Y:S01]  /*41010*/  STL [R1+0xf4c], R27 ;  /* 0x000f4c1b01007387 */ /* 0x0005e20000100800 */
[----:B------:R-:W-:-:S03]  /*41020*/  IADD3 R26, P4, PT, R20, R26, RZ ;  /* 0x0000001a141a7210 */ /* 0x000fc60007f9e0ff */
[----:B0-----:R-:W3:Y:S01]  /*41030*/  LDL.LU R21, [R1+0xf20] ;  /* 0x000f200001157983 */ /* 0x001ee20000300800 */
[C---:B------:R-:W-:Y:S01]  /*41040*/  IADD3 R25, P2, PT, R20.reuse, R25, RZ ;  /* 0x0000001914197210 */ /* 0x040fe20007f5e0ff */
[C---:B-----5:R-:W-:Y:S01]  /*41050*/  IMAD.X R24, R19.reuse, 0x1, R24, P5 ;  /* 0x0000000113187824 */ /* 0x060fe200028e0618 */
[----:B------:R-:W-:Y:S01]  /*41060*/  IADD3 R23, P5, PT, R20, R23, RZ ;  /* 0x0000001714177210 */ /* 0x000fe20007fbe0ff */
[----:B------:R0:W-:Y:S04]  /*41070*/  STL [R1+0xf38], R26 ;  /* 0x000f381a01007387 */ /* 0x0001e80000100800 */
[----:B------:R4:W-:Y:S01]  /*41080*/  STL [R1+0xf30], R25 ;  /* 0x000f301901007387 */ /* 0x0009e20000100800 */
[----:B------:R-:W-:-:S03]  /*41090*/  IMAD.X R22, R19, 0x1, R22, P4 ;  /* 0x0000000113167824 */ /* 0x000fc600020e0616 */
[----:B------:R-:W5:Y:S04]  /*410a0*/  LDL.LU R51, [R1+0xf2c] ;  /* 0x000f2c0001337983 */ /* 0x000f680000300800 */
[----:B------:R0:W-:Y:S04]  /*410b0*/  STL [R1+0xf3c], R24 ;  /* 0x000f3c1801007387 */ /* 0x0001e80000100800 */
[----:B------:R-:W5:Y:S04]  /*410c0*/  LDL.LU R50, [R1+0xf18] ;  /* 0x000f180001327983 */ /* 0x000f680000300800 */
[----:B------:R0:W-:Y:S04]  /*410d0*/  STL [R1+0xf28], R23 ;  /* 0x000f281701007387 */ /* 0x0001e80000100800 */
[----:B------:R-:W5:Y:S04]  /*410e0*/  LDL.LU R49, [R1+0xf24] ;  /* 0x000f240001317983 */ /* 0x000f680000300800 */
[----:B------:R0:W-:Y:S04]  /*410f0*/  STL [R1+0xf34], R22 ;  /* 0x000f341601007387 */ /* 0x0001e80000100800 */
[----:B------:R-:W5:Y:S04]  /*41100*/  LDL.LU R48, [R1+0xf10] ;  /* 0x000f100001307983 */ /* 0x000f680000300800 */
        /* <DEDUP_REMOVED lines=19> */
[----:B--2---:R-:W2:Y:S04]  /*41240*/  LDL.LU R27, [R1+0xec0] ;  /* 0x000ec000011b7983 */ /* 0x004ea80000300800 */
[----:B0-----:R-:W2:Y:S04]  /*41250*/  LDL.LU R26, [R1+0xecc] ;  /* 0x000ecc00011a7983 */ /* 0x001ea80000300800 */
[----:B----4-:R-:W4:Y:S04]  /*41260*/  LDL.LU R25, [R1+0xeb8] ;  /* 0x000eb80001197983 */ /* 0x010f280000300800 */
[----:B------:R-:W4:Y:S04]  /*41270*/  LDL.LU R24, [R1+0xec4] ;  /* 0x000ec40001187983 */ /* 0x000f280000300800 */
[----:B------:R-:W4:Y:S04]  /*41280*/  LDL.LU R23, [R1+0xebc] ;  /* 0x000ebc0001177983 */ /* 0x000f280000300800 */
[----:B------:R-:W4:Y:S01]  /*41290*/  LDL.LU R22, [R1+0xeb4] ;  /* 0x000eb40001167983 */ /* 0x000f220000300800 */
[----:B---3--:R-:W-:-:S05]  /*412a0*/  IADD3 R21, P4, PT, R20, R21, RZ ;  /* 0x0000001514157210 */ /* 0x008fca0007f9e0ff */
[----:B------:R0:W-:Y:S04]  /*412b0*/  STL [R1+0xf20], R21 ;  /* 0x000f201501007387 */ /* 0x0001e80000100800 */
[----:B0-----:R-:W3:Y:S01]  /*412c0*/  LDL.LU R21, [R1+0x2b98] ;  /* 0x002b980001157983 */ /* 0x001ee20000300800 */
[----:B-----5:R-:W-:Y:S01]  /*412d0*/  IMAD.X R51, R19, 0x1, R51, P2 ;  /* 0x0000000113337824 */ /* 0x020fe200010e0633 */
[----:B------:R-:W-:-:S04]  /*412e0*/  IADD3 R50, P2, PT, R20, R50, RZ ;  /* 0x0000003214327210 */ /* 0x000fc80007f5e0ff */
[----:B------:R-:W-:Y:S01]  /*412f0*/  STL [R1+0xf2c], R51 ;  /* 0x000f2c3301007387 */ /* 0x000fe20000100800 */
[----:B------:R-:W-:-:S03]  /*41300*/  IMAD.X R49, R19, 0x1, R49, P5 ;  /* 0x0000000113317824 */ /* 0x000fc600028e0631 */
[----:B------:R-:W-:Y:S01]  /*41310*/  STL [R1+0xf18], R50 ;  /* 0x000f183201007387 */ /* 0x000fe20000100800 */
[----:B------:R-:W-:-:S03]  /*41320*/  IADD3 R48, P5, PT, R20, R48, RZ ;  /* 0x0000003014307210 */ /* 0x000fc60007fbe0ff */
[----:B------:R0:W-:Y:S01]  /*41330*/  STL [R1+0xf24], R49 ;  /* 0x000f243101007387 */ /* 0x0001e20000100800 */
[----:B------:R-:W-:-:S03]  /*41340*/  IMAD.X R47, R19, 0x1, R47, P4 ;  /* 0x00000001132f7824 */ /* 0x000fc600020e062f */
[----:B------:R5:W-:Y:S01]  /*41350*/  STL [R1+0xf10], R48 ;  /* 0x000f103001007387 */ /* 0x000be20000100800 */
[----:B------:R-:W-:-:S03]  /*41360*/  IADD3 R46, P4, PT, R20, R46, RZ ;  /* 0x0000002e142e7210 */ /* 0x000fc60007f9e0ff */
[----:B------:R0:W-:Y:S01]  /*41370*/  STL [R1+0xf1c], R47 ;  /* 0x000f1c2f01007387 */ /* 0x0001e20000100800 */
[----:B------:R-:W-:-:S03]  /*41380*/  IMAD.X R45, R19, 0x1, R45, P2 ;  /* 0x00000001132d7824 */ /* 0x000fc600010e062d */
[----:B------:R0:W-:Y:S01]  /*41390*/  STL [R1+0xf08], R46 ;  /* 0x000f082e01007387 */ /* 0x0001e20000100800 */
        /* <DEDUP_REMOVED lines=32> */
[----:B--2---:R-:W-:-:S03]  /*415a0*/  IADD3 R27, P4, PT, R20, R27, RZ ;  /* 0x0000001b141b7210 */ /* 0x004fc60007f9e0ff */
[----:B------:R-:W-:Y:S01]  /*415b0*/  STL [R1+0xed4], R28 ;  /* 0x000ed41c01007387 */ /* 0x000fe20000100800 */
[----:B------:R-:W-:-:S03]  /*415c0*/  IMAD.X R26, R19, 0x1, R26, P2 ;  /* 0x00000001131a7824 */ /* 0x000fc600010e061a */
[----:B------:R-:W-:Y:S01]  /*415d0*/  STL [R1+0xec0], R27 ;  /* 0x000ec01b01007387 */ /* 0x000fe20000100800 */
[----:B----4-:R-:W-:-:S03]  /*415e0*/  IADD3 R25, P2, PT, R20, R25, RZ ;  /* 0x0000001914197210 */ /* 0x010fc60007f5e0ff */
[----:B------:R-:W-:Y:S01]  /*415f0*/  STL [R1+0xecc], R26 ;  /* 0x000ecc1a01007387 */ /* 0x000fe20000100800 */
[----:B------:R-:W-:-:S03]  /*41600*/  IMAD.X R24, R19, 0x1, R24, P5 ;  /* 0x0000000113187824 */ /* 0x000fc600028e0618 */
[----:B------:R-:W-:Y:S01]  /*41610*/  STL [R1+0xeb8], R25 ;  /* 0x000eb81901007387 */ /* 0x000fe20000100800 */
[----:B------:R-:W-:-:S03]  /*41620*/  IMAD.X R23, R19, 0x1, R23, P4 ;  /* 0x0000000113177824 */ /* 0x000fc600020e0617 */
[----:B------:R-:W-:Y:S01]  /*41630*/  STL [R1+0xec4], R24 ;  /* 0x000ec41801007387 */ /* 0x000fe20000100800 */
[----:B------:R-:W-:-:S03]  /*41640*/  IMAD.X R22, R19, 0x1, R22, P2 ;  /* 0x0000000113167824 */ /* 0x000fc600010e0616 */
[----:B------:R-:W2:Y:S01]  /*41650*/  LDL.LU R19, [R1+0x2b90] ;  /* 0x002b900001137983 */ /* 0x000ea20000300800 */
[----:B-1----:R-:W-:-:S03]  /*41660*/  IMAD.SHL.U32 R31, R31, 0x100, RZ ;  /* 0x000001001f1f7824 */ /* 0x002fc600078e00ff */
[----:B------:R-:W-:Y:S04]  /*41670*/  STL [R1+0xebc], R23 ;  /* 0x000ebc1701007387 */ /* 0x000fe80000100800 */
[----:B0-----:R-:W4:Y:S04]  /*41680*/  LDL.LU R49, [R1+0x2b88] ;  /* 0x002b880001317983 */ /* 0x001f280000300800 */
[----:B------:R-:W-:Y:S04]  /*41690*/  STL [R1+0xeb4], R22 ;  /* 0x000eb41601007387 */ /* 0x000fe80000100800 */
[----:B-----5:R-:W5:Y:S01]  /*416a0*/  LDL.LU R48, [R1+0x2b94] ;  /* 0x002b940001307983 */ /* 0x020f620000300800 */
[----:B---3--:R-:W-:-:S05]  /*416b0*/  IADD3 R21, P2, PT, R31, R21, RZ ;  /* 0x000000151f157210 */ /* 0x008fca0007f5e0ff */
[----:B------:R0:W-:Y:S04]  /*416c0*/  STL [R1+0x2b98], R21 ;  /* 0x002b981501007387 */ /* 0x0001e80000100800 */
[----:B------:R-:W3:Y:S04]  /*416d0*/  LDL.LU R47, [R1+0x28b0] ;  /* 0x0028b000012f7983 */ /* 0x000ee80000300800 */
[----:B------:R-:W3:Y:S04]  /*416e0*/  LDL.LU R46, [R1+0x2b8c] ;  /* 0x002b8c00012e7983 */ /* 0x000ee80000300800 */
        /* <DEDUP_REMOVED lines=23> */
[----:B------:R-:W3:Y:S01]  /*41860*/  LDL.LU R20, [R1+0xea4] ;  /* 0x000ea40001147983 */ /* 0x000ee20000300800 */
[----:B--2---:R-:W-:-:S05]  /*41870*/  IADD3 R19, P5, PT, R31, R19, RZ ;  /* 0x000000131f137210 */ /* 0x004fca0007fbe0ff */
[----:B------:R0:W-:Y:S04]  /*41880*/  STL [R1+0x2b90], R19 ;  /* 0x002b901301007387 */ /* 0x0001e80000100800 */
[----:B0-----:R-:W2:Y:S01]  /*41890*/  LDL.LU R19, [R1+0x28e0] ;  /* 0x0028e00001137983 */ /* 0x001ea20000300800 */
[----:B------:R-:W-:Y:S02]  /*418a0*/  SHF.R.S32.HI R30, RZ, 0x1f, R31 ;  /* 0x0000001fff1e7819 */ /* 0x000fe4000001141f */
[----:B----4-:R-:W-:-:S03]  /*418b0*/  IADD3 R49, P4, PT, R31, R49, RZ ;  /* 0x000000311f317210 */ /* 0x010fc60007f9e0ff */
[C---:B-----5:R-:W-:Y:S02]  /*418c0*/  IMAD.X R48, R30.reuse, 0x1, R48, P2 ;  /* 0x000000011e307824 */ /* 0x060fe400010e0630 */
[----:B------:R-:W-:Y:S04]  /*418d0*/  STL [R1+0x2b88], R49 ;  /* 0x002b883101007387 */ /* 0x000fe80000100800 */
[----:B------:R-:W-:Y:S01]  /*418e0*/  STL [R1+0x2b94], R48 ;  /* 0x002b943001007387 */ /* 0x000fe20000100800 */
[C---:B---3--:R-:W-:Y:S01]  /*418f0*/  IADD3 R47, P2, PT, R31.reuse, R47, RZ ;  /* 0x0000002f1f2f7210 */ /* 0x048fe20007f5e0ff */
[C---:B------:R-:W-:Y:S01]  /*41900*/  IMAD.X R46, R30.reuse, 0x1, R46, P5 ;  /* 0x000000011e2e7824 */ /* 0x040fe200028e062e */
[----:B------:R-:W-:Y:S01]  /*41910*/  IADD3 R21, P5, PT, R31, R21, RZ ;  /* 0x000000151f157210 */ /* 0x000fe20007fbe0ff */
[----:B------:R-:W-:-:S04]  /*41920*/  IMAD.X R45, R30, 0x1, R45, P4 ;  /* 0x000000011e2d7824 */ /* 0x000fc800020e062d */
[----:B------:R0:W-:Y:S01]  /*41930*/  STL [R1+0x2b80], R21 ;  /* 0x002b801501007387 */ /* 0x0001e20000100800 */
[----:B------:R-:W-:-:S03]  /*41940*/  IADD3 R44, P4, PT, R31, R44, RZ ;  /* 0x0000002c1f2c7210 */ /* 0x000fc60007f9e0ff */
[----:B------:R-:W-:Y:S01]  /*41950*/  STL [R1+0x28b0], R47 ;  /* 0x0028b02f01007387 */ /* 0x000fe20000100800 */
[----:B------:R-:W-:-:S03]  /*41960*/  IMAD.X R43, R30, 0x1, R43, P2 ;  /* 0x000000011e2b7824 */ /* 0x000fc600010e062b */
[----:B0-----:R-:W3:Y:S01]  /*41970*/  LDL.LU R21, [R1+0xe9c] ;  /* 0x000e9c0001157983 */ /* 0x001ee20000300800 */
[C---:B------:R-:W-:Y:S01]  /*41980*/  IADD3 R42, P2, PT, R31.reuse, R42, RZ ;  /* 0x0000002a1f2a7210 */ /* 0x040fe20007f5e0ff */
[----:B------:R-:W-:Y:S02]  /*41990*/  IMAD.X R41, R30, 0x1, R41, P5 ;  /* 0x000000011e297824 */ /* 0x000fe400028e0629 */
        /* <DEDUP_REMOVED lines=36> */
[----:B------:R-:W-:Y:S04]  /*41be0*/  STL [R1+0x2b54], R25 ;  /* 0x002b541901007387 */ /* 0x000fe80000100800 */
[----:B------:R-:W-:Y:S01]  /*41bf0*/  STL [R1+0xea0], R24 ;  /* 0x000ea01801007387 */ /* 0x000fe20000100800 */
[----:B------:R-:W-:-:S03]  /*41c00*/  IADD3 R22, P2, PT, R31, R22, RZ ;  /* 0x000000161f167210 */ /* 0x000fc60007f5e0ff */
[----:B------:R0:W-:Y:S04]  /*41c10*/  STL [R1+0xea4], R20 ;  /* 0x000ea41401007387 */ /* 0x0001e80000100800 */
[----:B------:R-:W-:Y:S04]  /*41c20*/  STL [R1+0xeac], R23 ;  /* 0x000eac1701007387 */ /* 0x000fe80000100800 */
[----:B0-----:R-:W4:Y:S04]  /*41c30*/  LDL.LU R20, [R1+0x28e8] ;  /* 0x0028e80001147983 */ /* 0x001f280000300800 */
[----:B------:R-:W-:Y:S01]  /*41c40*/  STL [R1+0x2b50], R22 ;  /* 0x002b501601007387 */ /* 0x000fe20000100800 */
[----:B--2---:R-:W-:-:S03]  /*41c50*/  IADD3 R19, P5, PT, R31, R19, RZ ;  /* 0x000000131f137210 */ /* 0x004fc60007fbe0ff */
[----:B------:R-:W2:Y:S04]  /*41c60*/  LDL.LU R49, [R1+0x2b4c] ;  /* 0x002b4c0001317983 */ /* 0x000ea80000300800 */
[----:B------:R-:W5:Y:S04]  /*41c70*/  LDL.LU R48, [R1+0x2b48] ;  /* 0x002b480001307983 */ /* 0x000f680000300800 */
[----:B------:R-:W5:Y:S04]  /*41c80*/  LDL.LU R47, [R1+0x28dc] ;  /* 0x0028dc00012f7983 */ /* 0x000f680000300800 */
[----:B------:R0:W-:Y:S04]  /*41c90*/  STL [R1+0x28e0], R19 ;  /* 0x0028e01301007387 */ /* 0x0001e80000100800 */
[----:B------:R-:W5:Y:S04]  /*41ca0*/  LDL.LU R46, [R1+0x2b40] ;  /* 0x002b4000012e7983 */ /* 0x000f680000300800 */
[----:B0-----:R-:W5:Y:S04]  /*41cb0*/  LDL.LU R19, [R1+0x28e4] ;  /* 0x0028e40001137983 */ /* 0x001f680000300800 */
[----:B------:R-:W5:Y:S04]  /*41cc0*/  LDL.LU R45, [R1+0x2b38] ;  /* 0x002b3800012d7983 */ /* 0x000f680000300800 */
[----:B------:R-:W5:Y:S04]  /*41cd0*/  LDL.LU R44, [R1+0x2b44] ;  /* 0x002b4400012c7983 */ /* 0x000f680000300800 */
[----:B------:R-:W5:Y:S01]  /*41ce0*/  LDL.LU R43, [R1+0x2b30] ;  /* 0x002b3000012b7983 */ /* 0x000f620000300800 */
[----:B---3--:R-:W-:-:S05]  /*41cf0*/  IMAD.X R21, R30, 0x1, R21, P4 ;  /* 0x000000011e157824 */ /* 0x008fca00020e0615 */
[----:B------:R0:W-:Y:S04]  /*41d00*/  STL [R1+0xe9c], R21 ;  /* 0x000e9c1501007387 */ /* 0x0001e80000100800 */
        /* <DEDUP_REMOVED lines=19> */
[----:B0-----:R-:W3:Y:S01]  /*41e40*/  LDL.LU R21, [R1+0x2af0] ;  /* 0x002af00001157983 */ /* 0x001ee20000300800 */
[----:B----4-:R-:W-:-:S05]  /*41e50*/  IADD3 R20, P4, PT, R31, R20, RZ ;  /* 0x000000141f147210 */ /* 0x010fca0007f9e0ff */
[----:B------:R0:W-:Y:S01]  /*41e60*/  STL [R1+0x28e8], R20 ;  /* 0x0028e81401007387 */ /* 0x0001e20000100800 */
[----:B--2---:R-:W-:-:S03]  /*41e70*/  IMAD.X R49, R30, 0x1, R49, P2 ;  /* 0x000000011e317824 */ /* 0x004fc600010e0631 */
[----:B0-----:R-:W2:Y:S01]  /*41e80*/  LDL.LU R20, [R1+0x2afc] ;  /* 0x002afc0001147983 */ /* 0x001ea20000300800 */
[----:B-----5:R-:W-:Y:S01]  /*41e90*/  IADD3 R48, P2, PT, R31, R48, RZ ;  /* 0x000000301f307210 */ /* 0x020fe20007f5e0ff */
[C---:B------:R-:W-:Y:S02]  /*41ea0*/  IMAD.X R47, R30.reuse, 0x1, R47, P5 ;  /* 0x000000011e2f7824 */ /* 0x040fe400028e062f */
[----:B------:R-:W-:Y:S04]  /*41eb0*/  STL [R1+0x2b4c], R49 ;  /* 0x002b4c3101007387 */ /* 0x000fe80000100800 */
[----:B------:R-:W-:Y:S01]  /*41ec0*/  STL [R1+0x2b48], R48 ;  /* 0x002b483001007387 */ /* 0x000fe20000100800 */
[----:B------:R-:W-:-:S05]  /*41ed0*/  IMAD.X R19, R30, 0x1, R19, P4 ;  /* 0x000000011e137824 */ /* 0x000fca00020e0613 */
[----:B------:R0:W-:Y:S04]  /*41ee0*/  STL [R1+0x28e4], R19 ;  /* 0x0028e41301007387 */ /* 0x0001e80000100800 */
[----:B------:R-:W-:Y:S04]  /*41ef0*/  STL [R1+0x28dc], R47 ;  /* 0x0028dc2f01007387 */ /* 0x000fe80000100800 */
[----:B0-----:R-:W4:Y:S01]  /*41f00*/  LDL.LU R19, [R1+0x2918] ;  /* 0x0029180001137983 */ /* 0x001f220000300800 */
[C---:B------:R-:W-:Y:S01]  /*41f10*/  IADD3 R46, P5, PT, R31.reuse, R46, RZ ;  /* 0x0000002e1f2e7210 */ /* 0x040fe20007fbe0ff */
[----:B------:R-:W-:Y:S01]  /*41f20*/  IMAD.X R44, R30, 0x1, R44, P2 ;  /* 0x000000011e2c7824 */ /* 0x000fe200010e062c */
[----:B------:R-:W-:-:S02]  /*41f30*/  IADD3 R45, P4, PT, R31, R45, RZ ;  /* 0x0000002d1f2d7210 */ /* 0x000fc40007f9e0ff */
[C---:B------:R-:W-:Y:S01]  /*41f40*/  IADD3 R43, P2, PT, R31.reuse, R43, RZ ;  /* 0x0000002b1f2b7210 */ /* 0x040fe20007f5e0ff */
[----:B------:R-:W-:Y:S04]  /*41f50*/  STL [R1+0x2b40], R46 ;  /* 0x002b402e01007387 */ /* 0x000fe80000100800 */
[----:B------:R-:W-:Y:S04]  /*41f60*/  STL [R1+0x2b38], R45 ;  /* 0x002b382d01007387 */ /* 0x000fe80000100800 */
[----:B------:R-:W-:Y:S04]  /*41f70*/  STL [R1+0x2b44], R44 ;  /* 0x002b442c01007387 */ /* 0x000fe80000100800 */
[----:B------:R-:W-:Y:S01]  /*41f80*/  STL [R1+0x2b30], R43 ;  /* 0x002b302b01007387 */ /* 0x000fe20000100800 */
[----:B---3--:R-:W-:Y:S01]  /*41f90*/  IMAD.X R42, R30, 0x1, R42, P5 ;  /* 0x000000011e2a7824 */ /* 0x008fe200028e062a */
[----:B------:R-:W-:-:S04]  /*41fa0*/  IADD3 R41, P5, PT, R31, R41, RZ ;  /* 0x000000291f297210 */ /* 0x000fc80007fbe0ff */
        /* <DEDUP_REMOVED lines=35> */
[----:B------:R0:W-:Y:S04]  /*421e0*/  STL [R1+0x2af0], R21 ;  /* 0x002af01501007387 */ /* 0x0001e80000100800 */
[----:B------:R-:W-:Y:S04]  /*421f0*/  STL [R1+0x2af8], R23 ;  /* 0x002af81701007387 */ /* 0x000fe80000100800 */
[----:B0-----:R-:W3:Y:S04]  /*42200*/  LDL.LU R21, [R1+0x2af4] ;  /* 0x002af40001157983 */ /* 0x001ee80000300800 */
[----:B------:R-:W-:Y:S04]  /*42210*/  STL [R1+0x2b04], R22 ;  /* 0x002b041601007387 */ /* 0x000fe80000100800 */
[----:B------:R-:W5:Y:S04]  /*42220*/  LDL.LU R49, [R1+0x2920] ;  /* 0x0029200001317983 */ /* 0x000f680000300800 */
[----:B------:R-:W5:Y:S01]  /*42230*/  LDL.LU R48, [R1+0x2aec] ;  /* 0x002aec0001307983 */ /* 0x000f620000300800 */
[----:B--2---:R-:W-:-:S03]  /*42240*/  IMAD.X R20, R30, 0x1, R20, P4 ;  /* 0x000000011e147824 */ /* 0x004fc600020e0614 */
[----:B------:R-:W2:Y:S04]  /*42250*/  LDL.LU R47, [R1+0x2ae8] ;  /* 0x002ae800012f7983 */ /* 0x000ea80000300800 */
[----:B------:R0:W-:Y:S04]  /*42260*/  STL [R1+0x2afc], R20 ;  /* 0x002afc1401007387 */ /* 0x0001e80000100800 */
[----:B------:R-:W2:Y:S04]  /*42270*/  LDL.LU R46, [R1+0x2914] ;  /* 0x00291400012e7983 */ /* 0x000ea80000300800 */
[----:B0-----:R-:W2:Y:S04]  /*42280*/  LDL.LU R20, [R1+0x2ae0] ;  /* 0x002ae00001147983 */ /* 0x001ea80000300800 */
[----:B------:R-:W2:Y:S04]  /*42290*/  LDL.LU R45, [R1+0x291c] ;  /* 0x00291c00012d7983 */ /* 0x000ea80000300800 */
[----:B------:R-:W2:Y:S04]  /*422a0*/  LDL.LU R44, [R1+0x2ad8] ;  /* 0x002ad800012c7983 */ /* 0x000ea80000300800 */
[----:B------:R-:W2:Y:S01]  /*422b0*/  LDL.LU R43, [R1+0x2ae4] ;  /* 0x002ae400012b7983 */ /* 0x000ea20000300800 */
[----:B----4-:R-:W-:-:S05]  /*422c0*/  IADD3 R19, P4, PT, R31, R19, RZ ;  /* 0x000000131f137210 */ /* 0x010fca0007f9e0ff */
        /* <DEDUP_REMOVED lines=21> */
[----:B---3--:R-:W-:-:S05]  /*42420*/  IMAD.X R21, R30, 0x1, R21, P2 ;  /* 0x000000011e157824 */ /* 0x008fca00010e0615 */
[----:B------:R0:W-:Y:S01]  /*42430*/  STL [R1+0x2af4], R21 ;  /* 0x002af41501007387 */ /* 0x0001e20000100800 */
[C---:B-----5:R-:W-:Y:S01]  /*42440*/  IADD3 R49, P2, PT, R31.reuse, R49, RZ ;  /* 0x000000311f317210 */ /* 0x060fe20007f5e0ff */
[----:B------:R-:W-:Y:S02]  /*42450*/  IMAD.X R48, R30, 0x1, R48, P5 ;  /* 0x000000011e307824 */ /* 0x000fe400028e0630 */
[----:B0-----:R-:W3:Y:S01]  /*42460*/  LDL.LU R21, [R1+0x2a90] ;  /* 0x002a900001157983 */ /* 0x001ee20000300800 */
[----:B--2---:R-:W-:-:S03]  /*42470*/  IADD3 R47, P5, PT, R31, R47, RZ ;  /* 0x0000002f1f2f7210 */ /* 0x004fc60007fbe0ff */
[----:B------:R-:W-:Y:S01]  /*42480*/  STL [R1+0x2920], R49 ;  /* 0x0029203101007387 */ /* 0x000fe20000100800 */
[----:B------:R-:W-:-:S03]  /*42490*/  IMAD.X R46, R30, 0x1, R46, P4 ;  /* 0x000000011e2e7824 */ /* 0x000fc600020e062e */
[----:B------:R-:W-:Y:S01]  /*424a0*/  STL [R1+0x2aec], R48 ;  /* 0x002aec3001007387 */ /* 0x000fe20000100800 */
[----:B------:R-:W-:-:S05]  /*424b0*/  IADD3 R20, P4, PT, R31, R20, RZ ;  /* 0x000000141f147210 */ /* 0x000fca0007f9e0ff */
[----:B------:R0:W-:Y:S04]  /*424c0*/  STL [R1+0x2ae0], R20 ;  /* 0x002ae01401007387 */ /* 0x0001e80000100800 */
[----:B------:R-:W-:Y:S01]  /*424d0*/  STL [R1+0x2ae8], R47 ;  /* 0x002ae82f01007387 */ /* 0x000fe20000100800 */
[----:B------:R-:W-:-:S03]  /*424e0*/  IMAD.X R45, R30, 0x1, R45, P2 ;  /* 0x000000011e2d7824 */ /* 0x000fc600010e062d */
[----:B0-----:R-:W2:Y:S01]  /*424f0*/  LDL.LU R20, [R1+0x2a9c] ;  /* 0x002a9c0001147983 */ /* 0x001ea20000300800 */
[C---:B------:R-:W-:Y:S01]  /*42500*/  IADD3 R44, P2, PT, R31.reuse, R44, RZ ;  /* 0x0000002c1f2c7210 */ /* 0x040fe20007f5e0ff */
[----:B------:R-:W-:Y:S02]  /*42510*/  IMAD.X R43, R30, 0x1, R43, P5 ;  /* 0x000000011e2b7824 */ /* 0x000fe400028e062b */
        /* <DEDUP_REMOVED lines=41> */
[----:B------:R-:W-:Y:S04]  /*427b0*/  STL [R1+0x2aac], R23 ;  /* 0x002aac1701007387 */ /* 0x000fe80000100800 */
[----:B0-----:R-:W4:Y:S01]  /*427c0*/  LDL.LU R19, [R1+0x2948] ;  /* 0x0029480001137983 */ /* 0x001f220000300800 */
[----:B------:R-:W-:-:S05]  /*427d0*/  IADD3 R22, P5, PT, R31, R22, RZ ;  /* 0x000000161f167210 */ /* 0x000fca0007fbe0ff */
[----:B------:R-:W-:Y:S04]  /*427e0*/  STL [R1+0x2a98], R22 ;  /* 0x002a981601007387 */ /* 0x000fe80000100800 */
[----:B------:R-:W5:Y:S04]  /*427f0*/  LDL.LU R49, [R1+0x2a94] ;  /* 0x002a940001317983 */ /* 0x000f680000300800 */
[----:B------:R-:W5:Y:S04]  /*42800*/  LDL.LU R48, [R1+0x2950] ;  /* 0x0029500001307983 */ /* 0x000f680000300800 */
[----:B------:R-:W5:Y:S01]  /*42810*/  LDL.LU R47, [R1+0x2a8c] ;  /* 0x002a8c00012f7983 */ /* 0x000f620000300800 */
[----:B---3--:R-:W-:-:S05]  /*42820*/  IADD3 R21, P4, PT, R31, R21, RZ ;  /* 0x000000151f157210 */ /* 0x008fca0007f9e0ff */
[----:B------:R0:W-:Y:S04]  /*42830*/  STL [R1+0x2a90], R21 ;  /* 0x002a901501007387 */ /* 0x0001e80000100800 */
[----:B------:R-:W3:Y:S04]  /*42840*/  LDL.LU R46, [R1+0x2a88] ;  /* 0x002a8800012e7983 */ /* 0x000ee80000300800 */
[----:B0-----:R-:W3:Y:S04]  /*42850*/  LDL.LU R21, [R1+0x2944] ;  /* 0x0029440001157983 */ /* 0x001ee80000300800 */
[----:B------:R-:W3:Y:S04]  /*42860*/  LDL.LU R45, [R1+0x2a80] ;  /* 0x002a8000012d7983 */ /* 0x000ee80000300800 */
[----:B------:R-:W3:Y:S04]  /*42870*/  LDL.LU R44, [R1+0x294c] ;  /* 0x00294c00012c7983 */ /* 0x000ee80000300800 */
[----:B------:R-:W3:Y:S01]  /*42880*/  LDL.LU R43, [R1+0x2a78] ;  /* 0x002a7800012b7983 */ /* 0x000ee20000300800 */
[----:B--2---:R-:W-:-:S05]  /*42890*/  IMAD.X R20, R30, 0x1, R20, P2 ;  /* 0x000000011e147824 */ /* 0x004fca00010e0614 */
[----:B------:R0:W-:Y:S04]  /*428a0*/  STL [R1+0x2a9c], R20 ;  /* 0x002a9c1401007387 */ /* 0x0001e80000100800 */
        /* <DEDUP_REMOVED lines=19> */
[----:B0-----:R-:W2:Y:S01]  /*429e0*/  LDL.LU R20, [R1+0x2a38] ;  /* 0x002a380001147983 */ /* 0x001ea20000300800 */
[----:B----4-:R-:W-:-:S05]  /*429f0*/  IADD3 R19, P2, PT, R31, R19, RZ ;  /* 0x000000131f137210 */ /* 0x010fca0007f5e0ff */
[----:B------:R0:W-:Y:S04]  /*42a00*/  STL [R1+0x2948], R19 ;  /* 0x0029481301007387 */ /* 0x0001e80000100800 */
[----:B0-----:R-:W4:Y:S01]  /*42a10*/  LDL.LU R19, [R1+0x2a44] ;  /* 0x002a440001137983 */ /* 0x001f220000300800 */
[C---:B-----5:R-:W-:Y:S01]  /*42a20*/  IMAD.X R49, R30.reuse, 0x1, R49, P5 ;  /* 0x000000011e317824 */ /* 0x060fe200028e0631 */
[----:B------:R-:W-:Y:S01]  /*42a30*/  IADD3 R48, P5, PT, R31, R48, RZ ;  /* 0x000000301f307210 */ /* 0x000fe20007fbe0ff */
[----:B------:R-:W-:-:S03]  /*42a40*/  IMAD.X R47, R30, 0x1, R47, P4 ;  /* 0x000000011e2f7824 */ /* 0x000fc600020e062f */
[----:B------:R-:W-:Y:S04]  /*42a50*/  STL [R1+0x2a94], R49 ;  /* 0x002a943101007387 */ /* 0x000fe80000100800 */
[----:B------:R-:W-:Y:S01]  /*42a60*/  STL [R1+0x2950], R48 ;  /* 0x0029503001007387 */ /* 0x000fe20000100800 */
[C---:B---3--:R-:W-:Y:S01]  /*42a70*/  IADD3 R46, P4, PT, R31.reuse, R46, RZ ;  /* 0x0000002e1f2e7210 */ /* 0x048fe20007f9e0ff */
[----:B------:R-:W-:Y:S01]  /*42a80*/  IMAD.X R21, R30, 0x1, R21, P2 ;  /* 0x000000011e157824 */ /* 0x000fe200010e0615 */
[----:B------:R-:W-:-:S04]  /*42a90*/  IADD3 R45, P2, PT, R31, R45, RZ ;  /* 0x0000002d1f2d7210 */ /* 0x000fc80007f5e0ff */
[----:B------:R0:W-:Y:S01]  /*42aa0*/  STL [R1+0x2944], R21 ;  /* 0x0029441501007387 */ /* 0x0001e20000100800 */
[----:B------:R-:W-:-:S03]  /*42ab0*/  IMAD.X R44, R30, 0x1, R44, P5 ;  /* 0x000000011e2c7824 */ /* 0x000fc600028e062c */
[----:B------:R-:W-:Y:S01]  /*42ac0*/  STL [R1+0x2a8c], R47 ;  /* 0x002a8c2f01007387 */ /* 0x000fe20000100800 */
[----:B------:R-:W-:-:S03]  /*42ad0*/  IADD3 R43, P5, PT, R31, R43, RZ ;  /* 0x0000002b1f2b7210 */ /* 0x000fc60007fbe0ff */
[----:B0-----:R-:W3:Y:S04]  /*42ae0*/  LDL.LU R21, [R1+0x2a30] ;  /* 0x002a300001157983 */ /* 0x001ee80000300800 */
[----:B------:R-:W-:Y:S01]  /*42af0*/  STL [R1+0x2a88], R46 ;  /* 0x002a882e01007387 */ /* 0x000fe20000100800 */
[----:B--2---:R-:W-:-:S03]  /*42b00*/  IMAD.X R42, R30, 0x1, R42, P4 ;  /* 0x000000011e2a7824 */ /* 0x004fc600020e062a */
        /* <DEDUP_REMOVED lines=41> */
[----:B0-----:R-:W2:Y:S04]  /*42da0*/  LDL.LU R20, [R1+0x2a3c] ;  /* 0x002a3c0001147983 */ /* 0x001ea80000300800 */
[----:B------:R-:W-:Y:S04]  /*42db0*/  STL [R1+0x2a4c], R22 ;  /* 0x002a4c1601007387 */ /* 0x000fe80000100800 */
[----:B------:R-:W5:Y:S04]  /*42dc0*/  LDL.LU R49, [R1+0x2980] ;  /* 0x0029800001317983 */ /* 0x000f680000300800 */
[----:B------:R-:W5:Y:S01]  /*42dd0*/  LDL.LU R48, [R1+0x2a34] ;  /* 0x002a340001307983 */ /* 0x000f620000300800 */
[----:B----4-:R-:W-:-:S03]  /*42de0*/  IMAD.X R19, R30, 0x1, R19, P2 ;  /* 0x000000011e137824 */ /* 0x010fc600010e0613 */
[----:B------:R-:W4:Y:S04]  /*42df0*/  LDL.LU R47, [R1+0x2988] ;  /* 0x00298800012f7983 */ /* 0x000f280000300800 */
[----:B------:R0:W-:Y:S04]  /*42e00*/  STL [R1+0x2a44], R19 ;  /* 0x002a441301007387 */ /* 0x0001e80000100800 */
[----:B------:R-:W4:Y:S04]  /*42e10*/  LDL.LU R46, [R1+0x2a2c] ;  /* 0x002a2c00012e7983 */ /* 0x000f280000300800 */
[----:B0-----:R-:W4:Y:S04]  /*42e20*/  LDL.LU R19, [R1+0x2a28] ;  /* 0x002a280001137983 */ /* 0x001f280000300800 */
[----:B------:R-:W4:Y:S04]  /*42e30*/  LDL.LU R45, [R1+0x297c] ;  /* 0x00297c00012d7983 */ /* 0x000f280000300800 */
[----:B------:R-:W4:Y:S04]  /*42e40*/  LDL.LU R44, [R1+0x2a20] ;  /* 0x002a2000012c7983 */ /* 0x000f280000300800 */
[----:B------:R-:W4:Y:S01]  /*42e50*/  LDL.LU R43, [R1+0x2984] ;  /* 0x00298400012b7983 */ /* 0x000f220000300800 */
[----:B---3--:R-:W-:-:S05]  /*42e60*/  IADD3 R21, P2, PT, R31, R21, RZ ;  /* 0x000000151f157210 */ /* 0x008fca0007f5e0ff */
        /* <DEDUP_REMOVED lines=21> */
[----:B--2---:R-:W-:-:S05]  /*42fc0*/  IMAD.X R20, R30, 0x1, R20, P5 ;  /* 0x000000011e147824 */ /* 0x004fca00028e0614 */
[----:B------:R0:W-:Y:S01]  /*42fd0*/  STL [R1+0x2a3c], R20 ;  /* 0x002a3c1401007387 */ /* 0x0001e20000100800 */
[----:B-----5:R-:W-:-:S03]  /*42fe0*/  IADD3 R49, P5, PT, R31, R49, RZ ;  /* 0x000000311f317210 */ /* 0x020fc60007fbe0ff */
[----:B0-----:R-:W2:Y:S01]  /*42ff0*/  LDL.LU R20, [R1+0x29d8] ;  /* 0x0029d80001147983 */ /* 0x001ea20000300800 */
[C---:B------:R-:W-:Y:S01]  /*43000*/  IMAD.X R48, R30.reuse, 0x1, R48, P4 ;  /* 0x000000011e307824 */ /* 0x040fe200020e0630 */
[----:B----4-:R-:W-:Y:S02]  /*43010*/  IADD3 R47, P4, PT, R31, R47, RZ ;  /* 0x0000002f1f2f7210 */ /* 0x010fe40007f9e0ff */
[----:B------:R-:W-:Y:S01]  /*43020*/  STL [R1+0x2980], R49 ;  /* 0x0029803101007387 */ /* 0x000fe20000100800 */
[----:B------:R-:W-:-:S03]  /*43030*/  IMAD.X R46, R30, 0x1, R46, P2 ;  /* 0x000000011e2e7824 */ /* 0x000fc600010e062e */
[----:B------:R-:W-:Y:S01]  /*43040*/  STL [R1+0x2a34], R48 ;  /* 0x002a343001007387 */ /* 0x000fe20000100800 */
[----:B------:R-:W-:-:S05]  /*43050*/  IADD3 R19, P2, PT, R31, R19, RZ ;  /* 0x000000131f137210 */ /* 0x000fca0007f5e0ff */
[----:B------:R0:W-:Y:S04]  /*43060*/  STL [R1+0x2a28], R19 ;  /* 0x002a281301007387 */ /* 0x0001e80000100800 */
[----:B------:R-:W-:Y:S04]  /*43070*/  STL [R1+0x2988], R47 ;  /* 0x0029882f01007387 */ /* 0x000fe80000100800 */
[----:B0-----:R-:W4:Y:S01]  /*43080*/  LDL.LU R19, [R1+0x29e4] ;  /* 0x0029e40001137983 */ /* 0x001f220000300800 */
[C---:B------:R-:W-:Y:S01]  /*43090*/  IMAD.X R45, R30.reuse, 0x1, R45, P5 ;  /* 0x000000011e2d7824 */ /* 0x040fe200028e062d */
[C---:B------:R-:W-:Y:S01]  /*430a0*/  IADD3 R44, P5, PT, R31.reuse, R44, RZ ;  /* 0x0000002c1f2c7210 */ /* 0x040fe20007fbe0ff */
[C---:B------:R-:W-:Y:S01]  /*430b0*/  IMAD.X R43, R30.reuse, 0x1, R43, P4 ;  /* 0x000000011e2b7824 */ /* 0x040fe200020e062b */
[----:B------:R-:W-:Y:S04]  /*430c0*/  STL [R1+0x2a2c], R46 ;  /* 0x002a2c2e01007387 */ /* 0x000fe80000100800 */
[----:B------:R-:W-:Y:S04]  /*430d0*/  STL [R1+0x297c], R45 ;  /* 0x00297c2d01007387 */ /* 0x000fe80000100800 */
[----:B------:R-:W-:Y:S04]  /*430e0*/  STL [R1+0x2a20], R44 ;  /* 0x002a202c01007387 */ /* 0x000fe80000100800 */
[----:B------:R-:W-:Y:S01]  /*430f0*/  STL [R1+0x2984], R43 ;  /* 0x0029842b01007387 */ /* 0x000fe20000100800 */
[C---:B---3--:R-:W-:Y:S01]  /*43100*/  IADD3 R42, P4, PT, R31.reuse, R42, RZ ;  /* 0x0000002a1f2a7210 */ /* 0x048fe20007f9e0ff */
[----:B------:R-:W-:Y:S01]  /*43110*/  IMAD.X R41, R30, 0x1, R41, P2 ;  /* 0x000000011e297824 */ /* 0x000fe200010e0629 */
        /* <DEDUP_REMOVED lines=35> */
[----:B------:R0:W-:Y:S04]  /*43350*/  STL [R1+0x29ec], R21 ;  /* 0x0029ec1501007387 */ /* 0x0001e80000100800 */
[----:B------:R-:W-:Y:S04]  /*43360*/  STL [R1+0x29f4], R23 ;  /* 0x0029f41701007387 */ /* 0x000fe80000100800 */
[----:B0-----:R-:W3:Y:S04]  /*43370*/  LDL.LU R21, [R1+0x29d0] ;  /* 0x0029d00001157983 */ /* 0x001ee80000300800 */
[----:B------:R-:W-:Y:S04]  /*43380*/  STL [R1+0x29e0], R22 ;  /* 0x0029e01601007387 */ /* 0x000fe80000100800 */
[----:B------:R-:W5:Y:S04]  /*43390*/  LDL.LU R49, [R1+0x29dc] ;  /* 0x0029dc0001317983 */ /* 0x000f680000300800 */
[----:B------:R-:W5:Y:S01]  /*433a0*/  LDL.LU R48, [R1+0x29b0] ;  /* 0x0029b00001307983 */ /* 0x000f620000300800 */
[----:B--2---:R-:W-:-:S03]  /*433b0*/  IADD3 R20, P2, PT, R31, R20, RZ ;  /* 0x000000141f147210 */ /* 0x004fc60007f5e0ff */
[----:B------:R-:W2:Y:S04]  /*433c0*/  LDL.LU R47, [R1+0x29d4] ;  /* 0x0029d400012f7983 */ /* 0x000ea80000300800 */
[----:B------:R0:W-:Y:S04]  /*433d0*/  STL [R1+0x29d8], R20 ;  /* 0x0029d81401007387 */ /* 0x0001e80000100800 */
[----:B------:R-:W2:Y:S04]  /*433e0*/  LDL.LU R46, [R1+0x29b8] ;  /* 0x0029b800012e7983 */ /* 0x000ea80000300800 */
[----:B0-----:R-:W2:Y:S04]  /*433f0*/  LDL.LU R20, [R1+0x29cc] ;  /* 0x0029cc0001147983 */ /* 0x001ea80000300800 */
[----:B------:R-:W2:Y:S04]  /*43400*/  LDL.LU R45, [R1+0x29c8] ;  /* 0x0029c800012d7983 */ /* 0x000ea80000300800 */
[----:B------:R-:W2:Y:S04]  /*43410*/  LDL.LU R44, [R1+0x29ac] ;  /* 0x0029ac00012c7983 */ /* 0x000ea80000300800 */
[----:B------:R-:W2:Y:S01]  /*43420*/  LDL.LU R43, [R1+0x29c0] ;  /* 0x0029c000012b7983 */ /* 0x000ea20000300800 */
[----:B----4-:R-:W-:-:S05]  /*43430*/  IMAD.X R19, R30, 0x1, R19, P5 ;  /* 0x000000011e137824 */ /* 0x010fca00028e0613 */
        /* <DEDUP_REMOVED lines=21> */
[----:B---3--:R-:W-:-:S05]  /*43590*/  IADD3 R21, P5, PT, R31, R21, RZ ;  /* 0x000000151f157210 */ /* 0x008fca0007fbe0ff */
[----:B------:R0:W-:Y:S01]  /*435a0*/  STL [R1+0x29d0], R21 ;  /* 0x0029d01501007387 */ /* 0x0001e20000100800 */
[C---:B-----5:R-:W-:Y:S01]  /*435b0*/  IMAD.X R49, R30.reuse, 0x1, R49, P4 ;  /* 0x000000011e317824 */ /* 0x060fe200020e0631 */
[----:B------:R-:W-:Y:S02]  /*435c0*/  IADD3 R48, P4, PT, R31, R48, RZ ;  /* 0x000000301f307210 */ /* 0x000fe40007f9e0ff */
[----:B0-----:R-:W3:Y:S01]  /*435d0*/  LDL.LU R21, [R1+0x290c] ;  /* 0x00290c0001157983 */ /* 0x001ee20000300800 */
[----:B--2---:R-:W-:-:S03]  /*435e0*/  IMAD.X R47, R30, 0x1, R47, P2 ;  /* 0x000000011e2f7824 */ /* 0x004fc600010e062f */
[----:B------:R-:W-:Y:S04]  /*435f0*/  STL [R1+0x29dc], R49 ;  /* 0x0029dc3101007387 */ /* 0x000fe80000100800 */
[----:B------:R-:W-:Y:S01]  /*43600*/  STL [R1+0x29b0], R48 ;  /* 0x0029b03001007387 */ /* 0x000fe20000100800 */
[----:B------:R-:W-:Y:S01]  /*43610*/  IMAD.X R20, R30, 0x1, R20, P5 ;  /* 0x000000011e147824 */ /* 0x000fe200028e0614 */
[----:B------:R-:W-:-:S04]  /*43620*/  IADD3 R46, P2, PT, R31, R46, RZ ;  /* 0x0000002e1f2e7210 */ /* 0x000fc80007f5e0ff */
[----:B------:R0:W-:Y:S04]  /*43630*/  STL [R1+0x29cc], R20 ;  /* 0x0029cc1401007387 */ /* 0x0001e80000100800 */
[----:B------:R-:W-:Y:S01]  /*43640*/  STL [R1+0x29d4], R47 ;  /* 0x0029d42f01007387 */ /* 0x000fe20000100800 */
[----:B------:R-:W-:-:S03]  /*43650*/  IADD3 R45, P5, PT, R31, R45, RZ ;  /* 0x0000002d1f2d7210 */ /* 0x000fc60007fbe0ff */
[----:B0-----:R-:W2:Y:S01]  /*43660*/  LDL.LU R20, [R1+0x28d8] ;  /* 0x0028d80001147983 */ /* 0x001ea20000300800 */
[C---:B------:R-:W-:Y:S01]  /*43670*/  IMAD.X R44, R30.reuse, 0x1, R44, P4 ;  /* 0x000000011e2c7824 */ /* 0x040fe200020e062c */
[----:B------:R-:W-:Y:S02]  /*43680*/  IADD3 R43, P4, PT, R31, R43, RZ ;  /* 0x0000002b1f2b7210 */ /* 0x000fe40007f9e0ff */
[----:B------:R-:W-:Y:S01]  /*43690*/  STL [R1+0x29b8], R46 ;  /* 0x0029b82e01007387 */ /* 0x000fe20000100800 */
[----:B----4-:R-:W-:-:S03]  /*436a0*/  IMAD.X R42, R30, 0x1, R42, P2 ;  /* 0x000000011e2a7824 */ /* 0x010fc600010e062a */
        /* <DEDUP_REMOVED lines=41> */
[----:B0-----:R-:W4:Y:S04]  /*43940*/  LDL.LU R19, [R1+0x2904] ;  /* 0x0029040001137983 */ /* 0x001f280000300800 */
[----:B------:R-:W-:Y:S04]  /*43950*/  STL [R1+0x2924], R22 ;  /* 0x0029241601007387 */ /* 0x000fe80000100800 */
[----:B------:R-:W5:Y:S04]  /*43960*/  LDL.LU R49, [R1+0x28c0] ;  /* 0x0028c00001317983 */ /* 0x000f680000300800 */
[----:B------:R-:W5:Y:S04]  /*43970*/  LDL.LU R48, [R1+0x28ec] ;  /* 0x0028ec0001307983 */ /* 0x000f680000300800 */
[----:B------:R-:W5:Y:S01]  /*43980*/  LDL.LU R47, [R1+0x28b8] ;  /* 0x0028b800012f7983 */ /* 0x000f620000300800 */
[----:B---3--:R-:W-:-:S05]  /*43990*/  IMAD.X R21, R30, 0x1, R21, P5 ;  /* 0x000000011e157824 */ /* 0x008fca00028e0615 */
[----:B------:R0:W-:Y:S04]  /*439a0*/  STL [R1+0x290c], R21 ;  /* 0x00290c1501007387 */ /* 0x0001e80000100800 */
[----:B------:R-:W3:Y:S04]  /*439b0*/  LDL.LU R46, [R1+0x28d4] ;  /* 0x0028d400012e7983 */ /* 0x000ee80000300800 */
[----:B0-----:R-:W3:Y:S04]  /*439c0*/  LDL.LU R21, [R1+0x28a8] ;  /* 0x0028a80001157983 */ /* 0x001ee80000300800 */
[----:B------:R-:W3:Y:S04]  /*439d0*/  LDL.LU R45, [R1+0x28bc] ;  /* 0x0028bc00012d7983 */ /* 0x000ee80000300800 */
[----:B------:R-:W3:Y:S04]  /*439e0*/  LDL.LU R44, [R1+0x28a0] ;  /* 0x0028a000012c7983 */ /* 0x000ee80000300800 */
[----:B------:R-:W3:Y:S01]  /*439f0*/  LDL.LU R43, [R1+0x28b4] ;  /* 0x0028b400012b7983 */ /* 0x000ee20000300800 */
[----:B--2---:R-:W-:-:S05]  /*43a00*/  IADD3 R20, P5, PT, R31, R20, RZ ;  /* 0x000000141f147210 */ /* 0x004fca0007fbe0ff */
        /* <DEDUP_REMOVED lines=21> */
[----:B----4-:R-:W-:-:S05]  /*43b60*/  IMAD.X R19, R30, 0x1, R19, P4 ;  /* 0x000000011e137824 */ /* 0x010fca00020e0613 */
[----:B------:R0:W-:Y:S04]  /*43b70*/  STL [R1+0x2904], R19 ;  /* 0x0029041301007387 */ /* 0x0001e80000100800 */
[----:B0-----:R-:W4:Y:S01]  /*43b80*/  LDL.LU R19, [R1+0x2848] ;  /* 0x0028480001137983 */ /* 0x001f220000300800 */
[C---:B-----5:R-:W-:Y:S01]  /*43b90*/  IADD3 R49, P4, PT, R31.reuse, R49, RZ ;  /* 0x000000311f317210 */ /* 0x060fe20007f9e0ff */
[----:B------:R-:W-:Y:S01]  /*43ba0*/  IMAD.X R48, R30, 0x1, R48, P2 ;  /* 0x000000011e307824 */ /* 0x000fe200010e0630 */
[----:B------:R-:W-:-:S03]  /*43bb0*/  IADD3 R47, P2, PT, R31, R47, RZ ;  /* 0x0000002f1f2f7210 */ /* 0x000fc60007f5e0ff */
[----:B------:R-:W-:Y:S04]  /*43bc0*/  STL [R1+0x28c0], R49 ;  /* 0x0028c03101007387 */ /* 0x000fe80000100800 */
[----:B------:R-:W-:Y:S01]  /*43bd0*/  STL [R1+0x28ec], R48 ;  /* 0x0028ec3001007387 */ /* 0x000fe20000100800 */
[C---:B---3--:R-:W-:Y:S01]  /*43be0*/  IMAD.X R46, R30.reuse, 0x1, R46, P5 ;  /* 0x000000011e2e7824 */ /* 0x048fe200028e062e */
[----:B------:R-:W-:Y:S01]  /*43bf0*/  IADD3 R21, P5, PT, R31, R21, RZ ;  /* 0x000000151f157210 */ /* 0x000fe20007fbe0ff */
[----:B------:R-:W-:-:S04]  /*43c00*/  IMAD.X R45, R30, 0x1, R45, P4 ;  /* 0x000000011e2d7824 */ /* 0x000fc800020e062d */
[----:B------:R0:W-:Y:S01]  /*43c10*/  STL [R1+0x28a8], R21 ;  /* 0x0028a81501007387 */ /* 0x0001e20000100800 */
[----:B------:R-:W-:-:S03]  /*43c20*/  IADD3 R44, P4, PT, R31, R44, RZ ;  /* 0x0000002c1f2c7210 */ /* 0x000fc60007f9e0ff */
[----:B------:R-:W-:Y:S01]  /*43c30*/  STL [R1+0x28b8], R47 ;  /* 0x0028b82f01007387 */ /* 0x000fe20000100800 */
[----:B------:R-:W-:-:S03]  /*43c40*/  IMAD.X R43, R30, 0x1, R43, P2 ;  /* 0x000000011e2b7824 */ /* 0x000fc600010e062b */
[----:B0-----:R-:W3:Y:S04]  /*43c50*/  LDL.LU R21, [R1+0x2854] ;  /* 0x0028540001157983 */ /* 0x001ee80000300800 */
[----:B------:R-:W-:Y:S01]  /*43c60*/  STL [R1+0x28d4], R46 ;  /* 0x0028d42e01007387 */ /* 0x000fe20000100800 */
[----:B--2---:R-:W-:-:S03]  /*43c70*/  IADD3 R42, P2, PT, R31, R42, RZ ;  /* 0x0000002a1f2a7210 */ /* 0x004fc60007f5e0ff */
        /* <DEDUP_REMOVED lines=37> */
[----:B------:R-:W-:Y:S01]  /*43ed0*/  STL [R1+0x2858], R24 ;  /* 0x0028581801007387 */ /* 0x000fe20000100800 */
[----:B------:R-:W-:-:S03]  /*43ee0*/  IADD3 R22, P2, PT, R31, R22, RZ ;  /* 0x000000161f167210 */ /* 0x000fc60007f5e0ff */
[----:B------:R0:W-:Y:S04]  /*43ef0*/  STL [R1+0x285c], R20 ;  /* 0x00285c1401007387 */ /* 0x0001e80000100800 */
[----:B------:R-:W-:Y:S04]  /*43f00*/  STL [R1+0x2864], R23 ;  /* 0x0028641701007387 */ /* 0x000fe80000100800 */
[----:B0-----:R-:W2:Y:S04]  /*43f10*/  LDL.LU R20, [R1+0x2840] ;  /* 0x0028400001147983 */ /* 0x001ea80000300800 */
[----:B------:R-:W-:Y:S04]  /*43f20*/  STL [R1+0x2850], R22 ;  /* 0x0028501601007387 */ /* 0x000fe80000100800 */
[----:B------:R-:W5:Y:S04]  /*43f30*/  LDL.LU R49, [R1+0x284c] ;  /* 0x00284c0001317983 */ /* 0x000f680000300800 */
[----:B------:R-:W5:Y:S01]  /*43f40*/  LDL.LU R48, [R1+0x2838] ;  /* 0x0028380001307983 */ /* 0x000f620000300800 */
[----:B----4-:R-:W-:-:S03]  /*43f50*/  IADD3 R19, P5, PT, R31, R19, RZ ;  /* 0x000000131f137210 */ /* 0x010fc60007fbe0ff */
[----:B------:R-:W4:Y:S04]  /*43f60*/  LDL.LU R47, [R1+0x2844] ;  /* 0x00284400012f7983 */ /* 0x000f280000300800 */
[----:B------:R0:W-:Y:S04]  /*43f70*/  STL [R1+0x2848], R19 ;  /* 0x0028481301007387 */ /* 0x0001e80000100800 */
[----:B------:R-:W4:Y:S04]  /*43f80*/  LDL.LU R46, [R1+0x2830] ;  /* 0x00283000012e7983 */ /* 0x000f280000300800 */
[----:B0-----:R-:W4:Y:S04]  /*43f90*/  LDL.LU R19, [R1+0x283c] ;  /* 0x00283c0001137983 */ /* 0x001f280000300800 */
[----:B------:R-:W4:Y:S04]  /*43fa0*/  LDL.LU R45, [R1+0x2828] ;  /* 0x00282800012d7983 */ /* 0x000f280000300800 */
[----:B------:R-:W4:Y:S04]  /*43fb0*/  LDL.LU R44, [R1+0x2834] ;  /* 0x00283400012c7983 */ /* 0x000f280000300800 */
[----:B------:R-:W4:Y:S01]  /*43fc0*/  LDL.LU R43, [R1+0x2820] ;  /* 0x00282000012b7983 */ /* 0x000f220000300800 */
        /* <DEDUP_REMOVED lines=22> */
[----:B--2---:R-:W-:-:S05]  /*44130*/  IADD3 R20, P4, PT, R31, R20, RZ ;  /* 0x000000141f147210 */ /* 0x004fca0007f9e0ff */
[----:B------:R0:W-:Y:S01]  /*44140*/  STL [R1+0x2840], R20 ;  /* 0x0028401401007387 */ /* 0x0001e20000100800 */
[----:B-----5:R-:W-:-:S03]  /*44150*/  IMAD.X R49, R30, 0x1, R49, P2 ;  /* 0x000000011e317824 */ /* 0x020fc600010e0631 */
[----:B0-----:R-:W2:Y:S01]  /*44160*/  LDL.LU R20, [R1+0x27dc] ;  /* 0x0027dc0001147983 */ /* 0x001ea20000300800 */
[----:B------:R-:W-:Y:S01]  /*44170*/  IADD3 R48, P2, PT, R31, R48, RZ ;  /* 0x000000301f307210 */ /* 0x000fe20007f5e0ff */
[C---:B----4-:R-:W-:Y:S02]  /*44180*/  IMAD.X R47, R30.reuse, 0x1, R47, P5 ;  /* 0x000000011e2f7824 */ /* 0x050fe400028e062f */
        /* <DEDUP_REMOVED lines=5166> */
[----:B------:R1:W-:Y:S04]  /*58470*/  STL [R1+0x2e9c], R23 ;  /* 0x002e9c1701007387 */ /* 0x0003e80000100800 */
[----:B0-----:R-:W4:Y:S01]  /*58480*/  LDL.LU R19, [R1+0x2f14] ;  /* 0x002f140001137983 */ /* 0x001f220000300800 */
[----:B------:R-:W-:-:S05]  /*58490*/  IADD3 R22, P5, PT, R31, R22, RZ ;  /* 0x000000161f167210 */ /* 0x000fca0007fbe0ff */
[----:B------:R0:W-:Y:S04]  /*584a0*/  STL [R1+0x2ee8], R22 ;  /* 0x002ee81601007387 */ /* 0x0001e80000100800 */
[----:B------:R-:W5:Y:S04]  /*584b0*/  LDL.LU R49, [R1+0x2edc] ;  /* 0x002edc0001317983 */ /* 0x000f680000300800 */
[----:B------:R-:W5:Y:S04]  /*584c0*/  LDL.LU R48, [R1+0x2f2c] ;  /* 0x002f2c0001307983 */ /* 0x000f680000300800 */
[----:B------:R-:W5:Y:S01]  /*584d0*/  LDL.LU R47, [R1+0x2ef8] ;  /* 0x002ef800012f7983 */ /* 0x000f620000300800 */
[----:B---3--:R-:W-:-:S05]  /*584e0*/  IADD3 R21, P4, PT, R31, R21, RZ ;  /* 0x000000151f157210 */ /* 0x008fca0007f9e0ff */
[----:B------:R3:W-:Y:S04]  /*584f0*/  STL [R1+0x2efc], R21 ;  /* 0x002efc1501007387 */ /* 0x0007e80000100800 */
[----:B------:R-:W5:Y:S04]  /*58500*/  LDL.LU R46, [R1+0x2f3c] ;  /* 0x002f3c00012e7983 */ /* 0x000f680000300800 */
[----:B------:R-:W5:Y:S04]  /*58510*/  LDL.LU R45, [R1+0x2f08] ;  /* 0x002f0800012d7983 */ /* 0x000f680000300800 */
[----:B------:R-:W5:Y:S04]  /*58520*/  LDL.LU R44, [R1+0x2f28] ;  /* 0x002f2800012c7983 */ /* 0x000f680000300800 */
[----:B------:R-:W5:Y:S04]  /*58530*/  LDL.LU R43, [R1+0x2f50] ;  /* 0x002f5000012b7983 */ /* 0x000f680000300800 */
[----:B------:R-:W5:Y:S01]  /*58540*/  LDL.LU R42, [R1+0x2f34] ;  /* 0x002f3400012a7983 */ /* 0x000f620000300800 */
[----:B--2---:R-:W-:-:S05]  /*58550*/  IMAD.X R20, R30, 0x1, R20, P2 ;  /* 0x000000011e147824 */ /* 0x004fca00010e0614 */
        /* <DEDUP_REMOVED lines=17> */
[----:B-1----:R-:W5:Y:S04]  /*58670*/  LDL.LU R23, [R1+0x59c] ;  /* 0x00059c0001177983 */ /* 0x002f680000300800 */
[----:B0-----:R-:W5:Y:S04]  /*58680*/  LDL.LU R22, [R1+0x5d8] ;  /* 0x0005d80001167983 */ /* 0x001f680000300800 */
[----:B---3--:R-:W3:Y:S04]  /*58690*/  LDL.LU R21, [R1+0x4d4] ;  /* 0x0004d40001157983 */ /* 0x008ee80000300800 */
[----:B--2---:R-:W2:Y:S01]  /*586a0*/  LDL.LU R20, [R1+0x588] ;  /* 0x0005880001147983 */ /* 0x004ea20000300800 */
[----:B----4-:R-:W-:-:S05]  /*586b0*/  IADD3 R19, P2, PT, R31, R19, RZ ;  /* 0x000000131f137210 */ /* 0x010fca0007f5e0ff */
[----:B------:R0:W-:Y:S04]  /*586c0*/  STL [R1+0x2f14], R19 ;  /* 0x002f141301007387 */ /* 0x0001e80000100800 */
[----:B0-----:R-:W4:Y:S01]  /*586d0*/  LDL.LU R19, [R1+0x490] ;  /* 0x0004900001137983 */ /* 0x001f220000300800 */
[C---:B-----5:R-:W-:Y:S01]  /*586e0*/  IMAD.X R49, R30.reuse, 0x1, R49, P5 ;  /* 0x000000011e317824 */ /* 0x060fe200028e0631 */
[----:B------:R-:W-:Y:S01]  /*586f0*/  IADD3 R48, P5, PT, R31, R48, RZ ;  /* 0x000000301f307210 */ /* 0x000fe20007fbe0ff */
[----:B------:R-:W-:-:S03]  /*58700*/  IMAD.X R47, R30, 0x1, R47, P4 ;  /* 0x000000011e2f7824 */ /* 0x000fc600020e062f */
[----:B------:R0:W-:Y:S01]  /*58710*/  STL [R1+0x2edc], R49 ;  /* 0x002edc3101007387 */ /* 0x0001e20000100800 */
[----:B------:R-:W-:-:S03]  /*58720*/  IMAD.U32 R18, R18, -0x80000000, RZ ;  /* 0x8000000012127824 */ /* 0x000fc600078e00ff */
[----:B------:R0:W-:Y:S04]  /*58730*/  STL [R1+0x2f2c], R48 ;  /* 0x002f2c3001007387 */ /* 0x0001e80000100800 */
[----:B------:R0:W-:Y:S01]  /*58740*/  STL [R1+0x2ef8], R47 ;  /* 0x002ef82f01007387 */ /* 0x0001e20000100800 */
[C---:B------:R-:W-:Y:S01]  /*58750*/  IADD3 R46, P4, PT, R31.reuse, R46, RZ ;  /* 0x0000002e1f2e7210 */ /* 0x040fe20007f9e0ff */
[----:B------:R-:W-:Y:S01]  /*58760*/  IMAD.X R44, R30, 0x1, R44, P5 ;  /* 0x000000011e2c7824 */ /* 0x000fe200028e062c */
[----:B------:R-:W-:-:S03]  /*58770*/  IADD3 R43, P5, PT, R31, R43, RZ ;  /* 0x0000002b1f2b7210 */ /* 0x000fc60007fbe0ff */
[C---:B------:R-:W-:Y:S02]  /*58780*/  IMAD.X R42, R30.reuse, 0x1, R42, P4 ;  /* 0x000000011e2a7824 */ /* 0x040fe400020e062a */
[C---:B------:R-:W-:Y:S01]  /*58790*/  IMAD.X R45, R30.reuse, 0x1, R45, P2 ;  /* 0x000000011e2d7824 */ /* 0x040fe200010e062d */
[----:B------:R0:W-:Y:S01]  /*587a0*/  STL [R1+0x2f3c], R46 ;  /* 0x002f3c2e01007387 */ /* 0x0001e20000100800 */
[----:B------:R-:W1:Y:S01]  /*587b0*/  SYNCS.PHASECHK.TRANS64.TRYWAIT P2, [UR76], R18 ;  /* 0x00000012ff0075a7 */ /* 0x000e62000804114c */
[C---:B------:R-:W-:Y:S01]  /*587c0*/  IADD3 R41, P4, PT, R31.reuse, R41, RZ ;  /* 0x000000291f297210 */ /* 0x040fe20007f9e0ff */
[----:B------:R-:W-:Y:S01]  /*587d0*/  IMAD.X R40, R30, 0x1, R40, P5 ;  /* 0x000000011e287824 */ /* 0x000fe200028e0628 */
[----:B------:R-:W-:-:S03]  /*587e0*/  IADD3 R39, P5, PT, R31, R39, RZ ;  /* 0x000000271f277210 */ /* 0x000fc60007fbe0ff */
[C---:B------:R-:W-:Y:S01]  /*587f0*/  IMAD.X R38, R30.reuse, 0x1, R38, P4 ;  /* 0x000000011e267824 */ /* 0x040fe200020e0626 */
[C---:B------:R-:W-:Y:S01]  /*58800*/  IADD3 R37, P4, PT, R31.reuse, R37, RZ ;  /* 0x000000251f257210 */ /* 0x040fe20007f9e0ff */
[C---:B------:R-:W-:Y:S01]  /*58810*/  IMAD.X R36, R30.reuse, 0x1, R36, P5 ;  /* 0x000000011e247824 */ /* 0x040fe200028e0624 */
[C---:B------:R-:W-:Y:S01]  /*58820*/  IADD3 R35, P5, PT, R31.reuse, R35, RZ ;  /* 0x000000231f237210 */ /* 0x040fe20007fbe0ff */
[----:B------:R0:W-:Y:S02]  /*58830*/  STL [R1+0x2f08], R45 ;  /* 0x002f082d01007387 */ /* 0x0001e40000100800 */
[----:B------:R-:W-:Y:S02]  /*58840*/  IMAD.X R34, R30, 0x1, R34, P4 ;  /* 0x000000011e227824 */ /* 0x000fe400020e0622 */
[----:B------:R0:W-:Y:S01]  /*58850*/  STL [R1+0x2f28], R44 ;  /* 0x002f282c01007387 */ /* 0x0001e20000100800 */
        /* <DEDUP_REMOVED lines=13> */
[----:B------:R0:W-:Y:S04]  /*58930*/  STL [R1+0xdd0], R37 ;  /* 0x000dd02501007387 */ /* 0x0001e80000100800 */
[----:B------:R0:W-:Y:S01]  /*58940*/  STL [R1+0xddc], R36 ;  /* 0x000ddc2401007387 */ /* 0x0001e20000100800 */
[----:B------:R-:W-:-:S03]  /*58950*/  IMAD.X R24, R30, 0x1, R24, P4 ;  /* 0x000000011e187824 */ /* 0x000fc600020e0618 */
[----:B------:R0:W-:Y:S01]  /*58960*/  STL [R1+0xdc0], R35 ;  /* 0x000dc02301007387 */ /* 0x0001e20000100800 */
[----:B------:R-:W-:-:S03]  /*58970*/  IADD3 R23, P4, PT, R31, R23, RZ ;  /* 0x000000171f177210 */ /* 0x000fc60007f9e0ff */
[----:B------:R0:W-:Y:S01]  /*58980*/  STL [R1+0xdcc], R34 ;  /* 0x000dcc2201007387 */ /* 0x0001e20000100800 */
[----:B------:R-:W-:-:S03]  /*58990*/  IMAD.X R22, R30, 0x1, R22, P5 ;  /* 0x000000011e167824 */ /* 0x000fc600028e0616 */
[----:B------:R0:W-:Y:S01]  /*589a0*/  STL [R1+0x6a0], R33 ;  /* 0x0006a02101007387 */ /* 0x0001e20000100800 */
[----:B---3--:R-:W-:-:S03]  /*589b0*/  IADD3 R21, P5, PT, R31, R21, RZ ;  /* 0x000000151f157210 */ /* 0x008fc60007fbe0ff */
[----:B------:R0:W-:Y:S04]  /*589c0*/  STL [R1+0xdbc], R32 ;  /* 0x000dbc2001007387 */ /* 0x0001e80000100800 */
[----:B------:R0:W-:Y:S01]  /*589d0*/  STL [R1+0x690], R29 ;  /* 0x0006901d01007387 */ /* 0x0001e20000100800 */
[----:B--2---:R-:W-:-:S03]  /*589e0*/  IMAD.X R20, R30, 0x1, R20, P4 ;  /* 0x000000011e147824 */ /* 0x004fc600020e0614 */
[----:B------:R0:W-:Y:S04]  /*589f0*/  STL [R1+0x69c], R28 ;  /* 0x00069c1c01007387 */ /* 0x0001e80000100800 */
[----:B------:R0:W-:Y:S04]  /*58a00*/  STL [R1+0x644], R27 ;  /* 0x0006441b01007387 */ /* 0x0001e80000100800 */
[----:B------:R0:W-:Y:S04]  /*58a10*/  STL [R1+0x68c], R26 ;  /* 0x00068c1a01007387 */ /* 0x0001e80000100800 */
[----:B------:R0:W-:Y:S04]  /*58a20*/  STL [R1+0x5f4], R25 ;  /* 0x0005f41901007387 */ /* 0x0001e80000100800 */
[----:B------:R0:W-:Y:S04]  /*58a30*/  STL [R1+0x62c], R24 ;  /* 0x00062c1801007387 */ /* 0x0001e80000100800 */
[----:B------:R0:W-:Y:S01]  /*58a40*/  STL [R1+0x59c], R23 ;  /* 0x00059c1701007387 */ /* 0x0001e20000100800 */
[----:B----4-:R-:W-:-:S03]  /*58a50*/  IMAD.X R19, R30, 0x1, R19, P5 ;  /* 0x000000011e137824 */ /* 0x010fc600028e0613 */
[----:B------:R0:W-:Y:S04]  /*58a60*/  STL [R1+0x5d8], R22 ;  /* 0x0005d81601007387 */ /* 0x0001e80000100800 */
[----:B------:R0:W-:Y:S04]  /*58a70*/  STL [R1+0x4d4], R21 ;  /* 0x0004d41501007387 */ /* 0x0001e80000100800 */
[----:B------:R0:W-:Y:S04]  /*58a80*/  STL [R1+0x588], R20 ;  /* 0x0005881401007387 */ /* 0x0001e80000100800 */
[----:B------:R0:W-:Y:S01]  /*58a90*/  STL [R1+0x490], R19 ;  /* 0x0004901301007387 */ /* 0x0001e20000100800 */
[----:B------:R-:W-:-:S02]  /*58aa0*/  IADD3 R6, P4, PT, R31, R6, RZ ;  /* 0x000000061f067210 */ /* 0x000fc40007f9e0ff */
[----:B------:R-:W-:-:S03]  /*58ab0*/  IADD3 R5, P5, PT, R31, R5, RZ ;  /* 0x000000051f057210 */ /* 0x000fc60007fbe0ff */
[C---:B------:R-:W-:Y:S01]  /*58ac0*/  IMAD.X R9, R30.reuse, 0x1, R9, P4 ;  /* 0x000000011e097824 */ /* 0x040fe200020e0609 */
[----:B------:R-:W-:Y:S01]  /*58ad0*/  IADD3 R4, P4, PT, R31, R4, RZ ;  /* 0x000000041f047210 */ /* 0x000fe20007f9e0ff */
[----:B------:R-:W-:-:S04]  /*58ae0*/  IMAD.X R8, R30, 0x1, R8, P5 ;  /* 0x000000011e087824 */ /* 0x000fc800028e0608 */
[----:B------:R-:W-:Y:S01]  /*58af0*/  IMAD.X R7, R30, 0x1, R7, P4 ;  /* 0x000000011e077824 */ /* 0x000fe200020e0607 */
[----:B01----:R-:W-:Y:S07]  /*58b00*/  @!P2 BRA `(.L_x_8) ;  /* 0x0000033000d8a947 */ /* 0x003fee0003800000 */
.L_x_16:
[----:B------:R-:W2:Y:S01]  /*58b10*/  LDL.LU R21, [R1+0x418] ;  /* 0x0004180001157983 */ /* 0x000ea20000300800 */
[----:B------:R-:W0:Y:S03]  /*58b20*/  LDC R19, c[0x0][0x3a0] ;  /* 0x0000e800ff137b82 */ /* 0x000e260000000800 */
[----:B------:R-:W3:Y:S04]  /*58b30*/  LDL.LU R20, [R1+0x45c] ;  /* 0x00045c0001147983 */ /* 0x000ee80000300800 */
        /* <DEDUP_REMOVED lines=757> */
[----:B------:R-:W-:-:S03]  /*5ba90*/  VIADD R18, R17, 0x1 ;  /* 0x0000000111127836 */ /* 0x000fc60000000000 */
[----:B------:R-:W-:Y:S04]  /*5baa0*/  STL [R1+0x3d14], R44 ;  /* 0x003d142c01007387 */ /* 0x000fe80000100800 */
[----:B------:R-:W-:Y:S04]  /*5bab0*/  STL [R1+0x3d1c], R44 ;  /* 0x003d1c2c01007387 */ /* 0x000fe80000100800 */
[----:B------:R-:W-:Y:S04]  /*5bac0*/  STL [R1+0x3d24], R44 ;  /* 0x003d242c01007387 */ /* 0x000fe80000100800 */
[----:B------:R-:W-:Y:S01]  /*5bad0*/  STL [R1+0x3d2c], R44 ;  /* 0x003d2c2c01007387 */ /* 0x000fe20000100800 */
[----:B0-----:R-:W-:-:S03]  /*5bae0*/  IMAD R18, R18, -0x100, R19 ;  /* 0xffffff0012127824 */ /* 0x001fc600078e0213 */
[----:B------:R-:W-:Y:S04]  /*5baf0*/  STL [R1+0x3d34], R44 ;  /* 0x003d342c01007387 */ /* 0x000fe80000100800 */
[----:B------:R-:W-:Y:S04]  /*5bb00*/  STL [R1+0x3d3c], R44 ;  /* 0x003d3c2c01007387 */ /* 0x000fe80000100800 */
[----:B------:R-:W-:Y:S04]  /*5bb10*/  STL [R1+0x3d44], R44 ;  /* 0x003d442c01007387 */ /* 0x000fe80000100800 */
[----:B------:R-:W-:Y:S04]  /*5bb20*/  STL [R1+0x3d4c], R44 ;  /* 0x003d4c2c01007387 */ /* 0x000fe80000100800 */
[----:B------:R-:W-:Y:S01]  /*5bb30*/  STL [R1+0x3d54], R44 ;  /* 0x003d542c01007387 */ /* 0x000fe20000100800 */
[----:B------:R-:W-:-:S03]  /*5bb40*/  ISETP.GT.AND P2, PT, R18, 0x1, PT ;  /* 0x000000011200780c */ /* 0x000fc60003f44270 */
[----:B------:R-:W-:Y:S04]  /*5bb50*/  STL [R1+0x3d5c], R44 ;  /* 0x003d5c2c01007387 */ /* 0x000fe80000100800 */
[----:B------:R-:W-:Y:S04]  /*5bb60*/  STL [R1+0x3d64], R44 ;  /* 0x003d642c01007387 */ /* 0x000fe80000100800 */
[----:B------:R-:W-:Y:S01]  /*5bb70*/  STL [R1+0x3d6c], R44 ;  /* 0x003d6c2c01007387 */ /* 0x000fe20000100800 */
[----:B---3--:R-:W-:-:S03]  /*5bb80*/  IADD3 R20, P4, PT, R31, R20, RZ ;  /* 0x000000141f147210 */ /* 0x008fc60007f9e0ff */
[----:B------:R-:W-:Y:S04]  /*5bb90*/  STL [R1+0x3d74], R44 ;  /* 0x003d742c01007387 */ /* 0x000fe80000100800 */
[----:B------:R-:W-:Y:S04]  /*5bba0*/  STL [R1+0x3d7c], R44 ;  /* 0x003d7c2c01007387 */ /* 0x000fe80000100800 */
[----:B------:R-:W-:Y:S04]  /*5bbb0*/  STL [R1+0x3d84], R44 ;  /* 0x003d842c01007387 */ /* 0x000fe80000100800 */
[----:B------:R-:W-:Y:S01]  /*5bbc0*/  STL [R1+0x3d8c], R44 ;  /* 0x003d8c2c01007387 */ /* 0x000fe20000100800 */
[----:B------:R-:W-:-:S03]  /*5bbd0*/  PRMT R31, RZ, 0x7610, R31 ;  /* 0x00007610ff1f7816 */ /* 0x000fc6000000001f */
[----:B------:R-:W-:Y:S01]  /*5bbe0*/  STL [R1+0x3d94], R44 ;  /* 0x003d942c01007387 */ /* 0x000fe20000100800 */
[----:B--2---:R-:W-:-:S03]  /*5bbf0*/  IMAD.X R21, R30, 0x1, R21, P4 ;  /* 0x000000011e157824 */ /* 0x004fc600020e0615 */
[----:B------:R-:W-:Y:S04]  /*5bc00*/  STL [R1+0x3d9c], R44 ;  /* 0x003d9c2c01007387 */ /* 0x000fe80000100800 */
[----:B------:R-:W-:Y:S04]  /*5bc10*/  STL [R1+0x3da4], R44 ;  /* 0x003da42c01007387 */ /* 0x000fe80000100800 */
[----:B------:R-:W-:Y:S04]  /*5bc20*/  STL [R1+0x3dac], R44 ;  /* 0x003dac2c01007387 */ /* 0x000fe80000100800 */
[----:B------:R-:W-:Y:S04]  /*5bc30*/  STL [R1+0x3db4], R44 ;  /* 0x003db42c01007387 */ /* 0x000fe80000100800 */
[----:B------:R-:W-:Y:S04]  /*5bc40*/  STL [R1+0x3dc4], R44 ;  /* 0x003dc42c01007387 */ /* 0x000fe80000100800 */
[----:B------:R-:W-:Y:S04]  /*5bc50*/  STL [R1+0x3dd0], R44 ;  /* 0x003dd02c01007387 */ /* 0x000fe80000100800 */
[----:B------:R-:W-:Y:S04]  /*5bc60*/  STL [R1+0x3e10], R44 ;  /* 0x003e102c01007387 */ /* 0x000fe80000100800 */
[----:B------:R0:W-:Y:S04]  /*5bc70*/  STL [R1+0x3e20], R44 ;  /* 0x003e202c01007387 */ /* 0x0001e80000100800 */
[----:B------:R-:W2:Y:S04]  /*5bc80*/  @P2 LDG.E.U8 R31, desc[UR6][R20.64] ;  /* 0x00000006141f2981 */ /* 0x000ea8000c1e1100 */
[----:B0-----:R-:W3:Y:S04]  /*5bc90*/  LDL.LU R44, [R1+0x54c] ;  /* 0x00054c00012c7983 */ /* 0x001ee80000300800 */
        /* <DEDUP_REMOVED lines=10> */
[----:B0-----:R-:W4:Y:S04]  /*5bd40*/  LDL.LU R37, [R1+0x5cc] ;  /* 0x0005cc0001257983 */ /* 0x001f280000300800 */
[----:B------:R-:W-:Y:S04]  /*5bd50*/  STL [R1+0x3198], R47 ;  /* 0x0031982f01007387 */ /* 0x000fe80000100800 */
[----:B------:R-:W-:Y:S04]  /*5bd60*/  STL [R1+0x3dc8], R47 ;  /* 0x003dc82f01007387 */ /* 0x000fe80000100800 */
[----:B------:R0:W-:Y:S04]  /*5bd70*/  STL [R1+0x3e1c], R47 ;  /* 0x003e1c2f01007387 */ /* 0x0001e80000100800 */
[----:B0-----:R-:W2:Y:S04]  /*5bd80*/  LDL R47, [R1+0x4d4] ;  /* 0x0004d400012f7983 */ /* 0x001ea80000100800 */
        /* <DEDUP_REMOVED lines=14> */
[----:B0-----:R-:W2:Y:S01]  /*5be70*/  LDL R40, [R1+0x490] ;  /* 0x0004900001287983 */ /* 0x001ea20000100800 */
        /* <DEDUP_REMOVED lines=84> */
[----:B--2---:R0:W-:Y:S02]  /*5c3c0*/  STL [R1+0x2fbc], R31 ;  /* 0x002fbc1f01007387 */ /* 0x0041e40000100800 */
[----:B0-----:R-:W0:Y:S01]  /*5c3d0*/  LDC R31, c[0x0][0x3a8] ;  /* 0x0000ea00ff1f7b82 */ /* 0x001e220000000800 */
[----:B------:R-:W-:-:S02]  /*5c3e0*/  @P2 IMAD.MOV.U32 R20, RZ, RZ, R47 ;  /* 0x000000ffff142224 */ /* 0x000fc400078e002f */
[----:B------:R-:W-:-:S05]  /*5c3f0*/  @P2 IMAD.MOV.U32 R21, RZ, RZ, R40 ;  /* 0x000000ffff152224 */ /* 0x000fca00078e0028 */
[----:B------:R1:W2:Y:S01]  /*5c400*/  @P2 LDG.E.U8 R42, desc[UR6][R20.64] ;  /* 0x00000006142a2981 */ /* 0x0002a2000c1e1100 */
[----:B0-----:R-:W-:-:S05]  /*5c410*/  IMAD.SHL.U32 R31, R31, 0x100, RZ ;  /* 0x000001001f1f7824 */ /* 0x001fca00078e00ff */
[----:B---3--:R-:W-:-:S05]  /*5c420*/  IADD3 R44, P5, PT, R31, R44, RZ ;  /* 0x0000002c1f2c7210 */ /* 0x008fca0007fbe0ff */
[----:B------:R0:W-:Y:S04]  /*5c430*/  STL [R1+0x54c], R44 ;  /* 0x00054c2c01007387 */ /* 0x0001e80000100800 */
[----:B------:R-:W3:Y:S01]  /*5c440*/  LDL.LU R20, [R1+0x50c] ;  /* 0x00050c0001147983 */ /* 0x000ee20000300800 */
[----:B-1----:R-:W-:-:S03]  /*5c450*/  IMAD.MOV.U32 R21, RZ, RZ, R44 ;  /* 0x000000ffff157224 */ /* 0x002fc600078e002c */
[----:B0-----:R-:W4:Y:S04]  /*5c460*/  LDL R44, [R1+0x5f4] ;  /* 0x0005f400012c7983 */ /* 0x001f280000100800 */
[----:B------:R-:W4:Y:S01]  /*5c470*/  LDL.LU R40, [R1+0x600] ;  /* 0x0006000001287983 */ /* 0x000f220000300800 */
[----:B------:R-:W-:-:S03]  /*5c480*/  PRMT R45, RZ, 0x7610, R45 ;  /* 0x00007610ff2d7816 */ /* 0x000fc6000000002d */
[----:B--2---:R0:W-:Y:S04]  /*5c490*/  STL [R1+0x2fb8], R42 ;  /* 0x002fb82a01007387 */ /* 0x0041e80000100800 */
[----:B0-----:R-:W2:Y:S04]  /*5c4a0*/  LDL.LU R42, [R1+0x61c] ;  /* 0x00061c00012a7983 */ /* 0x001ea80000300800 */
[----:B------:R-:W2:Y:S01]  /*5c4b0*/  LDL.LU R47, [R1+0x66c] ;  /* 0x00066c00012f7983 */ /* 0x000ea20000300800 */
[----:B---3--:R-:W-:Y:S01]  /*5c4c0*/  IMAD.X R20, R30, 0x1, R20, P5 ;  /* 0x000000011e147824 */ /* 0x008fe200028e0614 */
[----:B----4-:R-:W-:-:S02]  /*5c4d0*/  IADD3 R37, P5, PT, R31, R37, RZ ;  /* 0x000000251f257210 */ /* 0x010fc40007fbe0ff */
[----:B------:R-:W3:Y:S02]  /*5c4e0*/  LDL.LU R31, [R1+0x5b0] ;  /* 0x0005b000011f7983 */ /* 0x000ee40000300800 */
[-C--:B------:R-:W-:Y:S02]  /*5c4f0*/  @P2 LOP3.LUT R21, R21, R20.reuse, RZ, 0x3c, !PT ;  /* 0x0000001415152212 */ /* 0x080fe400078e3cff */
[----:B------:R0:W-:Y:S02]  /*5c500*/  STL [R1+0x50c], R20 ;  /* 0x00050c1401007387 */ /* 0x0001e40000100800 */
[----:B0-----:R-:W-:-:S04]  /*5c510*/  @P2 LOP3.LUT R20, R21, R20, RZ, 0x3c, !PT ;  /* 0x0000001415142212 */ /* 0x001fc800078e3cff */
[----:B------:R-:W-:-:S05]  /*5c520*/  @P2 LOP3.LUT R21, R21, R20, RZ, 0x3c, !PT ;  /* 0x0000001415152212 */ /* 0x000fca00078e3cff */
[----:B------:R-:W4:Y:S01]  /*5c530*/  @P2 LDG.E.U8 R45, desc[UR6][R20.64] ;  /* 0x00000006142d2981 */ /* 0x000f22000c1e1100 */
[----:B------:R-:W-:-:S05]  /*5c540*/  PRMT R30, RZ, 0x7610, R30 ;  /* 0x00007610ff1e7816 */ /* 0x000fca000000001e */
[----:B------:R0:W-:Y:S02]  /*5c550*/  STL.S16 [R1+0x2fb0], R30 ;  /* 0x002fb01e01007387 */ /* 0x0001e40000100600 */
[----:B0-----:R-:W0:Y:S02]  /*5c560*/  LDC R30, c[0x0][0x3a8] ;  /* 0x0000ea00ff1e7b82 */ /* 0x001e240000000800 */
[----:B------:R-:W-:Y:S01]  /*5c570*/  STL [R1+0x5cc], R37 ;  /* 0x0005cc2501007387 */ /* 0x000fe20000100800 */
[----:B0-----:R-:W-:-:S05]  /*5c580*/  IMAD.SHL.U32 R30, R30, 0x100, RZ ;  /* 0x000001001e1e7824 */ /* 0x001fca00078e00ff */
[----:B------:R-:W-:-:S05]  /*5c590*/  SHF.R.S32.HI R30, RZ, 0x1f, R30 ;  /* 0x0000001fff1e7819 */ /* 0x000fca000001141e */
[----:B---3--:R-:W-:Y:S02]  /*5c5a0*/  IMAD.X R31, R30, 0x1, R31, P5 ;  /* 0x000000011e1f7824 */ /* 0x008fe400028e061f */
[----:B------:R-:W3:Y:S04]  /*5c5b0*/  LDL R30, [R1+0x2fb0] ;  /* 0x002fb000011e7983 */ /* 0x000ee80000100800 */
[----:B----4-:R0:W-:Y:S04]  /*5c5c0*/  STL [R1+0x2fb4], R45 ;  /* 0x002fb42d01007387 */ /* 0x0101e80000100800 */
[----:B0-----:R-:W4:Y:S04]  /*5c5d0*/  LDL.LU R45, [R1+0x3e34] ;  /* 0x003e3400012d7983 */ /* 0x001f280000300800 */
[----:B------:R-:W2:Y:S04]  /*5c5e0*/  LDL R20, [R1+0x588] ;  /* 0x0005880001147983 */ /* 0x000ea80000100800 */
[----:B------:R-:W2:Y:S01]  /*5c5f0*/  LDL R21, [R1+0x59c] ;  /* 0x00059c0001157983 */ /* 0x000ea20000100800 */
[----:B------:R-:W-:-:S02]  /*5c600*/  ISETP.GT.AND P4, PT, R18, 0x2, PT ;  /* 0x000000021200780c */ /* 0x000fc40003f84270 */
[----:B--2---:R-:W-:-:S04]  /*5c610*/  @P2 LOP3.LUT R21, R21, R20, RZ, 0x3c, !PT ;  /* 0x0000001415152212 */ /* 0x004fc800078e3cff */
[----:B------:R-:W-:-:S04]  /*5c620*/  @P2 LOP3.LUT R20, R21, R20, RZ, 0x3c, !PT ;  /* 0x0000001415142212 */ /* 0x000fc800078e3cff */
[----:B------:R-:W-:-:S05]  /*5c630*/  @P2 LOP3.LUT R21, R21, R20, RZ, 0x3c, !PT ;  /* 0x0000001415152212 */ /* 0x000fca00078e3cff */
[----:B---3--:R0:W2:Y:S01]  /*5c640*/  @P2 LDG.E.U8 R30, desc[UR6][R20.64] ;  /* 0x00000006141e2981 */ /* 0x0080a2000c1e1100 */
[----:B------:R-:W-:-:S03]  /*5c650*/  PRMT R3, RZ, 0x7610, R3 ;  /* 0x00007610ff037816 */ /* 0x000fc60000000003 */
[----:B------:R1:W-:Y:S01]  /*5c660*/  STL [R1+0x5b0], R31 ;  /* 0x0005b01f01007387 */ /* 0x0003e20000100800 */
[----:B0-----:R-:W-:Y:S02]  /*5c670*/  @P4 IMAD.MOV.U32 R20, RZ, RZ, R37 ;  /* 0x000000ffff144224 */ /* 0x001fe400078e0025 */
[----:B------:R-:W-:Y:S02]  /*5c680*/  @P4 IMAD.MOV.U32 R21, RZ, RZ, R31 ;  /* 0x000000ffff154224 */ /* 0x000fe400078e001f */
[----:B-1----:R-:W0:Y:S03]  /*5c690*/  LDC R31, c[0x0][0x3a8] ;  /* 0x0000ea00ff1f7b82 */ /* 0x002e260000000800 */
[----:B------:R1:W3:Y:S04]  /*5c6a0*/  @P4 LDG.E.U8 R3, desc[UR6][R20.64] ;  /* 0x0000000614034981 */ /* 0x0002e8000c1e1100 */
[----:B--2---:R2:W-:Y:S04]  /*5c6b0*/  @P2 STL [R1+0x2fb0], R30 ;  /* 0x002fb01e01002387 */ /* 0x0045e80000100800 */
[----:B------:R-:W3:Y:S01]  /*5c6c0*/  LDL R21, [R1+0x5d8] ;  /* 0x0005d80001157983 */ /* 0x000ee20000100800 */
[----:B0-----:R-:W-:-:S02]  /*5c6d0*/  IMAD.SHL.U32 R31, R31, 0x100, RZ ;  /* 0x000001001f1f7824 */ /* 0x001fc400078e00ff */
[----:B-1----:R-:W-:-:S03]  /*5c6e0*/  @P4 IMAD.MOV.U32 R20, RZ, RZ, R44 ;  /* 0x000000ffff144224 */ /* 0x002fc600078e002c */
[----:B------:R-:W-:Y:S01]  /*5c6f0*/  IADD3 R42, P5, PT, R31, R42, RZ ;  /* 0x0000002a1f2a7210 */ /* 0x000fe20007fbe0ff */
[----:B--2---:R-:W0:Y:S01]  /*5c700*/  LDC R30, c[0x0][0x3a8] ;  /* 0x0000ea00ff1e7b82 */ /* 0x004e220000000800 */
[----:B------:R-:W-:-:S06]  /*5c710*/  PRMT R31, RZ, 0x7610, R31 ;  /* 0x00007610ff1f7816 */ /* 0x000fcc000000001f */
[----:B---3--:R1:W2:Y:S01]  /*5c720*/  @P4 LDG.E.U8 R31, desc[UR6][R20.64] ;  /* 0x00000006141f4981 */ /* 0x0082a2000c1e1100 */
[----:B0-----:R-:W-:-:S05]  /*5c730*/  IMAD.SHL.U32 R30, R30, 0x100, RZ ;  /* 0x000001001e1e7824 */ /* 0x001fca00078e00ff */
[----:B------:R-:W-:Y:S01]  /*5c740*/  SHF.R.S32.HI R30, RZ, 0x1f, R30 ;  /* 0x0000001fff1e7819 */ /* 0x000fe2000001141e */
[----:B------:R0:W-:Y:S01]  /*5c750*/  STL [R1+0x2fac], R3 ;  /* 0x002fac0301007387 */ /* 0x0001e20000100800 */
[----:B-1----:R-:W-:-:S03]  /*5c760*/  PRMT R21, RZ, 0x7610, R21 ;  /* 0x00007610ff157816 */ /* 0x002fc60000000015 */
[----:B------:R-:W-:Y:S01]  /*5c770*/  IMAD.X R40, R30, 0x1, R40, P5 ;  /* 0x000000011e287824 */ /* 0x000fe200028e0628 */
[----:B0-----:R-:W3:Y:S04]  /*5c780*/  LDL.LU R3, [R1+0x654] ;  /* 0x0006540001037983 */ /* 0x001ee80000300800 */
[----:B------:R-:W3:Y:S04]  /*5c790*/  LDL.LU R37, [R1+0x698] ;  /* 0x0006980001257983 */ /* 0x000ee80000300800 */
[----:B------:R-:W-:Y:S01]  /*5c7a0*/  STL [R1+0x61c], R42 ;  /* 0x00061c2a01007387 */ /* 0x000fe20000100800 */
[----:B----4-:R-:W-:-:S03]  /*5c7b0*/  PRMT R45, RZ, 0x7610, R45 ;  /* 0x00007610ff2d7816 */ /* 0x010fc6000000002d */
[----:B------:R-:W4:Y:S01]  /*5c7c0*/  LDL R44, [R1+0x690] ;  /* 0x00069000012c7983 */ /* 0x000f220000100800 */
[----:B------:R-:W-:-:S03]  /*5c7d0*/  @P4 IMAD.MOV.U32 R20, RZ, RZ, R42 ;  /* 0x000000ffff144224 */ /* 0x000fc600078e002a */
[----:B--2---:R0:W-:Y:S04]  /*5c7e0*/  STL [R1+0x2fa8], R31 ;  /* 0x002fa81f01007387 */ /* 0x0041e80000100800 */
[----:B------:R-:W-:Y:S04]  /*5c7f0*/  STL [R1+0x600], R40 ;  /* 0x0006002801007387 */ /* 0x000fe80000100800 */
[----:B------:R1:W-:Y:S01]  /*5c800*/  STL.S16 [R1+0x2fa0], R21 ;  /* 0x002fa01501007387 */ /* 0x0003e20000100600 */
[----:B0-----:R-:W0:Y:S01]  /*5c810*/  LDC R31, c[0x0][0x3a8] ;  /* 0x0000ea00ff1f7b82 */ /* 0x001e220000000800 */
[----:B-1----:R-:W-:-:S02]  /*5c820*/  @P4 IMAD.MOV.U32 R21, RZ, RZ, R40 ;  /* 0x000000ffff154224 */ /* 0x002fc400078e0028 */
[----:B------:R-:W2:Y:S04]  /*5c830*/  LDL.LU R40, [R1+0x3e30] ;  /* 0x003e300001287983 */ /* 0x000ea80000300800 */
[----:B------:R-:W2:Y:S04]  /*5c840*/  @P4 LDG.E.U8 R45, desc[UR6][R20.64] ;  /* 0x00000006142d4981 */ /* 0x000ea8000c1e1100 */
[----:B------:R-:W4:Y:S01]  /*5c850*/  LDL.LU R42, [R1+0x3e2c] ;  /* 0x003e2c00012a7983 */ /* 0x000f220000300800 */
[----:B0-----:R-:W-:-:S03]  /*5c860*/  IMAD.SHL.U32 R31, R31, 0x100, RZ ;  /* 0x000001001f1f7824 */ /* 0x001fc600078e00ff */
[----:B------:R-:W4:Y:S04]  /*5c870*/  LDL R20, [R1+0x62c] ;  /* 0x00062c0001147983 */ /* 0x000f280000100800 */
[----:B------:R-:W4:Y:S01]  /*5c880*/  LDL R21, [R1+0x644] ;  /* 0x0006440001157983 */ /* 0x000f220000100800 */
[----:B------:R-:W-:-:S05]  /*5c890*/  IADD3 R47, P5, PT, R31, R47, RZ ;  /* 0x0000002f1f2f7210 */ /* 0x000fca0007fbe0ff */
[----:B------:R-:W-:Y:S01]  /*5c8a0*/  STL [R1+0x66c], R47 ;  /* 0x00066c2f01007387 */ /* 0x000fe20000100800 */
[----:B---3--:R-:W-:-:S03]  /*5c8b0*/  IMAD.X R3, R30, 0x1, R3, P5 ;  /* 0x000000011e037824 */ /* 0x008fc600028e0603 */
[----:B--2---:R0:W-:Y:S04]  /*5c8c0*/  STL [R1+0x2fa4], R45 ;  /* 0x002fa42d01007387 */ /* 0x0041e80000100800 */
[----:B0-----:R-:W2:Y:S04]  /*5c8d0*/  LDL.LU R45, [R1+0xdb8] ;  /* 0x000db800012d7983 */ /* 0x001ea80000300800 */
[----:B------:R-:W3:Y:S01]  /*5c8e0*/  LDL R30, [R1+0x2fa0] ;  /* 0x002fa000011e7983 */ /* 0x000ee20000100800 */
[----:B----4-:R-:W-:Y:S02]  /*5c8f0*/  @P4 LOP3.LUT R21, R21, R20, RZ, 0x3c, !PT ;  /* 0x0000001415154212 */ /* 0x010fe400078e3cff */
[----:B------:R-:W-:-:S02]  /*5c900*/  ISETP.GT.AND P2, PT, R18, 0x3, PT ;  /* 0x000000031200780c */ /* 0x000fc40003f44270 */
[----:B------:R-:W-:-:S04]  /*5c910*/  @P4 LOP3.LUT R20, R21, R20, RZ, 0x3c, !PT ;  /* 0x0000001415144212 */ /* 0x000fc800078e3cff */
[----:B------:R-:W-:Y:S02]  /*5c920*/  @P4 LOP3.LUT R21, R21, R20, RZ, 0x3c, !PT ;  /* 0x0000001415154212 */ /* 0x000fe400078e3cff */
[----:B------:R-:W-:-:S03]  /*5c930*/  PRMT R31, RZ, 0x7610, R31 ;  /* 0x00007610ff1f7816 */ /* 0x000fc6000000001f */
[----:B---3--:R0:W3:Y:S02]  /*5c940*/  @P4 LDG.E.U8 R30, desc[UR6][R20.64] ;  /* 0x00000006141e4981 */ /* 0x0080e4000c1e1100 */
[----:B0-----:R-:W-:Y:S02]  /*5c950*/  IMAD.MOV.U32 R20, RZ, RZ, R3 ;  /* 0x000000ffff147224 */ /* 0x001fe400078e0003 */
[----:B------:R-:W-:-:S05]  /*5c960*/  IMAD.MOV.U32 R21, RZ, RZ, R47 ;  /* 0x000000ffff157224 */ /* 0x000fca00078e002f */
[----:B------:R-:W-:-:S04]  /*5c970*/  @P2 LOP3.LUT R21, R21, R20, RZ, 0x3c, !PT ;  /* 0x0000001415152212 */ /* 0x000fc800078e3cff */
[----:B------:R-:W-:-:S04]  /*5c980*/  @P2 LOP3.LUT R20, R21, R20, RZ, 0x3c, !PT ;  /* 0x0000001415142212 */ /* 0x000fc800078e3cff */
[----:B------:R-:W-:-:S05]  /*5c990*/  @P2 LOP3.LUT R21, R21, R20, RZ, 0x3c, !PT ;  /* 0x0000001415152212 */ /* 0x000fca00078e3cff */
[----:B------:R0:W4:Y:S04]  /*5c9a0*/  @P2 LDG.E.U8 R31, desc[UR6][R20.64] ;  /* 0x00000006141f2981 */ /* 0x000128000c1e1100 */
[----:B---3--:R1:W-:Y:S04]  /*5c9b0*/  @P4 STL [R1+0x2fa0], R30 ;  /* 0x002fa01e01004387 */ /* 0x0083e80000100800 */
[----:B------:R3:W-:Y:S01]  /*5c9c0*/  STL [R1+0x654], R3 ;  /* 0x0006540301007387 */ /* 0x0007e20000100800 */
[----:B------:R-:W-:Y:S01]  /*5c9d0*/  PRMT R42, RZ, 0x7610, R42 ;  /* 0x00007610ff2a7816 */ /* 0x000fe2000000002a */
[----:B0-----:R-:W-:Y:S01]  /*5c9e0*/  @P2 IMAD.MOV.U32 R20, RZ, RZ, R44 ;  /* 0x000000ffff142224 */ /* 0x001fe200078e002c */
[----:B-1----:R-:W0:Y:S01]  /*5c9f0*/  LDC R30, c[0x0][0x3a8] ;  /* 0x0000ea00ff1e7b82 */ /* 0x002e220000000800 */
[----:B---3--:R-:W3:Y:S04]  /*5ca00*/  LDL.LU R3, [R1+0x3e28] ;  /* 0x003e280001037983 */ /* 0x008ee80000300800 */
[----:B------:R-:W2:Y:S04]  /*5ca10*/  LDL.LU R47, [R1+0x6a4] ;  /* 0x0006a400012f7983 */ /* 0x000ea80000300800 */
[----:B----4-:R1:W-:Y:S04]  /*5ca20*/  STL [R1+0x2f9c], R31 ;  /* 0x002f9c1f01007387 */ /* 0x0103e80000100800 */
[----:B------:R-:W4:Y:S01]  /*5ca30*/  LDL R21, [R1+0x68c] ;  /* 0x00068c0001157983 */ /* 0x000f220000100800 */
[----:B-1----:R-:W1:Y:S02]  /*5ca40*/  LDC R31, c[0x0][0x3a8] ;  /* 0x0000ea00ff1f7b82 */ /* 0x002e640000000800 */
[----:B-1----:R-:W-:-:S05]  /*5ca50*/  IMAD.SHL.U32 R31, R31, 0x100, RZ ;  /* 0x000001001f1f7824 */ /* 0x002fca00078e00ff */
[----:B------:R-:W-:-:S05]  /*5ca60*/  IADD3 R37, P5, PT, R31, R37, RZ ;  /* 0x000000251f257210 */ /* 0x000fca0007fbe0ff */
[----:B------:R-:W-:Y:S04]  /*5ca70*/  STL [R1+0x698], R37 ;  /* 0x0006982501007387 */ /* 0x000fe80000100800 */
[----:B----4-:R1:W4:Y:S04]  /*5ca80*/  @P2 LDG.E.U8 R42, desc[UR6][R20.64] ;  /* 0x00000006142a2981 */ /* 0x010328000c1e1100 */
[----:B------:R-:W2:Y:S01]  /*5ca90*/  LDL.LU R20, [R1+0x694] ;  /* 0x0006940001147983 */ /* 0x000ea20000300800 */
[----:B0-----:R-:W-:Y:S02]  /*5caa0*/  IMAD.SHL.U32 R30, R30, 0x100, RZ ;  /* 0x000001001e1e7824 */ /* 0x001fe400078e00ff */
[----:B-1----:R-:W-:Y:S01]  /*5cab0*/  IMAD.MOV.U32 R21, RZ, RZ, R37 ;  /* 0x000000ffff157224 */ /* 0x002fe200078e0025 */
[----:B------:R-:W2:Y:S02]  /*5cac0*/  LDL.LU R44, [R1+0xdc4] ;  /* 0x000dc400012c7983 */ /* 0x000ea40000300800 */
[----:B------:R-:W-:-:S02]  /*5cad0*/  SHF.R.S32.HI R30, RZ, 0x1f, R30 ;  /* 0x0000001fff1e7819 */ /* 0x000fc4000001141e */
[----:B---3--:R-:W-:Y:S01]  /*5cae0*/  PRMT R3, RZ, 0x7610, R3 ;  /* 0x00007610ff037816 */ /* 0x008fe20000000003 */
[----:B----4-:R0:W-:Y:S02]  /*5caf0*/  STL [R1+0x2f98], R42 ;  /* 0x002f982a01007387 */ /* 0x0101e40000100800 */
[----:B--2---:R-:W-:Y:S02]  /*5cb00*/  IMAD.X R20, R30, 0x1, R20, P5 ;  /* 0x000000011e147824 */ /* 0x004fe400028e0614 */
[----:B0-----:R-:W2:Y:S03]  /*5cb10*/  LDL.LU R42, [R1+0xdc8] ;  /* 0x000dc800012a7983 */ /* 0x001ea60000300800 */
[-C--:B------:R-:W-:Y:S01]  /*5cb20*/  @P2 LOP3.LUT R21, R21, R20.reuse, RZ, 0x3c, !PT ;  /* 0x0000001415152212 */ /* 0x080fe200078e3cff */
[----:B------:R-:W3:Y:S04]  /*5cb30*/  LDL.LU R37, [R1+0xdd8] ;  /* 0x000dd80001257983 */ /* 0x000ee80000300800 */
[----:B------:R0:W-:Y:S02]  /*5cb40*/  STL [R1+0x694], R20 ;  /* 0x0006941401007387 */ /* 0x0001e40000100800 */
[----:B0-----:R-:W-:-:S04]  /*5cb50*/  @P2 LOP3.LUT R20, R21, R20, RZ, 0x3c, !PT ;  /* 0x0000001415142212 */ /* 0x001fc800078e3cff */
[----:B------:R-:W-:-:S05]  /*5cb60*/  @P2 LOP3.LUT R21, R21, R20, RZ, 0x3c, !PT ;  /* 0x0000001415152212 */ /* 0x000fca00078e3cff */
[----:B------:R-:W4:Y:S01]  /*5cb70*/  @P2 LDG.E.U8 R3, desc[UR6][R20.64] ;  /* 0x0000000614032981 */ /* 0x000f22000c1e1100 */
[----:B------:R-:W-:-:S05]  /*5cb80*/  IADD3 R45, P5, PT, R31, R45, RZ ;  /* 0x0000002d1f2d7210 */ /* 0x000fca0007fbe0ff */
[----:B------:R-:W-:Y:S04]  /*5cb90*/  STL [R1+0xdb8], R45 ;  /* 0x000db82d01007387 */ /* 0x000fe80000100800 */
[----:B----4-:R0:W-:Y:S04]  /*5cba0*/  STL [R1+0x2f94], R3 ;  /* 0x002f940301007387 */ /* 0x0101e80000100800 */
[----:B0-----:R-:W4:Y:S04]  /*5cbb0*/  LDL.LU R3, [R1+0x3e24] ;  /* 0x003e240001037983 */ /* 0x001f280000300800 */
[----:B------:R-:W2:Y:S04]  /*5cbc0*/  LDL R20, [R1+0x69c] ;  /* 0x00069c0001147983 */ /* 0x000ea80000100800 */
[----:B------:R-:W2:Y:S01]  /*5cbd0*/  LDL R21, [R1+0x6a0] ;  /* 0x0006a00001157983 */ /* 0x000ea20000100800 */
[----:B------:R-:W-:-:S02]  /*5cbe0*/  PRMT R31, RZ, 0x7610, R31 ;  /* 0x00007610ff1f7816 */ /* 0x000fc4000000001f */
[----:B------:R-:W-:Y:S02]  /*5cbf0*/  ISETP.GT.AND P4, PT, R18, 0x4, PT ;  /* 0x000000041200780c */ /* 0x000fe40003f84270 */
[----:B--2---:R-:W-:-:S04]  /*5cc00*/  @P2 LOP3.LUT R21, R21, R20, RZ, 0x3c, !PT ;  /* 0x0000001415152212 */ /* 0x004fc800078e3cff */
[----:B------:R-:W-:-:S04]  /*5cc10*/  @P2 LOP3.LUT R20, R21, R20, RZ, 0x3c, !PT ;  /* 0x0000001415142212 */ /* 0x000fc800078e3cff */
[----:B------:R-:W-:-:S05]  /*5cc20*/  @P2 LOP3.LUT R21, R21, R20, RZ, 0x3c, !PT ;  /* 0x0000001415152212 */ /* 0x000fca00078e3cff */
[----:B------:R0:W2:Y:S01]  /*5cc30*/  @P2 LDG.E.U8 R31, desc[UR6][R20.64] ;  /* 0x00000006141f2981 */ /* 0x0000a2000c1e1100 */
[----:B------:R-:W-:Y:S01]  /*5cc40*/  IMAD.X R47, R30, 0x1, R47, P5 ;  /* 0x000000011e2f7824 */ /* 0x000fe200028e062f */
[----:B------:R-:W-:-:S04]  /*5cc50*/  PRMT R25, RZ, 0x7610, R25 ;  /* 0x00007610ff197816 */ /* 0x000fc80000000019 */
[----:B------:R-:W-:Y:S01]  /*5cc60*/  STL [R1+0x6a4], R47 ;  /* 0x0006a42f01007387 */ /* 0x000fe20000100800 */
[----:B0-----:R-:W-:Y:S02]  /*5cc70*/  @P4 IMAD.MOV.U32 R20, RZ, RZ, R45 ;  /* 0x000000ffff144224 */ /* 0x001fe400078e002d */
[----:B------:R-:W-:-:S05]  /*5cc80*/  @P4 IMAD.MOV.U32 R21, RZ, RZ, R47 ;  /* 0x000000ffff154224 */ /* 0x000fca00078e002f */
[----:B------:R-:W3:Y:S04]  /*5cc90*/  @P4 LDG.E.U8 R25, desc[UR6][R20.64] ;  /* 0x0000000614194981 */ /* 0x000ee8000c1e1100 */
[----:B--2---:R0:W-:Y:S04]  /*5cca0*/  STL [R1+0x2f90], R31 ;  /* 0x002f901f01007387 */ /* 0x0041e80000100800 */
[----:B------:R-:W2:Y:S04]  /*5ccb0*/  LDL R20, [R1+0xdbc] ;  /* 0x000dbc0001147983 */ /* 0x000ea80000100800 */
[----:B------:R-:W2:Y:S01]  /*5ccc0*/  LDL R21, [R1+0xdc0] ;  /* 0x000dc00001157983 */ /* 0x000ea20000100800 */
[----:B0-----:R-:W0:Y:S01]  /*5ccd0*/  LDC R31, c[0x0][0x3a8] ;  /* 0x0000ea00ff1f7b82 */ /* 0x001e220000000800 */
[----:B------:R-:W-:-:S02]  /*5cce0*/  PRMT R40, RZ, 0x7610, R40 ;  /* 0x00007610ff287816 */ /* 0x000fc40000000028 */
[----:B------:R-:W4:Y:S01]  /*5ccf0*/  LDL R45, [R1+0xdd0] ;  /* 0x000dd000012d7983 */ /* 0x000f220000100800 */
[----:B------:R-:W-:-:S03]  /*5cd00*/  PRMT R30, RZ, 0x7610, R30 ;  /* 0x00007610ff1e7816 */ /* 0x000fc6000000001e */
[----:B------:R-:W4:Y:S04]  /*5cd10*/  LDL.LU R47, [R1+0xdd4] ;  /* 0x000dd400012f7983 */ /* 0x000f280000300800 */
[----:B---3--:R1:W-:Y:S04]  /*5cd20*/  STL [R1+0x2f8c], R25 ;  /* 0x002f8c1901007387 */ /* 0x0083e80000100800 */
[----:B-1----:R-:W3:Y:S01]  /*5cd30*/  LDL.LU R25, [R1+0xde8] ;  /* 0x000de80001197983 */ /* 0x002ee20000300800 */
[----:B0-----:R-:W-:-:S03]  /*5cd40*/  IMAD.SHL.U32 R31, R31, 0x100, RZ ;  /* 0x000001001f1f7824 */ /* 0x001fc600078e00ff */
[----:B------:R0:W-:Y:S02]  /*5cd50*/  STL.S16 [R1+0x2f84], R30 ;  /* 0x002f841e01007387 */ /* 0x0001e40000100600 */
[----:B------:R-:W-:Y:S02]  /*5cd60*/  IADD3 R42, P5, PT, R31, R42, RZ ;  /* 0x0000002a1f2a7210 */ /* 0x000fe40007fbe0ff */
[----:B0-----:R-:W-:-:S03]  /*5cd70*/  SHF.R.S32.HI R30, RZ, 0x1f, R31 ;  /* 0x0000001fff1e7819 */ /* 0x001fc6000001141f */
[----:B------:R-:W-:Y:S02]  /*5cd80*/  STL [R1+0xdc8], R42 ;  /* 0x000dc82a01007387 */ /* 0x000fe40000100800 */
[----:B------:R-:W-:Y:S02]  /*5cd90*/  IMAD.X R44, R30, 0x1, R44, P5 ;  /* 0x000000011e2c7824 */ /* 0x000fe400028e062c */
[----:B------:R-:W3:Y:S01]  /*5cda0*/  LDL R30, [R1+0x2f84] ;  /* 0x002f8400011e7983 */ /* 0x000ee20000100800 */
[----:B--2---:R-:W-:-:S04]  /*5cdb0*/  @P4 LOP3.LUT R21, R21, R20, RZ, 0x3c, !PT ;  /* 0x0000001415154212 */ /* 0x004fc800078e3cff */
[----:B------:R-:W-:-:S04]  /*5cdc0*/  @P4 LOP3.LUT R20, R21, R20, RZ, 0x3c, !PT ;  /* 0x0000001415144212 */ /* 0x000fc800078e3cff */
[----:B------:R-:W-:-:S05]  /*5cdd0*/  @P4 LOP3.LUT R21, R21, R20, RZ, 0x3c, !PT ;  /* 0x0000001415154212 */ /* 0x000fca00078e3cff */
[----:B------:R0:W2:Y:S04]  /*5cde0*/  @P4 LDG.E.U8 R40, desc[UR6][R20.64] ;  /* 0x0000000614284981 */ /* 0x0000a8000c1e1100 */
[----:B------:R-:W-:Y:S01]  /*5cdf0*/  STL [R1+0xdc4], R44 ;  /* 0x000dc42c01007387 */ /* 0x000fe20000100800 */
[----:B0-----:R-:W-:Y:S01]  /*5ce00*/  PRMT R21, RZ, 0x7610, R21 ;  /* 0x00007610ff157816 */ /* 0x001fe20000000015 */
[----:B------:R-:W-:Y:S02]  /*5ce10*/  @P4 IMAD.MOV.U32 R20, RZ, RZ, R42 ;  /* 0x000000ffff144224 */ /* 0x000fe400078e002a */
[----:B--2---:R0:W-:Y:S04]  /*5ce20*/  STL [R1+0x2f88], R40 ;  /* 0x002f882801007387 */ /* 0x0041e80000100800 */
[----:B0-----:R-:W2:Y:S04]  /*5ce30*/  LDL.LU R40, [R1+0xdf8] ;  /* 0x000df80001287983 */ /* 0x001ea80000300800 */
[----:B------:R0:W-:Y:S02]  /*5ce40*/  STL.S16 [R1+0x2f80], R21 ;  /* 0x002f801501007387 */ /* 0x0001e40000100600 */
[----:B0-----:R-:W-:Y:S01]  /*5ce50*/  @P4 IMAD.MOV.U32 R21, RZ, RZ, R44 ;  /* 0x000000ffff154224 */ /* 0x001fe200078e002c */
[----:B------:R-:W-:Y:S01]  /*5ce60*/  IADD3 R37, P5, PT, R31, R37, RZ ;  /* 0x000000251f257210 */ /* 0x000fe20007fbe0ff */
[----:B------:R-:W2:Y:S04]  /*5ce70*/  LDL.LU R44, [R1+0x3e20] ;  /* 0x003e2000012c7983 */ /* 0x000ea80000300800 */
[----:B---3--:R-:W3:Y:S04]  /*5ce80*/  @P4 LDG.E.U8 R30, desc[UR6][R20.64] ;  /* 0x00000006141e4981 */ /* 0x008ee8000c1e1100 */
[----:B------:R-:W2:Y:S04]  /*5ce90*/  LDL.LU R42, [R1+0xde4] ;  /* 0x000de400012a7983 */ /* 0x000ea80000300800 */
[----:B------:R-:W-:Y:S04]  /*5cea0*/  STL [R1+0xdd8], R37 ;  /* 0x000dd82501007387 */ /* 0x000fe80000100800 */
[----:B---3--:R0:W-:Y:S04]  /*5ceb0*/  @P4 STL [R1+0x2f84], R30 ;  /* 0x002f841e01004387 */ /* 0x0081e80000100800 */
[----:B------:R-:W3:Y:S01]  /*5cec0*/  LDL R21, [R1+0xdcc] ;  /* 0x000dcc0001157983 */ /* 0x000ee20000100800 */
[----:B0-----:R-:W0:Y:S02]  /*5ced0*/  LDC R30, c[0x0][0x3a8] ;  /* 0x0000ea00ff1e7b82 */ /* 0x001e240000000800 */
[----:B0-----:R-:W-:-:S05]  /*5cee0*/  IMAD.SHL.U32 R30, R30, 0x100, RZ ;  /* 0x000001001e1e7824 */ /* 0x001fca00078e00ff */
[----:B------:R-:W-:-:S05]  /*5cef0*/  SHF.R.S32.HI R30, RZ, 0x1f, R30 ;  /* 0x0000001fff1e7819 */ /* 0x000fca000001141e */
[----:B----4-:R-:W-:Y:S02]  /*5cf00*/  IMAD.X R47, R30, 0x1, R47, P5 ;  /* 0x000000011e2f7824 */ /* 0x010fe400028e062f */
[----:B------:R-:W3:Y:S01]  /*5cf10*/  LDL R30, [R1+0x2f80] ;  /* 0x002f8000011e7983 */ /* 0x000ee20000100800 */
[----:B------:R-:W-:Y:S01]  /*5cf20*/  ISETP.GT.AND P2, PT, R18, 0x5, PT ;  /* 0x000000051200780c */ /* 0x000fe20003f44270 */
[----:B------:R-:W-:Y:S01]  /*5cf30*/  @P4 IMAD.MOV.U32 R20, RZ, RZ, R45 ;  /* 0x000000ffff144224 */ /* 0x000fe200078e002d */
[----:B------:R-:W-:Y:S01]  /*5cf40*/  PRMT R31, RZ, 0x7610, R31 ;  /* 0x00007610ff1f7816 */ /* 0x000fe2000000001f */
[----:B------:R-:W4:Y:S04]  /*5cf50*/  LDL.LU R45, [R1+0xdf4] ;  /* 0x000df400012d7983 */ /* 0x000f280000300800 */
[----:B---3--:R0:W3:Y:S06]  /*5cf60*/  @P4 LDG.E.U8 R30, desc[UR6][R20.64] ;  /* 0x00000006141e4981 */ /* 0x0080ec000c1e1100 */
[----:B0-----:R-:W-:-:S02]  /*5cf70*/  @P2 IMAD.MOV.U32 R20, RZ, RZ, R37 ;  /* 0x000000ffff142224 */ /* 0x001fc400078e0025 */
[----:B------:R-:W-:-:S05]  /*5cf80*/  @P2 IMAD.MOV.U32 R21, RZ, RZ, R47 ;  /* 0x000000ffff152224 */ /* 0x000fca00078e002f */
[----:B------:R-:W2:Y:S04]  /*5cf90*/  @P2 LDG.E.U8 R31, desc[UR6][R20.64] ;  /* 0x00000006141f2981 */ /* 0x000ea8000c1e1100 */
[----:B------:R0:W-:Y:S04]  /*5cfa0*/  STL [R1+0xdd4], R47 ;  /* 0x000dd42f01007387 */ /* 0x0001e80000100800 */
[----:B---3--:R1:W-:Y:S04]  /*5cfb0*/  @P4 STL [R1+0x2f80], R30 ;  /* 0x002f801e01004387 */ /* 0x0083e80000100800 */
[----:B0-----:R-:W3:Y:S04]  /*5cfc0*/  LDL.LU R47, [R1+0x3e1c] ;  /* 0x003e1c00012f7983 */ /* 0x001ee80000300800 */
[----:B------:R-:W3:Y:S01]  /*5cfd0*/  LDL.LU R37, [R1+0x3e18] ;  /* 0x003e180001257983 */ /* 0x000ee20000300800 */
[----:B-1----:R-:W0:Y:S03]  /*5cfe0*/  LDC R30, c[0x0][0x3a8] ;  /* 0x0000ea00ff1e7b82 */ /* 0x002e260000000800 */
[----:B--2---:R1:W-:Y:S04]  /*5cff0*/  STL [R1+0x2f7c], R31 ;  /* 0x002f7c1f01007387 */ /* 0x0043e80000100800 */
[----:B------:R-:W2:Y:S04]  /*5d000*/  LDL R20, [R1+0xddc] ;  /* 0x000ddc0001147983 */ /* 0x000ea80000100800 */
[----:B------:R-:W2:Y:S01]  /*5d010*/  LDL R21, [R1+0xde0] ;  /* 0x000de00001157983 */ /* 0x000ea20000100800 */
[----:B-1----:R-:W1:Y:S01]  /*5d020*/  LDC R31, c[0x0][0x3a8] ;  /* 0x0000ea00ff1f7b82 */ /* 0x002e620000000800 */
[----:B------:R-:W-:Y:S01]  /*5d030*/  PRMT R44, RZ, 0x7610, R44 ;  /* 0x00007610ff2c7816 */ /* 0x000fe2000000002c */
[----:B0-----:R-:W-:-:S05]  /*5d040*/  IMAD.SHL.U32 R30, R30, 0x100, RZ ;  /* 0x000001001e1e7824 */ /* 0x001fca00078e00ff */
[----:B------:R-:W-:Y:S01]  /*5d050*/  SHF.R.S32.HI R30, RZ, 0x1f, R30 ;  /* 0x0000001fff1e7819 */ /* 0x000fe2000001141e */
[----:B-1----:R-:W-:-:S05]  /*5d060*/  IMAD.SHL.U32 R31, R31, 0x100, RZ ;  /* 0x000001001f1f7824 */ /* 0x002fca00078e00ff */
[----:B------:R-:W-:-:S05]  /*5d070*/  IADD3 R25, P5, PT, R31, R25, RZ ;  /* 0x000000191f197210 */ /* 0x000fca0007fbe0ff */
[----:B------:R-:W-:Y:S01]  /*5d080*/  IMAD.X R42, R30, 0x1, R42, P5 ;  /* 0x000000011e2a7824 */ /* 0x000fe200028e062a */
[----:B------:R-:W-:Y:S02]  /*5d090*/  IADD3 R40, P5, PT, R31, R40, RZ ;  /* 0x000000281f287210 */ /* 0x000fe40007fbe0ff */
[----:B------:R-:W-:Y:S02]  /*5d0a0*/  PRMT R31, RZ, 0x7610, R31 ;  /* 0x00007610ff1f7816 */ /* 0x000fe4000000001f */
[----:B--2---:R-:W-:-:S04]  /*5d0b0*/  @P2 LOP3.LUT R21, R21, R20, RZ, 0x3c, !PT ;  /* 0x0000001415152212 */ /* 0x004fc800078e3cff */
[----:B------:R-:W-:-:S04]  /*5d0c0*/  @P2 LOP3.LUT R20, R21, R20, RZ, 0x3c, !PT ;  /* 0x0000001415142212 */ /* 0x000fc800078e3cff */
[----:B------:R-:W-:-:S05]  /*5d0d0*/  @P2 LOP3.LUT R21, R21, R20, RZ, 0x3c, !PT ;  /* 0x0000001415152212 */ /* 0x000fca00078e3cff */
[----:B------:R0:W2:Y:S02]  /*5d0e0*/  @P2 LDG.E.U8 R44, desc[UR6][R20.64] ;  /* 0x00000006142c2981 */ /* 0x0000a4000c1e1100 */
[----:B0-----:R-:W-:Y:S02]  /*5d0f0*/  @P2 IMAD.MOV.U32 R20, RZ, RZ, R25 ;  /* 0x000000ffff142224 */ /* 0x001fe400078e0019 */
[----:B------:R-:W-:-:S05]  /*5d100*/  @P2 IMAD.MOV.U32 R21, RZ, RZ, R42 ;  /* 0x000000ffff152224 */ /* 0x000fca00078e002a */
[----:B------:R-:W3:Y:S01]  /*5d110*/  @P2 LDG.E.U8 R31, desc[UR6][R20.64] ;  /* 0x00000006141f2981 */ /* 0x000ee2000c1e1100 */
[----:B----4-:R-:W-:-:S03]  /*5d120*/  IMAD.X R45, R30, 0x1, R45, P5 ;  /* 0x000000011e2d7824 */ /* 0x010fc600028e062d */
[----:B------:R-:W-:Y:S04]  /*5d130*/  STL [R1+0xde8], R25 ;  /* 0x000de81901007387 */ /* 0x000fe80000100800 */
[----:B--2---:R0:W-:Y:S04]  /*5d140*/  STL [R1+0x2f78], R44 ;  /* 0x002f782c01007387 */ /* 0x0041e80000100800 */
[----:B0-----:R-:W2:Y:S04]  /*5d150*/  LDL.LU R44, [R1+0x2f54] ;  /* 0x002f5400012c7983 */ /* 0x001ea80000300800 */
[----:B------:R0:W-:Y:S04]  /*5d160*/  STL [R1+0xde4], R42 ;  /* 0x000de42a01007387 */ /* 0x0001e80000100800 */
[----:B------:R-:W-:Y:S04]  /*5d170*/  STL [R1+0xdf8], R40 ;  /* 0x000df82801007387 */ /* 0x000fe80000100800 */
[----:B------:R-:W4:Y:S04]  /*5d180*/  LDL.LU R25, [R1+0x2f4c] ;  /* 0x002f4c0001197983 */ /* 0x000f280000300800 */
[----:B0-----:R-:W2:Y:S04]  /*5d190*/  LDL.LU R42, [R1+0x2f38] ;  /* 0x002f3800012a7983 */ /* 0x001ea80000300800 */
[----:B------:R-:W-:Y:S04]  /*5d1a0*/  STL [R1+0xdf4], R45 ;  /* 0x000df42d01007387 */ /* 0x000fe80000100800 */
[----:B---3--:R0:W-:Y:S04]  /*5d1b0*/  STL [R1+0x2f74], R31 ;  /* 0x002f741f01007387 */ /* 0x0081e80000100800 */
[----:B------:R-:W3:Y:S04]  /*5d1c0*/  LDL R20, [R1+0xdec] ;  /* 0x000dec0001147983 */ /* 0x000ee80000100800 */
[----:B------:R-:W3:Y:S01]  /*5d1d0*/  LDL R21, [R1+0xdf0] ;  /* 0x000df00001157983 */ /* 0x000ee20000100800 */
[----:B------:R-:W-:Y:S01]  /*5d1e0*/  ISETP.GT.AND P4, PT, R18, 0x6, PT ;  /* 0x000000061200780c */ /* 0x000fe20003f84270 */
[----:B0-----:R-:W0:Y:S01]  /*5d1f0*/  LDC R31, c[0x0][0x3a8] ;  /* 0x0000ea00ff1f7b82 */ /* 0x001e220000000800 */
[----:B------:R-:W-:-:S02]  /*5d200*/  PRMT R47, RZ, 0x7610, R47 ;  /* 0x00007610ff2f7816 */ /* 0x000fc4000000002f */
[----:B------:R-:W-:Y:S02]  /*5d210*/  PRMT R3, RZ, 0x7610, R3 ;  /* 0x00007610ff037816 */ /* 0x000fe40000000003 */
[----:B---3--:R-:W-:-:S04]  /*5d220*/  @P2 LOP3.LUT R21, R21, R20, RZ, 0x3c, !PT ;  /* 0x0000001415152212 */ /* 0x008fc800078e3cff */
[----:B------:R-:W-:-:S04]  /*5d230*/  @P2 LOP3.LUT R20, R21, R20, RZ, 0x3c, !PT ;  /* 0x0000001415142212 */ /* 0x000fc800078e3cff */
[----:B------:R-:W-:-:S05]  /*5d240*/  @P2 LOP3.LUT R21, R21, R20, RZ, 0x3c, !PT ;  /* 0x0000001415152212 */ /* 0x000fca00078e3cff */
[----:B------:R1:W3:Y:S02]  /*5d250*/  @P2 LDG.E.U8 R47, desc[UR6][R20.64] ;  /* 0x00000006142f2981 */ /* 0x0002e4000c1e1100 */
[----:B-1----:R-:W-:Y:S02]  /*5d260*/  @P4 IMAD.MOV.U32 R20, RZ, RZ, R40 ;  /* 0x000000ffff144224 */ /* 0x002fe400078e0028 */
[----:B------:R-:W-:-:S05]  /*5d270*/  @P4 IMAD.MOV.U32 R21, RZ, RZ, R45 ;  /* 0x000000ffff154224 */ /* 0x000fca00078e002d */
[----:B------:R1:W3:Y:S04]  /*5d280*/  @P4 LDG.E.U8 R3, desc[UR6][R20.64] ;  /* 0x0000000614034981 */ /* 0x0002e8000c1e1100 */
[----:B------:R-:W1:Y:S04]  /*5d290*/  LDL R20, [R1+0xdfc] ;  /* 0x000dfc0001147983 */ /* 0x000e680000100800 */
[----:B------:R-:W1:Y:S01]  /*5d2a0*/  LDL R21, [R1+0x2f50] ;  /* 0x002f500001157983 */ /* 0x000e620000100800 */
[----:B0-----:R-:W-:-:S05]  /*5d2b0*/  IMAD.SHL.U32 R31, R31, 0x100, RZ ;  /* 0x000001001f1f7824 */ /* 0x001fca00078e00ff */
[----:B--2---:R-:W-:Y:S02]  /*5d2c0*/  IADD3 R44, P5, PT, R31, R44, RZ ;  /* 0x0000002c1f2c7210 */ /* 0x004fe40007fbe0ff */
[----:B------:R-:W-:Y:S02]  /*5d2d0*/  PRMT R31, RZ, 0x7610, R31 ;  /* 0x00007610ff1f7816 */ /* 0x000fe4000000001f */
[----:B-1----:R-:W-:-:S04]  /*5d2e0*/  @P4 LOP3.LUT R21, R21, R20, RZ, 0x3c, !PT ;  /* 0x0000001415154212 */ /* 0x002fc800078e3cff */
[----:B------:R-:W-:-:S04]  /*5d2f0*/  @P4 LOP3.LUT R20, R21, R20, RZ, 0x3c, !PT ;  /* 0x0000001415144212 */ /* 0x000fc800078e3cff */
[----:B------:R-:W-:-:S05]  /*5d300*/  @P4 LOP3.LUT R21, R21, R20, RZ, 0x3c, !PT ;  /* 0x0000001415154212 */ /* 0x000fca00078e3cff */
[----:B------:R0:W2:Y:S01]  /*5d310*/  @P4 LDG.E.U8 R31, desc[UR6][R20.64] ;  /* 0x00000006141f4981 */ /* 0x0000a2000c1e1100 */
[----:B----4-:R-:W-:-:S03]  /*5d320*/  IMAD.X R25, R30, 0x1, R25, P5 ;  /* 0x000000011e197824 */ /* 0x010fc600028e0619 */
[----:B---3--:R1:W-:Y:S01]  /*5d330*/  STL [R1+0x2f6c], R3 ;  /* 0x002f6c0301007387 */ /* 0x0083e20000100800 */
[----:B------:R-:W-:Y:S02]  /*5d340*/  PRMT R37, RZ, 0x7610, R37 ;  /* 0x00007610ff257816 */ /* 0x000fe40000000025 */
[----:B0-----:R-:W-:Y:S01]  /*5d350*/  PRMT R21, RZ, 0x7610, R21 ;  /* 0x00007610ff157816 */ /* 0x001fe20000000015 */
[----:B-1----:R-:W3:Y:S04]  /*5d360*/  LDL.LU R3, [R1+0x2f24] ;  /* 0x002f240001037983 */ /* 0x002ee80000300800 */
[----:B------:R0:W-:Y:S04]  /*5d370*/  STL [R1+0x2f70], R47 ;  /* 0x002f702f01007387 */ /* 0x0001e80000100800 */
[----:B------:R-:W4:Y:S04]  /*5d380*/  LDL R45, [R1+0x2f2c] ;  /* 0x002f2c00012d7983 */ /* 0x000f280000100800 */
[----:B0-----:R-:W3:Y:S04]  /*5d390*/  LDL R47, [R1+0x2f28] ;  /* 0x002f2800012f7983 */ /* 0x001ee80000100800 */
[----:B------:R-:W3:Y:S04]  /*5d3a0*/  LDL.LU R40, [R1+0x2f30] ;  /* 0x002f300001287983 */ /* 0x000ee80000300800 */
[----:B------:R-:W-:Y:S01]  /*5d3b0*/  STL [R1+0x2f54], R44 ;  /* 0x002f542c01007387 */ /* 0x000fe20000100800 */
        /* <DEDUP_REMOVED lines=24> */
[----:B0-----:R-:W-:Y:S02]  /*5d540*/  @P2 IMAD.MOV.U32 R20, RZ, RZ, R42 ;  /* 0x000000ffff142224 */ /* 0x001fe400078e002a */
[----:B------:R-:W-:-:S05]  /*5d550*/  @P2 IMAD.MOV.U32 R21, RZ, RZ, R3 ;  /* 0x000000ffff152224 */ /* 0x000fca00078e0003 */
[----:B------:R0:W4:Y:S01]  /*5d560*/  @P2 LDG.E.U8 R31, desc[UR6][R20.64] ;  /* 0x00000006141f2981 */ /* 0x000122000c1e1100 */
[----:B------:R-:W-:Y:S01]  /*5d570*/  PRMT R44, RZ, 0x7610, R44 ;  /* 0x00007610ff2c7816 */ /* 0x000fe2000000002c */
[----:B0-----:R-:W-:Y:S02]  /*5d580*/  @P2 IMAD.MOV.U32 R20, RZ, RZ, R45 ;  /* 0x000000ffff142224 */ /* 0x001fe400078e002d */
[----:B------:R-:W-:-:S05]  /*5d590*/  @P2 IMAD.MOV.U32 R21, RZ, RZ, R47 ;  /* 0x000000ffff152224 */ /* 0x000fca00078e002f */
[----:B------:R0:W2:Y:S04]  /*5d5a0*/  @P2 LDG.E.U8 R44, desc[UR6][R20.64] ;  /* 0x00000006142c2981 */ /* 0x0000a8000c1e1100 */
[----:B---3--:R1:W-:Y:S04]  /*5d5b0*/  @P4 STL [R1+0x2f60], R30 ;  /* 0x002f601e01004387 */ /* 0x0083e80000100800 */
[----:B------:R3:W-:Y:S01]  /*5d5c0*/  STL [R1+0x2f24], R3 ;  /* 0x002f240301007387 */ /* 0x0007e20000100800 */
[----:B-1----:R-:W1:Y:S03]  /*5d5d0*/  LDC R30, c[0x0][0x3a8] ;  /* 0x0000ea00ff1e7b82 */ /* 0x002e660000000800 */
[----:B---3--:R-:W3:Y:S04]  /*5d5e0*/  LDL.LU R3, [R1+0x3e0c] ;  /* 0x003e0c0001037983 */ /* 0x008ee80000300800 */
[----:B------:R-:W3:Y:S04]  /*5d5f0*/  LDL.LU R42, [R1+0x3e08] ;  /* 0x003e0800012a7983 */ /* 0x000ee80000300800 */
[----:B----4-:R4:W-:Y:S02]  /*5d600*/  STL [R1+0x2f5c], R31 ;  /* 0x002f5c1f01007387 */ /* 0x0109e40000100800 */
[----:B----4-:R-:W4:Y:S02]  /*5d610*/  LDC R31, c[0x0][0x3a8] ;  /* 0x0000ea00ff1f7b82 */ /* 0x010f240000000800 */
[----:B----4-:R-:W-:-:S05]  /*5d620*/  IMAD.SHL.U32 R31, R31, 0x100, RZ ;  /* 0x000001001f1f7824 */ /* 0x010fca00078e00ff */
[----:B------:R-:W-:-:S05]  /*5d630*/  IADD3 R40, P5, PT, R31, R40, RZ ;  /* 0x000000281f287210 */ /* 0x000fca0007fbe0ff */
[----:B------:R4:W-:Y:S04]  /*5d640*/  STL [R1+0x2f30], R40 ;  /* 0x002f302801007387 */ /* 0x0009e80000100800 */
[----:B------:R-:W3:Y:S01]  /*5d650*/  LDL.LU R20, [R1+0x2f1c] ;  /* 0x002f1c0001147983 */ /* 0x000ee20000300800 */
[----:B-1----:R-:W-:Y:S02]  /*5d660*/  IMAD.SHL.U32 R30, R30, 0x100, RZ ;  /* 0x000001001e1e7824 */ /* 0x002fe400078e00ff */
[----:B0-----:R-:W-:Y:S01]  /*5d670*/  IMAD.MOV.U32 R21, RZ, RZ, R40 ;  /* 0x000000ffff157224 */ /* 0x001fe200078e0028 */
[----:B------:R-:W3:Y:S02]  /*5d680*/  LDL R47, [R1+0x2efc] ;  /* 0x002efc00012f7983 */ /* 0x000ee40000100800 */
[----:B------:R-:W-:-:S02]  /*5d690*/  SHF.R.S32.HI R30, RZ, 0x1f, R30 ;  /* 0x0000001fff1e7819 */ /* 0x000fc4000001141e */
[----:B----4-:R-:W4:Y:S04]  /*5d6a0*/  LDL.LU R40, [R1+0x2eec] ;  /* 0x002eec0001287983 */ /* 0x010f280000300800 */
[----:B------:R-:W4:Y:S04]  /*5d6b0*/  LDL.LU R45, [R1+0x2f00] ;  /* 0x002f0000012d7983 */ /* 0x000f280000300800 */
[----:B--2---:R0:W-:Y:S04]  /*5d6c0*/  STL [R1+0x2f58], R44 ;  /* 0x002f582c01007387 */ /* 0x0041e80000100800 */
[----:B0-----:R-:W2:Y:S01]  /*5d6d0*/  LDL.LU R44, [R1+0x2ee4] ;  /* 0x002ee400012c7983 */ /* 0x001ea20000300800 */
[----:B---3--:R-:W-:Y:S01]  /*5d6e0*/  PRMT R42, RZ, 0x7610, R42 ;  /* 0x00007610ff2a7816 */ /* 0x008fe2000000002a */
[----:B------:R-:W-:Y:S01]  /*5d6f0*/  IMAD.X R20, R30, 0x1, R20, P5 ;  /* 0x000000011e147824 */ /* 0x000fe200028e0614 */
[----:B------:R-:W-:-:S02]  /*5d700*/  IADD3 R37, P5, PT, R31, R37, RZ ;  /* 0x000000251f257210 */ /* 0x000fc40007fbe0ff */
[----:B------:R-:W3:Y:S02]  /*5d710*/  LDL.LU R31, [R1+0x2ef4] ;  /* 0x002ef400011f7983 */ /* 0x000ee40000300800 */
[-C--:B------:R-:W-:Y:S02]  /*5d720*/  @P2 LOP3.LUT R21, R21, R20.reuse, RZ, 0x3c, !PT ;  /* 0x0000001415152212 */ /* 0x080fe400078e3cff */
[----:B------:R0:W-:Y:S02]  /*5d730*/  STL [R1+0x2f1c], R20 ;  /* 0x002f1c1401007387 */ /* 0x0001e40000100800 */
[----:B0-----:R-:W-:-:S04]  /*5d740*/  @P2 LOP3.LUT R20, R21, R20, RZ, 0x3c, !PT ;  /* 0x0000001415142212 */ /* 0x001fc800078e3cff */
[----:B------:R-:W-:-:S05]  /*5d750*/  @P2 LOP3.LUT R21, R21, R20, RZ, 0x3c, !PT ;  /* 0x0000001415152212 */ /* 0x000fca00078e3cff */
[----:B------:R-:W2:Y:S01]  /*5d760*/  @P2 LDG.E.U8 R42, desc[UR6][R20.64] ;  /* 0x00000006142a2981 */ /* 0x000ea2000c1e1100 */
        /* <DEDUP_REMOVED lines=8> */
[----:B--2---:R0:W-:Y:S04]  /*5d7f0*/  STL [R1+0x2f48], R42 ;  /* 0x002f482a01007387 */ /* 0x0041e80000100800 */
[----:B0-----:R-:W2:Y:S04]  /*5d800*/  LDL.LU R42, [R1+0x3e04] ;  /* 0x003e0400012a7983 */ /* 0x001ea80000300800 */
        /* <DEDUP_REMOVED lines=17> */
[----:B----4-:R-:W-:Y:S01]  /*5d920*/  IADD3 R45, P5, PT, R31, R45, RZ ;  /* 0x0000002d1f2d7210 */ /* 0x010fe20007fbe0ff */
        /* <DEDUP_REMOVED lines=9> */
[----:B------:R-:W4:Y:S04]  /*5d9c0*/  LDL.LU R37, [R1+0x2ed0] ;  /* 0x002ed00001257983 */ /* 0x000f280000300800 */
[----:B------:R-:W-:Y:S01]  /*5d9d0*/  STL [R1+0x2f00], R45 ;  /* 0x002f002d01007387 */ /* 0x000fe20000100800 */
[----:B------:R-:W-:-:S03]  /*5d9e0*/  PRMT R42, RZ, 0x7610, R42 ;  /* 0x00007610ff2a7816 */ /* 0x000fc6000000002a */
[----:B------:R-:W3:Y:S01]  /*5d9f0*/  LDL R47, [R1+0x2ecc] ;  /* 0x002ecc00012f7983 */ /* 0x000ee20000100800 */
        /* <DEDUP_REMOVED lines=42> */
[----:B------:R1:W-:Y:S04]  /*5dca0*/  STL [R1+0x2ed0], R37 ;  /* 0x002ed02501007387 */ /* 0x0003e80000100800 */
[----:B----4-:R4:W2:Y:S04]  /*5dcb0*/  @P2 LDG.E.U8 R45, desc[UR6][R20.64] ;  /* 0x00000006142d2981 */ /* 0x0108a8000c1e1100 */
[----:B------:R-:W3:Y:S01]  /*5dcc0*/  LDL.LU R20, [R1+0x2ec0] ;  /* 0x002ec00001147983 */ /* 0x000ee20000300800 */
[----:B0-----:R-:W-:-:S05]  /*5dcd0*/  IMAD.SHL.U32 R30, R30, 0x100, RZ ;  /* 0x000001001e1e7824 */ /* 0x001fca00078e00ff */
[----:B------:R-:W-:Y:S01]  /*5dce0*/  SHF.R.S32.HI R30, RZ, 0x1f, R30 ;  /* 0x0000001fff1e7819 */ /* 0x000fe2000001141e */
[----:B----4-:R-:W-:Y:S02]  /*5dcf0*/  IMAD.MOV.U32 R21, RZ, RZ, R37 ;  /* 0x000000ffff157224 */ /* 0x010fe400078e0025 */
[----:B-1----:R-:W4:Y:S04]  /*5dd00*/  LDL.LU R37, [R1+0x2e94] ;  /* 0x002e940001257983 */ /* 0x002f280000300800 */
[----:B------:R-:W4:Y:S01]  /*5dd10*/  LDL.LU R47, [R1+0x2ea4] ;  /* 0x002ea400012f7983 */ /* 0x000f220000300800 */
[----:B------:R-:W-:-:S03]  /*5dd20*/  PRMT R40, RZ, 0x7610, R40 ;  /* 0x00007610ff287816 */ /* 0x000fc60000000028 */
[----:B--2---:R0:W-:Y:S01]  /*5dd30*/  STL [R1+0x2ef0], R45 ;  /* 0x002ef02d01007387 */ /* 0x0041e20000100800 */
[----:B---3--:R-:W-:-:S03]  /*5dd40*/  IMAD.X R20, R30, 0x1, R20, P5 ;  /* 0x000000011e147824 */ /* 0x008fc600028e0614 */
[----:B0-----:R-:W2:Y:S02]  /*5dd50*/  LDL.LU R45, [R1+0x2e84] ;  /* 0x002e8400012d7983 */ /* 0x001ea40000300800 */
[-C--:B------:R-:W-:Y:S02]  /*5dd60*/  @P2 LOP3.LUT R21, R21, R20.reuse, RZ, 0x3c, !PT ;  /* 0x0000001415152212 */ /* 0x080fe400078e3cff */
[----:B------:R0:W-:Y:S02]  /*5dd70*/  STL [R1+0x2ec0], R20 ;  /* 0x002ec01401007387 */ /* 0x0001e40000100800 */
[----:B0-----:R-:W-:-:S04]  /*5dd80*/  @P2 LOP3.LUT R20, R21, R20, RZ, 0x3c, !PT ;  /* 0x0000001415142212 */ /* 0x001fc800078e3cff */
[----:B------:R-:W-:-:S05]  /*5dd90*/  @P2 LOP3.LUT R21, R21, R20, RZ, 0x3c, !PT ;  /* 0x0000001415152212 */ /* 0x000fca00078e3cff */
[----:B------:R-:W3:Y:S01]  /*5dda0*/  @P2 LDG.E.U8 R40, desc[UR6][R20.64] ;  /* 0x0000000614282981 */ /* 0x000ee2000c1e1100 */
[----:B------:R-:W-:-:S05]  /*5ddb0*/  IADD3 R42, P5, PT, R31, R42, RZ ;  /* 0x0000002a1f2a7210 */ /* 0x000fca0007fbe0ff */
[----:B------:R-:W-:Y:S04]  /*5ddc0*/  STL [R1+0x2eb0], R42 ;  /* 0x002eb02a01007387 */ /* 0x000fe80000100800 */
[----:B---3--:R0:W-:Y:S04]  /*5ddd0*/  STL [R1+0x2ee0], R40 ;  /* 0x002ee02801007387 */ /* 0x0081e80000100800 */
[----:B0-----:R-:W3:Y:S04]  /*5dde0*/  LDL.LU R40, [R1+0x3df4] ;  /* 0x003df40001287983 */ /* 0x001ee80000300800 */
[----:B------:R-:W2:Y:S04]  /*5ddf0*/  LDL R20, [R1+0x2eac] ;  /* 0x002eac0001147983 */ /* 0x000ea80000100800 */
[----:B------:R-:W2:Y:S01]  /*5de00*/  LDL R21, [R1+0x2ebc] ;  /* 0x002ebc0001157983 */ /* 0x000ea20000100800 */
[----:B------:R-:W-:-:S02]  /*5de10*/  PRMT R31, RZ, 0x7610, R31 ;  /* 0x00007610ff1f7816 */ /* 0x000fc4000000001f */
[----:B------:R-:W-:Y:S01]  /*5de20*/  ISETP.GT.AND P4, PT, R18, 0xa, PT ;  /* 0x0000000a1200780c */ /* 0x000fe20003f84270 */
[----:B------:R-:W-:Y:S01]  /*5de30*/  IMAD.X R44, R30, 0x1, R44, P5 ;  /* 0x000000011e2c7824 */ /* 0x000fe200028e062c */
[----:B------:R-:W-:Y:S02]  /*5de40*/  PRMT R3, RZ, 0x7610, R3 ;  /* 0x00007610ff037816 */ /* 0x000fe40000000003 */
[----:B--2---:R-:W-:-:S04]  /*5de50*/  @P2 LOP3.LUT R21, R21, R20, RZ, 0x3c, !PT ;  /* 0x0000001415152212 */ /* 0x004fc800078e3cff */
[----:B------:R-:W-:-:S04]  /*5de60*/  @P2 LOP3.LUT R20, R21, R20, RZ, 0x3c, !PT ;  /* 0x0000001415142212 */ /* 0x000fc800078e3cff */
[----:B------:R-:W-:-:S05]  /*5de70*/  @P2 LOP3.LUT R21, R21, R20, RZ, 0x3c, !PT ;  /* 0x0000001415152212 */ /* 0x000fca00078e3cff */
[----:B------:R0:W2:Y:S02]  /*5de80*/  @P2 LDG.E.U8 R31, desc[UR6][R20.64] ;  /* 0x00000006141f2981 */ /* 0x0000a4000c1e1100 */
[----:B0-----:R-:W-:Y:S02]  /*5de90*/  @P4 IMAD.MOV.U32 R20, RZ, RZ, R42 ;  /* 0x000000ffff144224 */ /* 0x001fe400078e002a */
[----:B------:R-:W-:-:S05]  /*5dea0*/  @P4 IMAD.MOV.U32 R21, RZ, RZ, R44 ;  /* 0x000000ffff154224 */ /* 0x000fca00078e002c */
[----:B------:R-:W3:Y:S04]  /*5deb0*/  @P4 LDG.E.U8 R3, desc[UR6][R20.64] ;  /* 0x0000000614034981 */ /* 0x000ee8000c1e1100 */
[----:B------:R-:W-:Y:S04]  /*5dec0*/  STL [R1+0x2e98], R44 ;  /* 0x002e982c01007387 */ /* 0x000fe80000100800 */
[----:B--2---:R0:W-:Y:S04]  /*5ded0*/  STL [R1+0x2ed8], R31 ;  /* 0x002ed81f01007387 */ /* 0x0041e80000100800 */
[----:B------:R-:W2:Y:S04]  /*5dee0*/  LDL R20, [R1+0x2e9c] ;  /* 0x002e9c0001147983 */ /* 0x000ea80000100800 */
[----:B------:R-:W2:Y:S01]  /*5def0*/  LDL R21, [R1+0x2ea0] ;  /* 0x002ea00001157983 */ /* 0x000ea20000100800 */
[----:B0-----:R-:W0:Y:S01]  /*5df00*/  LDC R31, c[0x0][0x3a8] ;  /* 0x0000ea00ff1f7b82 */ /* 0x001e220000000800 */
[----:B------:R-:W-:-:S02]  /*5df10*/  PRMT R30, RZ, 0x7610, R30 ;  /* 0x00007610ff1e7816 */ /* 0x000fc4000000001e */
[----:B---3--:R1:W-:Y:S04]  /*5df20*/  STL [R1+0x2ed4], R3 ;  /* 0x002ed40301007387 */ /* 0x0083e80000100800 */
[----:B-1----:R-:W3:Y:S04]  /*5df30*/  LDL.LU R3, [R1+0x2e70] ;  /* 0x002e700001037983 */ /* 0x002ee80000300800 */
[----:B------:R-:W3:Y:S04]  /*5df40*/  LDL R44, [R1+0x2e78] ;  /* 0x002e7800012c7983 */ /* 0x000ee80000100800 */
[----:B------:R-:W3:Y:S04]  /*5df50*/  LDL.LU R42, [R1+0x2e7c] ;  /* 0x002e7c00012a7983 */ /* 0x000ee80000300800 */
[----:B------:R1:W-:Y:S02]  /*5df60*/  STL.S16 [R1+0x2eb4], R30 ;  /* 0x002eb41e01007387 */ /* 0x0003e40000100600 */
[----:B-1----:R-:W1:Y:S01]  /*5df70*/  LDC R30, c[0x0][0x3a8] ;  /* 0x0000ea00ff1e7b82 */ /* 0x002e620000000800 */
[----:B0-----:R-:W-:-:S05]  /*5df80*/  IMAD.SHL.U32 R31, R31, 0x100, RZ ;  /* 0x000001001f1f7824 */ /* 0x001fca00078e00ff */
[----:B----4-:R-:W-:Y:S02]  /*5df90*/  IADD3 R47, P5, PT, R31, R47, RZ ;  /* 0x0000002f1f2f7210 */ /* 0x010fe40007fbe0ff */
[----:B------:R-:W-:-:S03]  /*5dfa0*/  PRMT R31, RZ, 0x7610, R31 ;  /* 0x00007610ff1f7816 */ /* 0x000fc6000000001f */
[----:B------:R-:W-:Y:S01]  /*5dfb0*/  STL [R1+0x2ea4], R47 ;  /* 0x002ea42f01007387 */ /* 0x000fe20000100800 */
[----:B-1----:R-:W-:-:S05]  /*5dfc0*/  IMAD.SHL.U32 R30, R30, 0x100, RZ ;  /* 0x000001001e1e7824 */ /* 0x002fca00078e00ff */
[----:B------:R-:W-:-:S05]  /*5dfd0*/  SHF.R.S32.HI R30, RZ, 0x1f, R30 ;  /* 0x0000001fff1e7819 */ /* 0x000fca000001141e */
[----:B------:R-:W-:Y:S02]  /*5dfe0*/  IMAD.X R37, R30, 0x1, R37, P5 ;  /* 0x000000011e257824 */ /* 0x000fe400028e0625 */
[----:B------:R-:W4:Y:S01]  /*5dff0*/  LDL R30, [R1+0x2eb4] ;  /* 0x002eb400011e7983 */ /* 0x000f220000100800 */
[----:B--2---:R-:W-:-:S04]  /*5e000*/  @P4 LOP3.LUT R21, R21, R20, RZ, 0x3c, !PT ;  /* 0x0000001415154212 */ /* 0x004fc800078e3cff */
[----:B------:R-:W-:-:S04]  /*5e010*/  @P4 LOP3.LUT R20, R21, R20, RZ, 0x3c, !PT ;  /* 0x0000001415144212 */ /* 0x000fc800078e3cff */
[----:B------:R-:W-:-:S05]  /*5e020*/  @P4 LOP3.LUT R21, R21, R20, RZ, 0x3c, !PT ;  /* 0x0000001415154212 */ /* 0x000fca00078e3cff */
[----:B------:R0:W2:Y:S02]  /*5e030*/  @P4 LDG.E.U8 R31, desc[UR6][R20.64] ;  /* 0x00000006141f4981 */ /* 0x0000a4000c1e1100 */
[----:B0-----:R-:W-:Y:S01]  /*5e040*/  PRMT R21, RZ, 0x7610, R21 ;  /* 0x00007610ff157816 */ /* 0x001fe20000000015 */
[----:B------:R-:W-:Y:S01]  /*5e050*/  @P4 IMAD.MOV.U32 R20, RZ, RZ, R47 ;  /* 0x000000ffff144224 */ /* 0x000fe200078e002f */
[----:B--2---:R0:W-:Y:S04]  /*5e060*/  STL [R1+0x2eb8], R31 ;  /* 0x002eb81f01007387 */ /* 0x0041e80000100800 */
[----:B------:R-:W-:Y:S04]  /*5e070*/  STL [R1+0x2e94], R37 ;  /* 0x002e942501007387 */ /* 0x000fe80000100800 */
[----:B------:R1:W-:Y:S01]  /*5e080*/  STL.S16 [R1+0x2ea8], R21 ;  /* 0x002ea81501007387 */ /* 0x0003e20000100600 */
[----:B0-----:R-:W0:Y:S01]  /*5e090*/  LDC R31, c[0x0][0x3a8] ;  /* 0x0000ea00ff1f7b82 */ /* 0x001e220000000800 */
[----:B-1----:R-:W-:-:S02]  /*5e0a0*/  @P4 IMAD.MOV.U32 R21, RZ, RZ, R37 ;  /* 0x000000ffff154224 */ /* 0x002fc400078e0025 */
[----:B------:R-:W2:Y:S04]  /*5e0b0*/  LDL.LU R37, [R1+0x3df0] ;  /* 0x003df00001257983 */ /* 0x000ea80000300800 */
[----:B----4-:R-:W4:Y:S04]  /*5e0c0*/  @P4 LDG.E.U8 R30, desc[UR6][R20.64] ;  /* 0x00000006141e4981 */ /* 0x010f28000c1e1100 */
[----:B------:R-:W2:Y:S01]  /*5e0d0*/  LDL.LU R47, [R1+0x2e58] ;  /* 0x002e5800012f7983 */ /* 0x000ea20000300800 */
[----:B0-----:R-:W-:-:S05]  /*5e0e0*/  IMAD.SHL.U32 R31, R31, 0x100, RZ ;  /* 0x000001001f1f7824 */ /* 0x001fca00078e00ff */
[----:B------:R-:W-:-:S05]  /*5e0f0*/  IADD3 R45, P5, PT, R31, R45, RZ ;  /* 0x0000002d1f2d7210 */ /* 0x000fca0007fbe0ff */
[----:B------:R-:W-:Y:S04]  /*5e100*/  STL [R1+0x2e84], R45 ;  /* 0x002e842d01007387 */ /* 0x000fe80000100800 */
[----:B----4-:R0:W-:Y:S04]  /*5e110*/  @P4 STL [R1+0x2eb4], R30 ;  /* 0x002eb41e01004387 */ /* 0x0101e80000100800 */
[----:B------:R-:W4:Y:S04]  /*5e120*/  LDL R20, [R1+0x2e80] ;  /* 0x002e800001147983 */ /* 0x000f280000100800 */
[----:B------:R-:W4:Y:S01]  /*5e130*/  LDL R21, [R1+0x2e8c] ;  /* 0x002e8c0001157983 */ /* 0x000f220000100800 */
[----:B0-----:R-:W0:Y:S02]  /*5e140*/  LDC R30, c[0x0][0x3a8] ;  /* 0x0000ea00ff1e7b82 */ /* 0x001e240000000800 */
[----:B0-----:R-:W-:-:S05]  /*5e150*/  IMAD.SHL.U32 R30, R30, 0x100, RZ ;  /* 0x000001001e1e7824 */ /* 0x001fca00078e00ff */
[----:B------:R-:W-:-:S05]  /*5e160*/  SHF.R.S32.HI R30, RZ, 0x1f, R30 ;  /* 0x0000001fff1e7819 */ /* 0x000fca000001141e */
[----:B---3--:R-:W-:Y:S02]  /*5e170*/  IMAD.X R3, R30, 0x1, R3, P5 ;  /* 0x000000011e037824 */ /* 0x008fe400028e0603 */
[----:B------:R-:W3:Y:S01]  /*5e180*/  LDL R30, [R1+0x2ea8] ;  /* 0x002ea800011e7983 */ /* 0x000ee20000100800 */
[----:B------:R-:W-:Y:S02]  /*5e190*/  ISETP.GT.AND P2, PT, R18, 0xb, PT ;  /* 0x0000000b1200780c */ /* 0x000fe40003f44270 */
[----:B------:R-:W-:Y:S02]  /*5e1a0*/  PRMT R31, RZ, 0x7610, R31 ;  /* 0x00007610ff1f7816 */ /* 0x000fe4000000001f */
[----:B----4-:R-:W-:-:S04]  /*5e1b0*/  @P4 LOP3.LUT R21, R21, R20, RZ, 0x3c, !PT ;  /* 0x0000001415154212 */ /* 0x010fc800078e3cff */
[----:B------:R-:W-:-:S04]  /*5e1c0*/  @P4 LOP3.LUT R20, R21, R20, RZ, 0x3c, !PT ;  /* 0x0000001415144212 */ /* 0x000fc800078e3cff */
[----:B------:R-:W-:-:S05]  /*5e1d0*/  @P4 LOP3.LUT R21, R21, R20, RZ, 0x3c, !PT ;  /* 0x0000001415154212 */ /* 0x000fca00078e3cff */
[----:B---3--:R0:W3:Y:S02]  /*5e1e0*/  @P4 LDG.E.U8 R30, desc[UR6][R20.64] ;  /* 0x00000006141e4981 */ /* 0x0080e4000c1e1100 */
[----:B0-----:R-:W-:Y:S02]  /*5e1f0*/  @P2 IMAD.MOV.U32 R20, RZ, RZ, R45 ;  /* 0x000000ffff142224 */ /* 0x001fe400078e002d */
[----:B------:R-:W-:-:S05]  /*5e200*/  @P2 IMAD.MOV.U32 R21, RZ, RZ, R3 ;  /* 0x000000ffff152224 */ /* 0x000fca00078e0003 */
[----:B------:R0:W4:Y:S04]  /*5e210*/  @P2 LDG.E.U8 R31, desc[UR6][R20.64] ;  /* 0x00000006141f2981 */ /* 0x000128000c1e1100 */
[----:B---3--:R1:W-:Y:S04]  /*5e220*/  @P4 STL [R1+0x2ea8], R30 ;  /* 0x002ea81e01004387 */ /* 0x0083e80000100800 */
[----:B------:R3:W-:Y:S01]  /*5e230*/  STL [R1+0x2e70], R3 ;  /* 0x002e700301007387 */ /* 0x0007e20000100800 */
[----:B--2---:R-:W-:Y:S01]  /*5e240*/  PRMT R37, RZ, 0x7610, R37 ;  /* 0x00007610ff257816 */ /* 0x004fe20000000025 */
[----:B0-----:R-:W-:Y:S01]  /*5e250*/  @P2 IMAD.MOV.U32 R20, RZ, RZ, R44 ;  /* 0x000000ffff142224 */ /* 0x001fe200078e002c */
[----:B-1----:R-:W0:Y:S01]  /*5e260*/  LDC R30, c[0x0][0x3a8] ;  /* 0x0000ea00ff1e7b82 */ /* 0x002e220000000800 */
[----:B---3--:R-:W2:Y:S04]  /*5e270*/  LDL.LU R3, [R1+0x3dec] ;  /* 0x003dec0001037983 */ /* 0x008ea80000300800 */
[----:B------:R-:W3:Y:S04]  /*5e280*/  LDL.LU R45, [R1+0x3de8] ;  /* 0x003de800012d7983 */ /* 0x000ee80000300800 */
[----:B----4-:R1:W-:Y:S04]  /*5e290*/  STL [R1+0x2e90], R31 ;  /* 0x002e901f01007387 */ /* 0x0103e80000100800 */
[----:B------:R-:W4:Y:S01]  /*5e2a0*/  LDL R21, [R1+0x2e74] ;  /* 0x002e740001157983 */ /* 0x000f220000100800 */
[----:B-1----:R-:W1:Y:S01]  /*5e2b0*/  LDC R31, c[0x0][0x3a8] ;  /* 0x0000ea00ff1f7b82 */ /* 0x002e620000000800 */
[----:B0-----:R-:W-:-:S02]  /*5e2c0*/  IMAD.SHL.U32 R30, R30, 0x100, RZ ;  /* 0x000001001e1e7824 */ /* 0x001fc400078e00ff */
[----:B----4-:R0:W4:Y:S04]  /*5e2d0*/  @P2 LDG.E.U8 R37, desc[UR6][R20.64] ;  /* 0x0000000614252981 */ /* 0x010128000c1e1100 */
[----:B------:R-:W2:Y:S01]  /*5e2e0*/  LDL.LU R21, [R1+0x2e60] ;  /* 0x002e600001157983 */ /* 0x000ea20000300800 */
[----:B-1----:R-:W-:Y:S01]  /*5e2f0*/  IMAD.SHL.U32 R31, R31, 0x100, RZ ;  /* 0x000001001f1f7824 */ /* 0x002fe200078e00ff */
[----:B------:R-:W-:-:S04]  /*5e300*/  SHF.R.S32.HI R30, RZ, 0x1f, R30 ;  /* 0x0000001fff1e7819 */ /* 0x000fc8000001141e */
[----:B------:R-:W-:Y:S02]  /*5e310*/  IADD3 R42, P5, PT, R31, R42, RZ ;  /* 0x0000002a1f2a7210 */ /* 0x000fe40007fbe0ff */
[----:B------:R-:W-:-:S03]  /*5e320*/  PRMT R40, RZ, 0x7610, R40 ;  /* 0x00007610ff287816 */ /* 0x000fc60000000028 */
[----:B0-----:R-:W-:Y:S02]  /*5e330*/  @P2 IMAD.MOV.U32 R20, RZ, RZ, R42 ;  /* 0x000000ffff142224 */ /* 0x001fe400078e002a */
[----:B--2---:R-:W-:-:S05]  /*5e340*/  IMAD.X R21, R30, 0x1, R21, P5 ;  /* 0x000000011e157824 */ /* 0x004fca00028e0615 */
[----:B------:R-:W2:Y:S01]  /*5e350*/  @P2 LDG.E.U8 R40, desc[UR6][R20.64] ;  /* 0x0000000614282981 */ /* 0x000ea2000c1e1100 */
[----:B------:R-:W-:-:S03]  /*5e360*/  IADD3 R47, P5, PT, R31, R47, RZ ;  /* 0x0000002f1f2f7210 */ /* 0x000fc60007fbe0ff */
[----:B------:R-:W-:Y:S04]  /*5e370*/  STL [R1+0x2e7c], R42 ;  /* 0x002e7c2a01007387 */ /* 0x000fe80000100800 */
[----:B----4-:R0:W-:Y:S04]  /*5e380*/  STL [R1+0x2e88], R37 ;  /* 0x002e882501007387 */ /* 0x0101e80000100800 */
[----:B0-----:R-:W4:Y:S04]  /*5e390*/  LDL.LU R37, [R1+0x2e34] ;  /* 0x002e340001257983 */ /* 0x001f280000300800 */
[----:B------:R-:W3:Y:S04]  /*5e3a0*/  LDL.LU R44, [R1+0x2e48] ;  /* 0x002e4800012c7983 */ /* 0x000ee80000300800 */
[----:B------:R-:W4:Y:S04]  /*5e3b0*/  LDL.LU R31, [R1+0x2e3c] ;  /* 0x002e3c00011f7983 */ /* 0x000f280000300800 */
[----:B------:R-:W-:Y:S04]  /*5e3c0*/  STL [R1+0x2e60], R21 ;  /* 0x002e601501007387 */ /* 0x000fe80000100800 */
[----:B------:R-:W-:Y:S04]  /*5e3d0*/  STL [R1+0x2e58], R47 ;  /* 0x002e582f01007387 */ /* 0x000fe80000100800 */
[----:B------:R-:W4:Y:S04]  /*5e3e0*/  LDL.LU R42, [R1+0x2e28] ;  /* 0x002e2800012a7983 */ /* 0x000f280000300800 */
[----:B--2---:R0:W-:Y:S04]  /*5e3f0*/  STL [R1+0x2e6c], R40 ;  /* 0x002e6c2801007387 */ /* 0x0041e80000100800 */
[----:B0-----:R-:W2:Y:S04]  /*5e400*/  LDL.LU R40, [R1+0x3de4] ;  /* 0x003de40001287983 */ /* 0x001ea80000300800 */
[----:B------:R-:W2:Y:S04]  /*5e410*/  LDL R20, [R1+0x2e54] ;  /* 0x002e540001147983 */ /* 0x000ea80000100800 */
[----:B------:R-:W2:Y:S01]  /*5e420*/  LDL R21, [R1+0x2e5c] ;  /* 0x002e5c0001157983 */ /* 0x000ea20000100800 */
[----:B------:R-:W-:-:S02]  /*5e430*/  PRMT R3, RZ, 0x7610, R3 ;  /* 0x00007610ff037816 */ /* 0x000fc40000000003 */
[----:B------:R-:W-:Y:S02]  /*5e440*/  ISETP.GT.AND P4, PT, R18, 0xc, PT ;  /* 0x0000000c1200780c */ /* 0x000fe40003f84270 */
[----:B---3--:R-:W-:Y:S01]  /*5e450*/  PRMT R45, RZ, 0x7610, R45 ;  /* 0x00007610ff2d7816 */ /* 0x008fe2000000002d */
[----:B----4-:R-:W-:Y:S01]  /*5e460*/  IMAD.X R31, R30, 0x1, R31, P5 ;  /* 0x000000011e1f7824 */ /* 0x010fe200028e061f */
[----:B--2---:R-:W-:-:S04]  /*5e470*/  @P2 LOP3.LUT R21, R21, R20, RZ, 0x3c, !PT ;  /* 0x0000001415152212 */ /* 0x004fc800078e3cff */
[----:B------:R-:W-:-:S04]  /*5e480*/  @P2 LOP3.LUT R20, R21, R20, RZ, 0x3c, !PT ;  /* 0x0000001415142212 */ /* 0x000fc800078e3cff */
[----:B------:R-:W-:-:S05]  /*5e490*/  @P2 LOP3.LUT R21, R21, R20, RZ, 0x3c, !PT ;  /* 0x0000001415152212 */ /* 0x000fca00078e3cff */
[----:B------:R0:W2:Y:S02]  /*5e4a0*/  @P2 LDG.E.U8 R3, desc[UR6][R20.64] ;  /* 0x0000000614032981 */ /* 0x0000a4000c1e1100 */
[----:B0-----:R-:W-:Y:S02]  /*5e4b0*/  @P4 IMAD.MOV.U32 R20, RZ, RZ, R47 ;  /* 0x000000ffff144224 */ /* 0x001fe400078e002f */
[----:B------:R-:W-:-:S05]  /*5e4c0*/  @P4 IMAD.MOV.U32 R21, RZ, RZ, R31 ;  /* 0x000000ffff154224 */ /* 0x000fca00078e001f */
[----:B------:R-:W3:Y:S04]  /*5e4d0*/  @P4 LDG.E.U8 R45, desc[UR6][R20.64] ;  /* 0x00000006142d4981 */ /* 0x000ee8000c1e1100 */
[----:B------:R0:W-:Y:S01]  /*5e4e0*/  STL [R1+0x2e3c], R31 ;  /* 0x002e3c1f01007387 */ /* 0x0001e20000100800 */
[----:B------:R-:W-:Y:S01]  /*5e4f0*/  PRMT R30, RZ, 0x7610, R30 ;  /* 0x00007610ff1e7816 */ /* 0x000fe2000000001e */
[----:B0-----:R-:W0:Y:S02]  /*5e500*/  LDC R31, c[0x0][0x3a8] ;  /* 0x0000ea00ff1f7b82 */ /* 0x001e240000000800 */
[----:B--2---:R1:W-:Y:S04]  /*5e510*/  STL [R1+0x2e68], R3 ;  /* 0x002e680301007387 */ /* 0x0043e80000100800 */
[----:B-1----:R-:W2:Y:S04]  /*5e520*/  LDL.LU R3, [R1+0x3de0] ;  /* 0x003de00001037983 */ /* 0x002ea80000300800 */
[----:B------:R-:W4:Y:S04]  /*5e530*/  LDL R20, [R1+0x2e40] ;  /* 0x002e400001147983 */ /* 0x000f280000100800 */
[----:B------:R-:W4:Y:S04]  /*5e540*/  LDL R21, [R1+0x2e44] ;  /* 0x002e440001157983 */ /* 0x000f280000100800 */
[----:B------:R-:W4:Y:S04]  /*5e550*/  LDL R47, [R1+0x2e30] ;  /* 0x002e3000012f7983 */ /* 0x000f280000100800 */
[----:B---3--:R1:W-:Y:S04]  /*5e560*/  STL [R1+0x2e64], R45 ;  /* 0x002e642d01007387 */ /* 0x0083e80000100800 */
[----:B-1----:R-:W3:Y:S04]  /*5e570*/  LDL.LU R45, [R1+0x2e1c] ;  /* 0x002e1c00012d7983 */ /* 0x002ee80000300800 */
[----:B------:R1:W-:Y:S02]  /*5e580*/  STL.S16 [R1+0x2e4c], R30 ;  /* 0x002e4c1e01007387 */ /* 0x0003e40000100600 */
[----:B-1----:R-:W1:Y:S01]  /*5e590*/  LDC R30, c[0x0][0x3a8] ;  /* 0x0000ea00ff1e7b82 */ /* 0x002e620000000800 */
[----:B0-----:R-:W-:-:S05]  /*5e5a0*/  IMAD.SHL.U32 R31, R31, 0x100, RZ ;  /* 0x000001001f1f7824 */ /* 0x001fca00078e00ff */
[----:B------:R-:W-:-:S05]  /*5e5b0*/  IADD3 R44, P5, PT, R31, R44, RZ ;  /* 0x0000002c1f2c7210 */ /* 0x000fca0007fbe0ff */
[----:B------:R-:W-:Y:S01]  /*5e5c0*/  STL [R1+0x2e48], R44 ;  /* 0x002e482c01007387 */ /* 0x000fe20000100800 */
[----:B-1----:R-:W-:-:S05]  /*5e5d0*/  IMAD.SHL.U32 R30, R30, 0x100, RZ ;  /* 0x000001001e1e7824 */ /* 0x002fca00078e00ff */
[----:B------:R-:W-:-:S05]  /*5e5e0*/  SHF.R.S32.HI R30, RZ, 0x1f, R30 ;  /* 0x0000001fff1e7819 */ /* 0x000fca000001141e */
[----:B------:R-:W-:Y:S02]  /*5e5f0*/  IMAD.X R37, R30, 0x1, R37, P5 ;  /* 0x000000011e257824 */ /* 0x000fe400028e0625 */
[----:B------:R-:W3:Y:S01]  /*5e600*/  LDL R30, [R1+0x2e4c] ;  /* 0x002e4c00011e7983 */ /* 0x000ee20000100800 */
[----:B--2---:R-:W-:Y:S02]  /*5e610*/  PRMT R3, RZ, 0x7610, R3 ;  /* 0x00007610ff037816 */ /* 0x004fe40000000003 */
[----:B----4-:R-:W-:-:S04]  /*5e620*/  @P4 LOP3.LUT R21, R21, R20, RZ, 0x3c, !PT ;  /* 0x0000001415154212 */ /* 0x010fc800078e3cff */
[----:B------:R-:W-:-:S04]  /*5e630*/  @P4 LOP3.LUT R20, R21, R20, RZ, 0x3c, !PT ;  /* 0x0000001415144212 */ /* 0x000fc800078e3cff */
[----:B------:R-:W-:-:S05]  /*5e640*/  @P4 LOP3.LUT R21, R21, R20, RZ, 0x3c, !PT ;  /* 0x0000001415154212 */ /* 0x000fca00078e3cff */
[----:B------:R0:W2:Y:S02]  /*5e650*/  @P4 LDG.E.U8 R3, desc[UR6][R20.64] ;  /* 0x0000000614034981 */ /* 0x0000a4000c1e1100 */
[----:B0-----:R-:W-:Y:S02]  /*5e660*/  IMAD.MOV.U32 R20, RZ, RZ, R37 ;  /* 0x000000ffff147224 */ /* 0x001fe400078e0025 */
[----:B------:R-:W-:-:S05]  /*5e670*/  IMAD.MOV.U32 R21, RZ, RZ, R44 ;  /* 0x000000ffff157224 */ /* 0x000fca00078e002c */
[----:B------:R-:W-:-:S04]  /*5e680*/  @P4 LOP3.LUT R21, R21, R20, RZ, 0x3c, !PT ;  /* 0x0000001415154212 */ /* 0x000fc800078e3cff */
[----:B------:R-:W-:-:S04]  /*5e690*/  @P4 LOP3.LUT R20, R21, R20, RZ, 0x3c, !PT ;  /* 0x0000001415144212 */ /* 0x000fc800078e3cff */
[----:B------:R-:W-:Y:S02]  /*5e6a0*/  @P4 LOP3.LUT R21, R21, R20, RZ, 0x3c, !PT ;  /* 0x0000001415154212 */ /* 0x000fe400078e3cff */
[----:B------:R-:W-:-:S03]  /*5e6b0*/  PRMT R31, RZ, 0x7610, R31 ;  /* 0x00007610ff1f7816 */ /* 0x000fc6000000001f */
[----:B---3--:R-:W3:Y:S04]  /*5e6c0*/  @P4 LDG.E.U8 R30, desc[UR6][R20.64] ;  /* 0x00000006141e4981 */ /* 0x008ee8000c1e1100 */
[----:B--2---:R0:W-:Y:S04]  /*5e6d0*/  STL [R1+0x2e50], R3 ;  /* 0x002e500301007387 */ /* 0x0041e80000100800 */
[----:B0-----:R-:W2:Y:S04]  /*5e6e0*/  LDL.LU R3, [R1+0x3ddc] ;  /* 0x003ddc0001037983 */ /* 0x001ea80000300800 */
[----:B------:R0:W-:Y:S04]  /*5e6f0*/  STL [R1+0x2e34], R37 ;  /* 0x002e342501007387 */ /* 0x0001e80000100800 */
[----:B0-----:R-:W4:Y:S04]  /*5e700*/  LDL.LU R37, [R1+0x3dd8] ;  /* 0x003dd80001257983 */ /* 0x001f280000300800 */
[----:B------:R-:W2:Y:S04]  /*5e710*/  LDL.LU R44, [R1+0x2e08] ;  /* 0x002e0800012c7983 */ /* 0x000ea80000300800 */
[----:B------:R0:W-:Y:S02]  /*5e720*/  STL.S16 [R1+0x2e38], R31 ;  /* 0x002e381f01007387 */ /* 0x0001e40000100600 */
[----:B0-----:R-:W0:Y:S02]  /*5e730*/  LDC R31, c[0x0][0x3a8] ;  /* 0x0000ea00ff1f7b82 */ /* 0x001e240000000800 */
[----:B0-----:R-:W-:-:S05]  /*5e740*/  IMAD.SHL.U32 R31, R31, 0x100, RZ ;  /* 0x000001001f1f7824 */ /* 0x001fca00078e00ff */
[----:B------:R-:W-:Y:S02]  /*5e750*/  IADD3 R42, P5, PT, R31, R42, RZ ;  /* 0x0000002a1f2a7210 */ /* 0x000fe40007fbe0ff */
[----:B------:R-:W2:Y:S04]  /*5e760*/  LDL.LU R31, [R1+0x2e10] ;  /* 0x002e1000011f7983 */ /* 0x000ea80000300800 */
[----:B---3--:R0:W-:Y:S04]  /*5e770*/  @P4 STL [R1+0x2e4c], R30 ;  /* 0x002e4c1e01004387 */ /* 0x0081e80000100800 */
[----:B------:R-:W3:Y:S01]  /*5e780*/  LDL R21, [R1+0x2e24] ;  /* 0x002e240001157983 */ /* 0x000ee20000100800 */
[----:B0-----:R-:W0:Y:S03]  /*5e790*/  LDC R30, c[0x0][0x3a8] ;  /* 0x0000ea00ff1e7b82 */ /* 0x001e260000000800 */
[----:B------:R1:W-:Y:S01]  /*5e7a0*/  STL [R1+0x2e28], R42 ;  /* 0x002e282a01007387 */ /* 0x0003e20000100800 */
[----:B0-----:R-:W-:-:S05]  /*5e7b0*/  IMAD.SHL.U32 R30, R30, 0x100, RZ ;  /* 0x000001001e1e7824 */ /* 0x001fca00078e00ff */
[----:B------:R-:W-:-:S05]  /*5e7c0*/  SHF.R.S32.HI R30, RZ, 0x1f, R30 ;  /* 0x0000001fff1e7819 */ /* 0x000fca000001141e */
[----:B--2---:R-:W-:Y:S02]  /*5e7d0*/  IMAD.X R31, R30, 0x1, R31, P5 ;  /* 0x000000011e1f7824 */ /* 0x004fe400028e061f */
[----:B------:R-:W3:Y:S01]  /*5e7e0*/  LDL R30, [R1+0x2e38] ;  /* 0x002e3800011e7983 */ /* 0x000ee20000100800 */
[----:B------:R-:W-:Y:S01]  /*5e7f0*/  @P4 IMAD.MOV.U32 R20, RZ, RZ, R47 ;  /* 0x000000ffff144224 */ /* 0x000fe200078e002f */
[----:B------:R-:W-:Y:S02]  /*5e800*/  ISETP.GT.AND P2, PT, R18, 0xd, PT ;  /* 0x0000000d1200780c */ /* 0x000fe40003f44270 */
[----:B----4-:R-:W-:Y:S01]  /*5e810*/  PRMT R37, RZ, 0x7610, R37 ;  /* 0x00007610ff257816 */ /* 0x010fe20000000025 */
[----:B------:R-:W2:Y:S04]  /*5e820*/  LDL.LU R47, [R1+0x2df8] ;  /* 0x002df800012f7983 */ /* 0x000ea80000300800 */
[----:B---3--:R0:W3:Y:S02]  /*5e830*/  @P4 LDG.E.U8 R30, desc[UR6][R20.64] ;  /* 0x00000006141e4981 */ /* 0x0080e4000c1e1100 */
[----:B0-----:R-:W-:-:S02]  /*5e840*/  IMAD.MOV.U32 R20, RZ, RZ, R31 ;  /* 0x000000ffff147224 */ /* 0x001fc400078e001f */
[----:B------:R-:W-:-:S05]  /*5e850*/  IMAD.MOV.U32 R21, RZ, RZ, R42 ;  /* 0x000000ffff157224 */ /* 0x000fca00078e002a */
[----:B------:R-:W-:-:S04]  /*5e860*/  @P2 LOP3.LUT R21, R21, R20, RZ, 0x3c, !PT ;  /* 0x0000001415152212 */ /* 0x000fc800078e3cff */
[----:B------:R-:W-:-:S04]  /*5e870*/  @P2 LOP3.LUT R20, R21, R20, RZ, 0x3c, !PT ;  /* 0x0000001415142212 */ /* 0x000fc800078e3cff */
[----:B------:R-:W-:-:S05]  /*5e880*/  @P2 LOP3.LUT R21, R21, R20, RZ, 0x3c, !PT ;  /* 0x0000001415152212 */ /* 0x000fca00078e3cff */
[----:B------:R0:W4:Y:S04]  /*5e890*/  @P2 LDG.E.U8 R37, desc[UR6][R20.64] ;  /* 0x0000000614252981 */ /* 0x000128000c1e1100 */
[----:B---3--:R3:W-:Y:S04]  /*5e8a0*/  @P4 STL [R1+0x2e38], R30 ;  /* 0x002e381e01004387 */ /* 0x0087e80000100800 */
[----:B------:R0:W-:Y:S04]  /*5e8b0*/  STL [R1+0x2e10], R31 ;  /* 0x002e101f01007387 */ /* 0x0001e80000100800 */
[----:B-1----:R-:W2:Y:S01]  /*5e8c0*/  LDL.LU R42, [R1+0x2de4] ;  /* 0x002de400012a7983 */ /* 0x002ea20000300800 */
[----:B---3--:R-:W1:Y:S03]  /*5e8d0*/  LDC R30, c[0x0][0x3a8] ;  /* 0x0000ea00ff1e7b82 */ /* 0x008e660000000800 */
[----:B------:R-:W3:Y:S04]  /*5e8e0*/  LDL R20, [R1+0x2e14] ;  /* 0x002e140001147983 */ /* 0x000ee80000100800 */
[----:B------:R-:W3:Y:S01]  /*5e8f0*/  LDL R21, [R1+0x2e18] ;  /* 0x002e180001157983 */ /* 0x000ee20000100800 */
[----:B0-----:R-:W0:Y:S01]  /*5e900*/  LDC R31, c[0x0][0x3a8] ;  /* 0x0000ea00ff1f7b82 */ /* 0x001e220000000800 */
[----:B------:R-:W-:Y:S01]  /*5e910*/  PRMT R3, RZ, 0x7610, R3 ;  /* 0x00007610ff037816 */ /* 0x000fe20000000003 */
[----:B-1----:R-:W-:-:S02]  /*5e920*/  IMAD.SHL.U32 R30, R30, 0x100, RZ ;  /* 0x000001001e1e7824 */ /* 0x002fc400078e00ff */
[----:B0-----:R-:W-:-:S03]  /*5e930*/  IMAD.SHL.U32 R31, R31, 0x100, RZ ;  /* 0x000001001f1f7824 */ /* 0x001fc600078e00ff */
[----:B------:R-:W-:Y:S02]  /*5e940*/  SHF.R.S32.HI R30, RZ, 0x1f, R30 ;  /* 0x0000001fff1e7819 */ /* 0x000fe4000001141e */
[----:B------:R-:W-:Y:S02]  /*5e950*/  IADD3 R45, P4, PT, R31, R45, RZ ;  /* 0x0000002d1f2d7210 */ /* 0x000fe40007f9e0ff */
[----:B------:R-:W-:-:S03]  /*5e960*/  PRMT R31, RZ, 0x7610, R31 ;  /* 0x00007610ff1f7816 */ /* 0x000fc6000000001f */
[----:B------:R-:W-:Y:S01]  /*5e970*/  IMAD.X R44, R30, 0x1, R44, P4 ;  /* 0x000000011e2c7824 */ /* 0x000fe200020e062c */
[----:B---3--:R-:W-:-:S04]  /*5e980*/  @P2 LOP3.LUT R21, R21, R20, RZ, 0x3c, !PT ;  /* 0x0000001415152212 */ /* 0x008fc800078e3cff */
[----:B------:R-:W-:-:S04]  /*5e990*/  @P2 LOP3.LUT R20, R21, R20, RZ, 0x3c, !PT ;  /* 0x0000001415142212 */ /* 0x000fc800078e3cff */
[----:B------:R-:W-:-:S05]  /*5e9a0*/  @P2 LOP3.LUT R21, R21, R20, RZ, 0x3c, !PT ;  /* 0x0000001415152212 */ /* 0x000fca00078e3cff */
[----:B------:R0:W3:Y:S02]  /*5e9b0*/  @P2 LDG.E.U8 R3, desc[UR6][R20.64] ;  /* 0x0000000614032981 */ /* 0x0000e4000c1e1100 */
[----:B0-----:R-:W-:Y:S02]  /*5e9c0*/  @P2 IMAD.MOV.U32 R20, RZ, RZ, R45 ;  /* 0x000000ffff142224 */ /* 0x001fe400078e002d */
[----:B------:R-:W-:-:S05]  /*5e9d0*/  @P2 IMAD.MOV.U32 R21, RZ, RZ, R44 ;  /* 0x000000ffff152224 */ /* 0x000fca00078e002c */
[----:B------:R-:W2:Y:S04]  /*5e9e0*/  @P2 LDG.E.U8 R31, desc[UR6][R20.64] ;  /* 0x00000006141f2981 */ /* 0x000ea8000c1e1100 */
[----:B----4-:R0:W-:Y:S04]  /*5e9f0*/  STL [R1+0x2e2c], R37 ;  /* 0x002e2c2501007387 */ /* 0x0101e80000100800 */
[----:B0-----:R-:W4:Y:S04]  /*5ea00*/  LDL.LU R37, [R1+0x2de0] ;  /* 0x002de00001257983 */ /* 0x001f280000300800 */
[----:B------:R-:W-:Y:S04]  /*5ea10*/  STL [R1+0x2e1c], R45 ;  /* 0x002e1c2d01007387 */ /* 0x000fe80000100800 */
[----:B---3--:R0:W-:Y:S04]  /*5ea20*/  STL [R1+0x2e20], R3 ;  /* 0x002e200301007387 */ /* 0x0081e80000100800 */
[----:B0-----:R-:W3:Y:S04]  /*5ea30*/  LDL.LU R3, [R1+0x3dd4] ;  /* 0x003dd40001037983 */ /* 0x001ee80000300800 */
[----:B------:R0:W-:Y:S04]  /*5ea40*/  STL [R1+0x2e08], R44 ;  /* 0x002e082c01007387 */ /* 0x0001e80000100800 */
[----:B0-----:R-:W3:Y:S04]  /*5ea50*/  LDL.LU R44, [R1+0x3dd0] ;  /* 0x003dd000012c7983 */ /* 0x001ee80000300800 */
[----:B------:R-:W3:Y:S04]  /*5ea60*/  LDL.LU R45, [R1+0x3dcc] ;  /* 0x003dcc00012d7983 */ /* 0x000ee80000300800 */
[----:B--2---:R0:W-:Y:S04]  /*5ea70*/  STL [R1+0x2e0c], R31 ;  /* 0x002e0c1f01007387 */ /* 0x0041e80000100800 */
[----:B------:R-:W2:Y:S04]  /*5ea80*/  LDL R20, [R1+0x2df4] ;  /* 0x002df40001147983 */ /* 0x000ea80000100800 */
[----:B------:R-:W2:Y:S01]  /*5ea90*/  LDL R21, [R1+0x2dfc] ;  /* 0x002dfc0001157983 */ /* 0x000ea20000100800 */
[----:B------:R-:W-:Y:S01]  /*5eaa0*/  PRMT R30, RZ, 0x7610, R30 ;  /* 0x00007610ff1e7816 */ /* 0x000fe2000000001e */
[----:B0-----:R-:W0:Y:S01]  /*5eab0*/  LDC R31, c[0x0][0x3a8] ;  /* 0x0000ea00ff1f7b82 */ /* 0x001e220000000800 */
[----:B--2---:R-:W-:-:S04]  /*5eac0*/  @P2 LOP3.LUT R21, R21, R20, RZ, 0x3c, !PT ;  /* 0x0000001415152212 */ /* 0x004fc800078e3cff */
[----:B------:R-:W-:-:S04]  /*5ead0*/  @P2 LOP3.LUT R20, R21, R20, RZ, 0x3c, !PT ;  /* 0x0000001415142212 */ /* 0x000fc800078e3cff */
[----:B------:R-:W-:-:S05]  /*5eae0*/  @P2 LOP3.LUT R21, R21, R20, RZ, 0x3c, !PT ;  /* 0x0000001415152212 */ /* 0x000fca00078e3cff */
[----:B------:R-:W2:Y:S01]  /*5eaf0*/  @P2 LDG.E.U8 R30, desc[UR6][R20.64] ;  /* 0x00000006141e2981 */ /* 0x000ea2000c1e1100 */
[----:B------:R-:W-:Y:S01]  /*5eb00*/  ISETP.GT.AND P4, PT, R18, 0xe, PT ;  /* 0x0000000e1200780c */ /* 0x000fe20003f84270 */
[----:B0-----:R-:W-:Y:S02]  /*5eb10*/  IMAD.SHL.U32 R31, R31, 0x100, RZ ;  /* 0x000001001f1f7824 */ /* 0x001fe400078e00ff */
[----:B--2---:R0:W-:Y:S04]  /*5eb20*/  STL [R1+0x2e00], R30 ;  /* 0x002e001e01007387 */ /* 0x0041e80000100800 */
[----:B------:R-:W2:Y:S01]  /*5eb30*/  LDL.LU R21, [R1+0x2ddc] ;  /* 0x002ddc0001157983 */ /* 0x000ea20000300800 */
[C---:B------:R-:W-:Y:S02]  /*5eb40*/  IADD3 R47, P5, PT, R31.reuse, R47, RZ ;  /* 0x0000002f1f2f7210 */ /* 0x040fe40007fbe0ff */
[----:B------:R-:W-:-:S02]  /*5eb50*/  IADD3 R42, P2, PT, R31, R42, RZ ;  /* 0x0000002a1f2a7210 */ /* 0x000fc40007f5e0ff */
[----:B0-----:R-:W-:Y:S01]  /*5eb60*/  SHF.R.S32.HI R30, RZ, 0x1f, R31 ;  /* 0x0000001fff1e7819 */ /* 0x001fe2000001141f */
[----:B------:R-:W-:Y:S01]  /*5eb70*/  @P4 IMAD.MOV.U32 R20, RZ, RZ, R47 ;  /* 0x000000ffff144224 */ /* 0x000fe200078e002f */
[----:B---3--:R-:W-:Y:S01]  /*5eb80*/  PRMT R44, RZ, 0x7610, R44 ;  /* 0x00007610ff2c7816 */ /* 0x008fe2000000002c */
[----:B------:R0:W-:Y:S02]  /*5eb90*/  STL [R1+0x2df8], R47 ;  /* 0x002df82f01007387 */ /* 0x0001e40000100800 */
[C---:B----4-:R-:W-:Y:S01]  /*5eba0*/  IMAD.X R37, R30.reuse, 0x1, R37, P2 ;  /* 0x000000011e257824 */ /* 0x050fe200010e0625 */
[----:B------:R-:W-:Y:S01]  /*5ebb0*/  PRMT R45, RZ, 0x7610, R45 ;  /* 0x00007610ff2d7816 */ /* 0x000fe2000000002d */
[----:B------:R-:W-:Y:S01]  /*5ebc0*/  STL [R1+0x2de4], R42 ;  /* 0x002de42a01007387 */ /* 0x000fe20000100800 */
[----:B--2---:R-:W-:-:S05]  /*5ebd0*/  IMAD.X R21, R30, 0x1, R21, P5 ;  /* 0x000000011e157824 */ /* 0x004fca00028e0615 */
[----:B------:R1:W-:Y:S04]  /*5ebe0*/  STL [R1+0x2ddc], R21 ;  /* 0x002ddc1501007387 */ /* 0x0003e80000100800 */
[----:B------:R2:W3:Y:S04]  /*5ebf0*/  @P4 LDG.E.U8 R44, desc[UR6][R20.64] ;  /* 0x00000006142c4981 */ /* 0x0004e8000c1e1100 */
[----:B0-----:R-:W4:Y:S01]  /*5ec00*/  LDL.LU R47, [R1+0x3dc8] ;  /* 0x003dc800012f7983 */ /* 0x001f220000300800 */
[----:B--2---:R-:W-:Y:S02]  /*5ec10*/  @P4 IMAD.MOV.U32 R20, RZ, RZ, R42 ;  /* 0x000000ffff144224 */ /* 0x004fe400078e002a */
[----:B-1----:R-:W-:-:S05]  /*5ec20*/  @P4 IMAD.MOV.U32 R21, RZ, RZ, R37 ;  /* 0x000000ffff154224 */ /* 0x002fca00078e0025 */
[----:B------:R-:W2:Y:S04]  /*5ec30*/  @P4 LDG.E.U8 R45, desc[UR6][R20.64] ;  /* 0x00000006142d4981 */ /* 0x000ea8000c1e1100 */
[----:B---3--:R0:W-:Y:S04]  /*5ec40*/  STL [R1+0x2df0], R44 ;  /* 0x002df02c01007387 */ /* 0x0081e80000100800 */
[----:B0-----:R-:W3:Y:S04]  /*5ec50*/  LDL.LU R44, [R1+0x3dc4] ;  /* 0x003dc400012c7983 */ /* 0x001ee80000300800 */
[----:B------:R0:W-:Y:S04]  /*5ec60*/  STL [R1+0x2de0], R37 ;  /* 0x002de02501007387 */ /* 0x0001e80000100800 */
[----:B0-----:R-:W4:Y:S04]  /*5ec70*/  LDL.LU R37, [R1+0x3dc0] ;  /* 0x003dc00001257983 */ /* 0x001f280000300800 */
[----:B------:R-:W4:Y:S04]  /*5ec80*/  LDL.LU R42, [R1+0x3dbc] ;  /* 0x003dbc00012a7983 */ /* 0x000f280000300800 */
[----:B--2---:R0:W-:Y:S04]  /*5ec90*/  STL [R1+0x2de8], R45 ;  /* 0x002de82d01007387 */ /* 0x0041e80000100800 */
[----:B0-----:R-:W2:Y:S04]  /*5eca0*/  LDL.LU R45, [R1+0x3db8] ;  /* 0x003db800012d7983 */ /* 0x001ea80000300800 */
[----:B------:R-:W2:Y:S04]  /*5ecb0*/  LDL R20, [R1+0x2dd8] ;  /* 0x002dd80001147983 */ /* 0x000ea80000100800 */
[----:B------:R-:W2:Y:S01]  /*5ecc0*/  LDL R21, [R1+0x2dec] ;  /* 0x002dec0001157983 */ /* 0x000ea20000100800 */
[----:B---3--:R-:W-:-:S02]  /*5ecd0*/  PRMT R44, RZ, 0x7610, R44 ;  /* 0x00007610ff2c7816 */ /* 0x008fc4000000002c */
[----:B--2---:R-:W-:-:S04]  /*5ece0*/  @P4 LOP3.LUT R21, R21, R20, RZ, 0x3c, !PT ;  /* 0x0000001415154212 */ /* 0x004fc800078e3cff */
[----:B------:R-:W-:-:S04]  /*5ecf0*/  @P4 LOP3.LUT R20, R21, R20, RZ, 0x3c, !PT ;  /* 0x0000001415144212 */ /* 0x000fc800078e3cff */
[----:B------:R-:W-:-:S05]  /*5ed00*/  @P4 LOP3.LUT R21, R21, R20, RZ, 0x3c, !PT ;  /* 0x0000001415154212 */ /* 0x000fca00078e3cff */
[----:B------:R-:W2:Y:S04]  /*5ed10*/  @P4 LDG.E.U8 R44, desc[UR6][R20.64] ;  /* 0x00000006142c4981 */ /* 0x000ea8000c1e1100 */
[----:B--2---:R0:W-:Y:S04]  /*5ed20*/  STL [R1+0x2dd4], R44 ;  /* 0x002dd42c01007387 */ /* 0x0041e80000100800 */
[----:B0-----:R-:W2:Y:S04]  /*5ed30*/  LDL.LU R44, [R1+0x3db4] ;  /* 0x003db400012c7983 */ /* 0x001ea80000300800 */
[----:B------:R-:W3:Y:S04]  /*5ed40*/  LDL R20, [R1+0x2dc4] ;  /* 0x002dc40001147983 */ /* 0x000ee80000100800 */
[----:B------:R-:W3:Y:S01]  /*5ed50*/  LDL R21, [R1+0x2dd0] ;  /* 0x002dd00001157983 */ /* 0x000ee20000100800 */
[----:B------:R-:W-:-:S02]  /*5ed60*/  PRMT R45, RZ, 0x7610, R45 ;  /* 0x00007610ff2d7816 */ /* 0x000fc4000000002d */
[----:B---3--:R-:W-:-:S04]  /*5ed70*/  @P4 LOP3.LUT R21, R21, R20, RZ, 0x3c, !PT ;  /* 0x0000001415154212 */ /* 0x008fc800078e3cff */
[----:B------:R-:W-:-:S04]  /*5ed80*/  @P4 LOP3.LUT R20, R21, R20, RZ, 0x3c, !PT ;  /* 0x0000001415144212 */ /* 0x000fc800078e3cff */
[----:B------:R-:W-:-:S05]  /*5ed90*/  @P4 LOP3.LUT R21, R21, R20, RZ, 0x3c, !PT ;  /* 0x0000001415154212 */ /* 0x000fca00078e3cff */
[----:B------:R-:W3:Y:S01]  /*5eda0*/  @P4 LDG.E.U8 R45, desc[UR6][R20.64] ;  /* 0x00000006142d4981 */ /* 0x000ee2000c1e1100 */
[----:B------:R-:W-:-:S03]  /*5edb0*/  ISETP.GT.AND P2, PT, R18, 0xf, PT ;  /* 0x0000000f1200780c */ /* 0x000fc60003f44270 */
[----:B---3--:R0:W-:Y:S04]  /*5edc0*/  STL [R1+0x2dcc], R45 ;  /* 0x002dcc2d01007387 */ /* 0x0081e80000100800 */
[----:B0-----:R-:W3:Y:S04]  /*5edd0*/  LDL.LU R45, [R1+0x3db0] ;  /* 0x003db000012d7983 */ /* 0x001ee80000300800 */
[----:B------:R-:W3:Y:S04]  /*5ede0*/  LDL R20, [R1+0x2db0] ;  /* 0x002db00001147983 */ /* 0x000ee80000100800 */
[----:B------:R-:W3:Y:S01]  /*5edf0*/  LDL R21, [R1+0x2dc8] ;  /* 0x002dc80001157983 */ /* 0x000ee20000100800 */
[----:B--2---:R-:W-:-:S02]  /*5ee00*/  PRMT R44, RZ, 0x7610, R44 ;  /* 0x00007610ff2c7816 */ /* 0x004fc4000000002c */
[----:B---3--:R-:W-:-:S04]  /*5ee10*/  @P2 LOP3.LUT R21, R21, R20, RZ, 0x3c, !PT ;  /* 0x0000001415152212 */ /* 0x008fc800078e3cff */
        /* <DEDUP_REMOVED lines=11> */
[----:B------:R-:W3:Y:S04]  /*5eed0*/  @P2 LDG.E.U8 R45, desc[UR6][R20.64] ;  /* 0x00000006142d2981 */ /* 0x000ee8000c1e1100 */
        /* <DEDUP_REMOVED lines=7117> */
[----:B----4-:R-:W-:-:S02]  /*7abb0*/  PRMT R42, RZ, 0x7610, R42 ;  /* 0x00007610ff2a7816 */ /* 0x010fc4000000002a */
[----:B---3--:R-:W-:-:S04]  /*7abc0*/  @P2 LOP3.LUT R21, R21, R20, RZ, 0x3c, !PT ;  /* 0x0000001415152212 */ /* 0x008fc800078e3cff */
[----:B------:R-:W-:-:S04]  /*7abd0*/  @P2 LOP3.LUT R20, R21, R20, RZ, 0x3c, !PT ;  /* 0x0000001415142212 */ /* 0x000fc800078e3cff */
[----:B------:R-:W-:-:S05]  /*7abe0*/  @P2 LOP3.LUT R21, R21, R20, RZ, 0x3c, !PT ;  /* 0x0000001415152212 */ /* 0x000fca00078e3cff */
[----:B------:R-:W3:Y:S01]  /*7abf0*/  @P2 LDG.E.U8 R42, desc[UR6][R20.64] ;  /* 0x00000006142a2981 */ /* 0x000ee2000c1e1100 */
[----:B------:R-:W-:-:S03]  /*7ac00*/  ISETP.GT.AND P4, PT, R18, 0xd0, PT ;  /* 0x000000d01200780c */ /* 0x000fc60003f84270 */
[----:B---3--:R0:W-:Y:S04]  /*7ac10*/  STL [R1+0x1ec], R42 ;  /* 0x0001ec2a01007387 */ /* 0x0081e80000100800 */
[----:B0-----:R-:W3:Y:S04]  /*7ac20*/  LDL.LU R42, [R1+0x31a0] ;  /* 0x0031a000012a7983 */ /* 0x001ee80000300800 */
[----:B------:R-:W4:Y:S04]  /*7ac30*/  LDL R20, [R1+0x25b4] ;  /* 0x0025b40001147983 */ /* 0x000f280000100800 */
[----:B------:R-:W4:Y:S01]  /*7ac40*/  LDL R21, [R1+0x25b8] ;  /* 0x0025b80001157983 */ /* 0x000f220000100800 */
[----:B------:R-:W-:-:S02]  /*7ac50*/  PRMT R37, RZ, 0x7610, R37 ;  /* 0x00007610ff257816 */ /* 0x000fc40000000025 */
[----:B----4-:R-:W-:-:S04]  /*7ac60*/  @P4 LOP3.LUT R21, R21, R20, RZ, 0x3c, !PT ;  /* 0x0000001415154212 */ /* 0x010fc800078e3cff */
[----:B------:R-:W-:-:S04]  /*7ac70*/  @P4 LOP3.LUT R20, R21, R20, RZ, 0x3c, !PT ;  /* 0x0000001415144212 */ /* 0x000fc800078e3cff */
[----:B------:R-:W-:-:S05]  /*7ac80*/  @P4 LOP3.LUT R21, R21, R20, RZ, 0x3c, !PT ;  /* 0x0000001415154212 */ /* 0x000fca00078e3cff */
[----:B------:R-:W4:Y:S04]  /*7ac90*/  @P4 LDG.E.U8 R37, desc[UR6][R20.64] ;  /* 0x0000000614254981 */ /* 0x000f28000c1e1100 */
[----:B----4-:R0:W-:Y:S04]  /*7aca0*/  STL [R1+0x1e8], R37 ;  /* 0x0001e82501007387 */ /* 0x0101e80000100800 */
[----:B0-----:R-:W4:Y:S04]  /*7acb0*/  LDL.LU R37, [R1+0x319c] ;  /* 0x00319c0001257983 */ /* 0x001f280000300800 */
[----:B------:R-:W2:Y:S04]  /*7acc0*/  LDL R20, [R1+0x25bc] ;  /* 0x0025bc0001147983 */ /* 0x000ea80000100800 */
[----:B------:R-:W2:Y:S01]  /*7acd0*/  LDL R21, [R1+0x25c0] ;  /* 0x0025c00001157983 */ /* 0x000ea20000100800 */
[----:B------:R-:W-:-:S02]  /*7ace0*/  PRMT R47, RZ, 0x7610, R47 ;  /* 0x00007610ff2f7816 */ /* 0x000fc4000000002f */
[----:B--2---:R-:W-:-:S04]  /*7acf0*/  @P4 LOP3.LUT R21, R21, R20, RZ, 0x3c, !PT ;  /* 0x0000001415154212 */ /* 0x004fc800078e3cff */
[----:B------:R-:W-:-:S04]  /*7ad00*/  @P4 LOP3.LUT R20, R21, R20, RZ, 0x3c, !PT ;  /* 0x0000001415144212 */ /* 0x000fc800078e3cff */
[----:B------:R-:W-:-:S05]  /*7ad10*/  @P4 LOP3.LUT R21, R21, R20, RZ, 0x3c, !PT ;  /* 0x0000001415154212 */ /* 0x000fca00078e3cff */
[----:B------:R-:W2:Y:S04]  /*7ad20*/  @P4 LDG.E.U8 R47, desc[UR6][R20.64] ;  /* 0x00000006142f4981 */ /* 0x000ea8000c1e1100 */
[----:B--2---:R0:W-:Y:S04]  /*7ad30*/  STL [R1+0x1e4], R47 ;  /* 0x0001e42f01007387 */ /* 0x0041e80000100800 */
[----:B0-----:R-:W2:Y:S04]  /*7ad40*/  LDL.LU R47, [R1+0x3198] ;  /* 0x00319800012f7983 */ /* 0x001ea80000300800 */
        /* <DEDUP_REMOVED lines=15> */
[----:B------:R-:W2:Y:S01]  /*7ae40*/  @P4 LDG.E.U8 R40, desc[UR6][R20.64] ;  /* 0x0000000614284981 */ /* 0x000ea2000c1e1100 */
[----:B------:R-:W-:-:S03]  /*7ae50*/  ISETP.GT.AND P2, PT, R18, 0xd1, PT ;  /* 0x000000d11200780c */ /* 0x000fc60003f44270 */
        /* <DEDUP_REMOVED lines=655> */
[----:B------:R0:W2:Y:S04]  /*7d750*/  @P4 LDG.E.U8 R45, desc[UR6][R20.64] ;  /* 0x00000006142d4981 */ /* 0x0000a8000c1e1100 */
[----:B------:R-:W0:Y:S04]  /*7d760*/  LDL R20, [R1+0x280c] ;  /* 0x00280c0001147983 */ /* 0x000e280000100800 */
[----:B------:R-:W0:Y:S01]  /*7d770*/  LDL R21, [R1+0x2810] ;  /* 0x0028100001157983 */ /* 0x000e220000100800 */
[----:B------:R-:W-:Y:S02]  /*7d780*/  PRMT R77, RZ, 0x7610, R77 ;  /* 0x00007610ff4d7816 */ /* 0x000fe4000000004d */
[----:B0-----:R-:W-:-:S04]  /*7d790*/  @P4 LOP3.LUT R21, R21, R20, RZ, 0x3c, !PT ;  /* 0x0000001415154212 */ /* 0x001fc800078e3cff */
[----:B------:R-:W-:-:S04]  /*7d7a0*/  @P4 LOP3.LUT R20, R21, R20, RZ, 0x3c, !PT ;  /* 0x0000001415144212 */ /* 0x000fc800078e3cff */
[----:B------:R-:W-:-:S05]  /*7d7b0*/  @P4 LOP3.LUT R21, R21, R20, RZ, 0x3c, !PT ;  /* 0x0000001415154212 */ /* 0x000fca00078e3cff */
[----:B------:R-:W3:Y:S04]  /*7d7c0*/  @P4 LDG.E.U8 R77, desc[UR6][R20.64] ;  /* 0x00000006144d4981 */ /* 0x000ee8000c1e1100 */
[----:B--2---:R0:W-:Y:S04]  /*7d7d0*/  STL [R1+0xc0], R45 ;  /* 0x0000c02d01007387 */ /* 0x0041e80000100800 */
[----:B0-----:R-:W2:Y:S04]  /*7d7e0*/  LDL R45, [R1+0x2838] ;  /* 0x00283800012d7983 */ /* 0x001ea80000100800 */
[----:B---3--:R0:W-:Y:S04]  /*7d7f0*/  STL [R1+0xbc], R77 ;  /* 0x0000bc4d01007387 */ /* 0x0081e80000100800 */
[----:B0-----:R-:W3:Y:S04]  /*7d800*/  LDL.LU R77, [R1+0x3074] ;  /* 0x00307400014d7983 */ /* 0x001ee80000300800 */
[----:B------:R-:W2:Y:S04]  /*7d810*/  LDL R20, [R1+0x2814] ;  /* 0x0028140001147983 */ /* 0x000ea80000100800 */
[----:B------:R-:W2:Y:S01]  /*7d820*/  LDL R21, [R1+0x2818] ;  /* 0x0028180001157983 */ /* 0x000ea20000100800 */
[----:B------:R-:W-:-:S02]  /*7d830*/  ISETP.GT.AND P2, PT, R18, 0xe3, PT ;  /* 0x000000e31200780c */ /* 0x000fc40003f44270 */
[----:B------:R-:W-:-:S11]  /*7d840*/  PRMT R79, RZ, 0x7610, R79 ;  /* 0x00007610ff4f7816 */ /* 0x000fd6000000004f */
        /* <DEDUP_REMOVED lines=31> */
[----:B------:R-:W-:Y:S02]  /*7da40*/  ISETP.GT.AND P4, PT, R18, 0xe4, PT ;  /* 0x000000e41200780c */ /* 0x000fe40003f84270 */
[----:B------:R-:W-:Y:S01]  /*7da50*/  PRMT R87, RZ, 0x7610, R87 ;  /* 0x00007610ff577816 */ /* 0x000fe20000000057 */
[----:B--2---:R0:W-:Y:S04]  /*7da60*/  STL [R1+0xac], R85 ;  /* 0x0000ac5501007387 */ /* 0x0041e80000100800 */
[----:B0-----:R-:W2:Y:S04]  /*7da70*/  LDL.LU R85, [R1+0x3064] ;  /* 0x0030640001557983 */ /* 0x001ea80000300800 */
[----:B------:R-:W2:Y:S02]  /*7da80*/  LDL R21, [R1+0x2834] ;  /* 0x0028340001157983 */ /* 0x000ea40000100800 */
[----:B------:R-:W-:-:S02]  /*7da90*/  @P4 IMAD.MOV.U32 R20, RZ, RZ, R45 ;  /* 0x000000ffff144224 */ /* 0x000fc400078e002d */
[----:B------:R-:W3:Y:S04]  /*7daa0*/  LDL R45, [R1+0x2860] ;  /* 0x00286000012d7983 */ /* 0x000ee80000100800 */
[----:B--2---:R-:W2:Y:S04]  /*7dab0*/  @P4 LDG.E.U8 R87, desc[UR6][R20.64] ;  /* 0x0000000614574981 */ /* 0x004ea8000c1e1100 */
        /* <DEDUP_REMOVED lines=36> */
[----:B------:R-:W2:Y:S01]  /*7dd00*/  @P2 LDG.E.U8 R93, desc[UR6][R20.64] ;  /* 0x00000006145d2981 */ /* 0x000ea2000c1e1100 */
[----:B------:R-:W-:-:S03]  /*7dd10*/  PRMT R42, RZ, 0x7610, R42 ;  /* 0x00007610ff2a7816 */ /* 0x000fc6000000002a */
[----:B--2---:R0:W-:Y:S04]  /*7dd20*/  STL [R1+0x98], R93 ;  /* 0x0000985d01007387 */ /* 0x0041e80000100800 */
[----:B0-----:R-:W2:Y:S04]  /*7dd30*/  LDL.LU R93, [R1+0x3054] ;  /* 0x00305400015d7983 */ /* 0x001ea80000300800 */
[----:B------:R-:W2:Y:S01]  /*7dd40*/  LDL R21, [R1+0x285c] ;  /* 0x00285c0001157983 */ /* 0x000ea20000100800 */
[----:B------:R-:W-:Y:S01]  /*7dd50*/  @P2 IMAD.MOV.U32 R20, RZ, RZ, R45 ;  /* 0x000000ffff142224 */ /* 0x000fe200078e002d */
[----:B------:R-:W-:-:S02]  /*7dd60*/  PRMT R30, RZ, 0x7610, R30 ;  /* 0x00007610ff1e7816 */ /* 0x000fc4000000001e */
[----:B------:R-:W3:Y:S04]  /*7dd70*/  LDL R45, [R1+0x2884] ;  /* 0x00288400012d7983 */ /* 0x000ee80000100800 */
[----:B--2---:R0:W2:Y:S04]  /*7dd80*/  @P2 LDG.E.U8 R42, desc[UR6][R20.64] ;  /* 0x00000006142a2981 */ /* 0x0040a8000c1e1100 */
[----:B------:R-:W0:Y:S04]  /*7dd90*/  LDL R20, [R1+0x2864] ;  /* 0x0028640001147983 */ /* 0x000e280000100800 */
[----:B------:R-:W0:Y:S02]  /*7dda0*/  LDL R21, [R1+0x2868] ;  /* 0x0028680001157983 */ /* 0x000e240000100800 */
[----:B0-----:R-:W-:-:S04]  /*7ddb0*/  @P2 LOP3.LUT R21, R21, R20, RZ, 0x3c, !PT ;  /* 0x0000001415152212 */ /* 0x001fc800078e3cff */
[----:B------:R-:W-:-:S04]  /*7ddc0*/  @P2 LOP3.LUT R20, R21, R20, RZ, 0x3c, !PT ;  /* 0x0000001415142212 */ /* 0x000fc800078e3cff */
[----:B------:R-:W-:-:S05]  /*7ddd0*/  @P2 LOP3.LUT R21, R21, R20, RZ, 0x3c, !PT ;  /* 0x0000001415152212 */ /* 0x000fca00078e3cff */
[----:B------:R-:W3:Y:S04]  /*7dde0*/  @P2 LDG.E.U8 R30, desc[UR6][R20.64] ;  /* 0x00000006141e2981 */ /* 0x000ee8000c1e1100 */
[----:B--2---:R0:W-:Y:S04]  /*7ddf0*/  STL [R1+0x94], R42 ;  /* 0x0000942a01007387 */ /* 0x0041e80000100800 */
[----:B0-----:R-:W2:Y:S04]  /*7de00*/  LDL R42, [R1+0x2888] ;  /* 0x00288800012a7983 */ /* 0x001ea80000100800 */
[----:B---3--:R0:W-:Y:S04]  /*7de10*/  STL [R1+0x90], R30 ;  /* 0x0000901e01007387 */ /* 0x0081e80000100800 */
[----:B------:R-:W3:Y:S01]  /*7de20*/  LDL R21, [R1+0x286c] ;  /* 0x00286c0001157983 */ /* 0x000ee20000100800 */
[----:B------:R-:W-:Y:S01]  /*7de30*/  PRMT R31, RZ, 0x7610, R31 ;  /* 0x00007610ff1f7816 */ /* 0x000fe2000000001f */
[----:B------:R-:W-:-:S02]  /*7de40*/  @P2 IMAD.MOV.U32 R20, RZ, RZ, R44 ;  /* 0x000000ffff142224 */ /* 0x000fc400078e002c */
[----:B------:R-:W2:Y:S01]  /*7de50*/  LDL R44, [R1+0x2890] ;  /* 0x00289000012c7983 */ /* 0x000ea20000100800 */
[----:B------:R-:W-:Y:S02]  /*7de60*/  ISETP.GT.AND P4, PT, R18, 0xe6, PT ;  /* 0x000000e61200780c */ /* 0x000fe40003f84270 */
[----:B----4-:R-:W-:Y:S02]  /*7de70*/  PRMT R37, RZ, 0x7610, R37 ;  /* 0x00007610ff257816 */ /* 0x010fe40000000025 */
[----:B------:R-:W-:Y:S02]  /*7de80*/  PRMT R47, RZ, 0x7610, R47 ;  /* 0x00007610ff2f7816 */ /* 0x000fe4000000002f */
[----:B------:R-:W-:Y:S02]  /*7de90*/  PRMT R3, RZ, 0x7610, R3 ;  /* 0x00007610ff037816 */ /* 0x000fe40000000003 */
        /* <DEDUP_REMOVED lines=46> */
[----:B------:R-:W-:Y:S01]  /*7e180*/  PRMT R19, RZ, 0x7610, R19 ;  /* 0x00007610ff137816 */ /* 0x000fe20000000013 */
[----:B0-----:R-:W0:Y:S01]  /*7e190*/  LDC R30, c[0x0][0x3a8] ;  /* 0x0000ea00ff1e7b82 */ /* 0x001e220000000800 */
[----:B---3--:R-:W3:Y:S04]  /*7e1a0*/  @P2 LDG.E.U8 R31, desc[UR6][R20.64] ;  /* 0x00000006141f2981 */ /* 0x008ee8000c1e1100 */
[----:B---3--:R1:W-:Y:S04]  /*7e1b0*/  STL [R1+0x8c], R31 ;  /* 0x00008c1f01007387 */ /* 0x0083e80000100800 */
[----:B------:R-:W3:Y:S04]  /*7e1c0*/  LDL R20, [R1+0x2874] ;  /* 0x0028740001147983 */ /* 0x000ee80000100800 */
[----:B------:R-:W3:Y:S01]  /*7e1d0*/  LDL R21, [R1+0x2878] ;  /* 0x0028780001157983 */ /* 0x000ee20000100800 */
[----:B------:R-:W-:Y:S01]  /*7e1e0*/  ISETP.GT.AND P2, PT, R18, 0xe7, PT ;  /* 0x000000e71200780c */ /* 0x000fe20003f44270 */
[----:B-1----:R-:W1:Y:S01]  /*7e1f0*/  LDC R31, c[0x0][0x3a8] ;  /* 0x0000ea00ff1f7b82 */ /* 0x002e620000000800 */
[----:B---3--:R-:W-:-:S04]  /*7e200*/  @P4 LOP3.LUT R21, R21, R20, RZ, 0x3c, !PT ;  /* 0x0000001415154212 */ /* 0x008fc800078e3cff */
[----:B------:R-:W-:-:S04]  /*7e210*/  @P4 LOP3.LUT R20, R21, R20, RZ, 0x3c, !PT ;  /* 0x0000001415144212 */ /* 0x000fc800078e3cff */
[----:B------:R-:W-:-:S05]  /*7e220*/  @P4 LOP3.LUT R21, R21, R20, RZ, 0x3c, !PT ;  /* 0x0000001415154212 */ /* 0x000fca00078e3cff */
[----:B------:R3:W4:Y:S04]  /*7e230*/  @P4 LDG.E.U8 R37, desc[UR6][R20.64] ;  /* 0x0000000614254981 */ /* 0x000728000c1e1100 */
[----:B------:R-:W3:Y:S04]  /*7e240*/  LDL R20, [R1+0x287c] ;  /* 0x00287c0001147983 */ /* 0x000ee80000100800 */
[----:B------:R-:W3:Y:S02]  /*7e250*/  LDL R21, [R1+0x2880] ;  /* 0x0028800001157983 */ /* 0x000ee40000100800 */
[----:B---3--:R-:W-:-:S04]  /*7e260*/  @P4 LOP3.LUT R21, R21, R20, RZ, 0x3c, !PT ;  /* 0x0000001415154212 */ /* 0x008fc800078e3cff */
[----:B------:R-:W-:-:S04]  /*7e270*/  @P4 LOP3.LUT R20, R21, R20, RZ, 0x3c, !PT ;  /* 0x0000001415144212 */ /* 0x000fc800078e3cff */
[----:B------:R-:W-:-:S05]  /*7e280*/  @P4 LOP3.LUT R21, R21, R20, RZ, 0x3c, !PT ;  /* 0x0000001415154212 */ /* 0x000fca00078e3cff */
[----:B------:R2:W3:Y:S02]  /*7e290*/  @P4 LDG.E.U8 R47, desc[UR6][R20.64] ;  /* 0x00000006142f4981 */ /* 0x0004e4000c1e1100 */
[----:B--2---:R-:W-:Y:S02]  /*7e2a0*/  @P4 IMAD.MOV.U32 R20, RZ, RZ, R42 ;  /* 0x000000ffff144224 */ /* 0x004fe400078e002a */
[----:B------:R-:W-:-:S05]  /*7e2b0*/  @P4 IMAD.MOV.U32 R21, RZ, RZ, R45 ;  /* 0x000000ffff154224 */ /* 0x000fca00078e002d */
[----:B------:R-:W2:Y:S04]  /*7e2c0*/  @P4 LDG.E.U8 R3, desc[UR6][R20.64] ;  /* 0x0000000614034981 */ /* 0x000ea8000c1e1100 */
[----:B----4-:R4:W-:Y:S04]  /*7e2d0*/  STL [R1+0x88], R37 ;  /* 0x0000882501007387 */ /* 0x0109e80000100800 */
[----:B----4-:R-:W4:Y:S04]  /*7e2e0*/  LDL R37, [R1+0x2898] ;  /* 0x0028980001257983 */ /* 0x010f280000100800 */
[----:B---3--:R3:W-:Y:S04]  /*7e2f0*/  STL [R1+0x84], R47 ;  /* 0x0000842f01007387 */ /* 0x0087e80000100800 */
[----:B------:R-:W4:Y:S04]  /*7e300*/  LDL R45, [R1+0x28a4] ;  /* 0x0028a400012d7983 */ /* 0x000f280000100800 */
[----:B------:R-:W4:Y:S04]  /*7e310*/  LDL R42, [R1+0x28a8] ;  /* 0x0028a800012a7983 */ /* 0x000f280000100800 */
[----:B---3--:R-:W3:Y:S04]  /*7e320*/  LDL R47, [R1+0x28a0] ;  /* 0x0028a000012f7983 */ /* 0x008ee80000100800 */
[----:B--2---:R-:W-:Y:S04]  /*7e330*/  STL [R1+0x80], R3 ;  /* 0x0000800301007387 */ /* 0x004fe80000100800 */
[----:B------:R-:W2:Y:S01]  /*7e340*/  LDL R21, [R1+0x288c] ;  /* 0x00288c0001157983 */ /* 0x000ea20000100800 */
[----:B------:R-:W-:-:S03]  /*7e350*/  @P4 IMAD.MOV.U32 R20, RZ, RZ, R44 ;  /* 0x000000ffff144224 */ /* 0x000fc600078e002c */
[----:B------:R-:W3:Y:S04]  /*7e360*/  LDL R44, [R1+0x28b4] ;  /* 0x0028b400012c7983 */ /* 0x000ee80000100800 */
[----:B--2---:R4:W2:Y:S04]  /*7e370*/  @P4 LDG.E.U8 R40, desc[UR6][R20.64] ;  /* 0x0000000614284981 */ /* 0x0048a8000c1e1100 */
[----:B------:R-:W3:Y:S01]  /*7e380*/  LDL R21, [R1+0x2894] ;  /* 0x0028940001157983 */ /* 0x000ee20000100800 */
[----:B----4-:R-:W-:-:S03]  /*7e390*/  @P2 IMAD.MOV.U32 R20, RZ, RZ, R37 ;  /* 0x000000ffff142224 */ /* 0x010fc600078e0025 */
[----:B--2---:R2:W-:Y:S04]  /*7e3a0*/  STL [R1+0x7c], R40 ;  /* 0x00007c2801007387 */ /* 0x0045e80000100800 */
[----:B------:R-:W4:Y:S04]  /*7e3b0*/  LDL R37, [R1+0x28bc] ;  /* 0x0028bc0001257983 */ /* 0x000f280000100800 */
[----:B---3--:R3:W4:Y:S04]  /*7e3c0*/  @P2 LDG.E.U8 R25, desc[UR6][R20.64] ;  /* 0x0000000614192981 */ /* 0x008728000c1e1100 */
[----:B--2---:R-:W2:Y:S04]  /*7e3d0*/  LDL R40, [R1+0x28b8] ;  /* 0x0028b80001287983 */ /* 0x004ea80000100800 */
[----:B------:R-:W2:Y:S01]  /*7e3e0*/  LDL R21, [R1+0x289c] ;  /* 0x00289c0001157983 */ /* 0x000ea20000100800 */
[----:B---3--:R-:W-:-:S05]  /*7e3f0*/  @P2 IMAD.MOV.U32 R20, RZ, RZ, R47 ;  /* 0x000000ffff142224 */ /* 0x008fca00078e002f */
[----:B--2---:R2:W3:Y:S02]  /*7e400*/  @P2 LDG.E.U8 R46, desc[UR6][R20.64] ;  /* 0x00000006142e2981 */ /* 0x0044e4000c1e1100 */
[----:B--2---:R-:W-:Y:S02]  /*7e410*/  @P2 IMAD.MOV.U32 R20, RZ, RZ, R42 ;  /* 0x000000ffff142224 */ /* 0x004fe400078e002a */
[----:B------:R-:W-:-:S05]  /*7e420*/  @P2 IMAD.MOV.U32 R21, RZ, RZ, R45 ;  /* 0x000000ffff152224 */ /* 0x000fca00078e002d */
[----:B------:R2:W3:Y:S04]  /*7e430*/  @P2 LDG.E.U8 R36, desc[UR6][R20.64] ;  /* 0x0000000614242981 */ /* 0x0004e8000c1e1100 */
[----:B----4-:R4:W-:Y:S04]  /*7e440*/  STL [R1+0x78], R25 ;  /* 0x0000781901007387 */ /* 0x0109e80000100800 */
[----:B----4-:R-:W4:Y:S01]  /*7e450*/  LDL R25, [R1+0x28c0] ;  /* 0x0028c00001197983 */ /* 0x010f220000100800 */
[----:B--2---:R-:W-:Y:S02]  /*7e460*/  @P2 IMAD.MOV.U32 R20, RZ, RZ, R40 ;  /* 0x000000ffff142224 */ /* 0x004fe400078e0028 */
[----:B------:R-:W-:-:S05]  /*7e470*/  @P2 IMAD.MOV.U32 R21, RZ, RZ, R44 ;  /* 0x000000ffff152224 */ /* 0x000fca00078e002c */
[----:B------:R4:W2:Y:S04]  /*7e480*/  @P2 LDG.E.U8 R17, desc[UR6][R20.64] ;  /* 0x0000000614112981 */ /* 0x0008a8000c1e1100 */
[----:B---3--:R3:W-:Y:S04]  /*7e490*/  STL [R1+0x74], R46 ;  /* 0x0000742e01007387 */ /* 0x0087e80000100800 */
[----:B------:R-:W2:Y:S04]  /*7e4a0*/  LDL R45, [R1+0x28d8] ;  /* 0x0028d800012d7983 */ /* 0x000ea80000100800 */
[----:B------:R-:W2:Y:S04]  /*7e4b0*/  LDL R42, [R1+0x28ec] ;  /* 0x0028ec00012a7983 */ /* 0x000ea80000100800 */
[----:B---3--:R-:W3:Y:S04]  /*7e4c0*/  LDL R46, [R1+0x28d4] ;  /* 0x0028d400012e7983 */ /* 0x008ee80000100800 */
[----:B------:R0:W-:Y:S04]  /*7e4d0*/  STL [R1+0x70], R36 ;  /* 0x0000702401007387 */ /* 0x0001e80000100800 */
[----:B0-----:R-:W3:Y:S01]  /*7e4e0*/  LDL R36, [R1+0x28f0] ;  /* 0x0028f00001247983 */ /* 0x001ee20000100800 */
[----:B------:R-:W-:-:S13]  /*7e4f0*/  ISETP.GT.AND P4, PT, R18, 0xe8, PT ;  /* 0x000000e81200780c */ /* 0x000fda0003f84270 */
[----:B----4-:R-:W-:Y:S02]  /*7e500*/  @P4 IMAD.MOV.U32 R20, RZ, RZ, R25 ;  /* 0x000000ffff144224 */ /* 0x010fe400078e0019 */
[----:B------:R-:W-:-:S05]  /*7e510*/  @P4 IMAD.MOV.U32 R21, RZ, RZ, R37 ;  /* 0x000000ffff154224 */ /* 0x000fca00078e0025 */
[----:B------:R0:W4:Y:S04]  /*7e520*/  @P4 LDG.E.U8 R10, desc[UR6][R20.64] ;  /* 0x00000006140a4981 */ /* 0x000128000c1e1100 */
[----:B--2---:R-:W-:Y:S04]  /*7e530*/  STL [R1+0x2fe4], R17 ;  /* 0x002fe41101007387 */ /* 0x004fe80000100800 */
[----:B------:R-:W2:Y:S04]  /*7e540*/  LDL R44, [R1+0x2904] ;  /* 0x00290400012c7983 */ /* 0x000ea80000100800 */
[----:B------:R-:W2:Y:S04]  /*7e550*/  LDL R40, [R1+0x2908] ;  /* 0x0029080001287983 */ /* 0x000ea80000100800 */
[----:B------:R-:W2:Y:S04]  /*7e560*/  LDL R37, [R1+0x290c] ;  /* 0x00290c0001257983 */ /* 0x000ea80000100800 */
[----:B------:R-:W2:Y:S01]  /*7e570*/  LDL R25, [R1+0x2910] ;  /* 0x0029100001197983 */ /* 0x000ea20000100800 */
[----:B0-----:R-:W-:-:S02]  /*7e580*/  @P4 IMAD.MOV.U32 R20, RZ, RZ, R45 ;  /* 0x000000ffff144224 */ /* 0x001fc400078e002d */
[----:B---3--:R-:W-:-:S05]  /*7e590*/  @P4 IMAD.MOV.U32 R21, RZ, RZ, R46 ;  /* 0x000000ffff154224 */ /* 0x008fca00078e002e */
[----:B------:R0:W3:Y:S02]  /*7e5a0*/  @P4 LDG.E.U8 R43, desc[UR6][R20.64] ;  /* 0x00000006142b4981 */ /* 0x0000e4000c1e1100 */
[----:B0-----:R-:W-:Y:S02]  /*7e5b0*/  @P4 IMAD.MOV.U32 R21, RZ, RZ, R42 ;  /* 0x000000ffff154224 */ /* 0x001fe400078e002a */
[----:B------:R-:W-:-:S05]  /*7e5c0*/  @P4 IMAD.MOV.U32 R20, RZ, RZ, R36 ;  /* 0x000000ffff144224 */ /* 0x000fca00078e0024 */
[----:B------:R2:W3:Y:S01]  /*7e5d0*/  @P4 LDG.E.U8 R23, desc[UR6][R20.64] ;  /* 0x0000000614174981 */ /* 0x0004e2000c1e1100 */
[----:B------:R-:W-:-:S03]  /*7e5e0*/  ISETP.GT.AND P2, PT, R18, 0xe9, PT ;  /* 0x000000e91200780c */ /* 0x000fc60003f44270 */
[----:B----4-:R0:W-:Y:S01]  /*7e5f0*/  STL [R1+0x3040], R10 ;  /* 0x0030400a01007387 */ /* 0x0101e20000100800 */
[----:B--2---:R-:W-:Y:S02]  /*7e600*/  @P4 IMAD.MOV.U32 R21, RZ, RZ, R44 ;  /* 0x000000ffff154224 */ /* 0x004fe400078e002c */
[----:B------:R-:W-:Y:S01]  /*7e610*/  @P4 IMAD.MOV.U32 R20, RZ, RZ, R40 ;  /* 0x000000ffff144224 */ /* 0x000fe200078e0028 */
[----:B0-----:R-:W-:-:S06]  /*7e620*/  PRMT R10, RZ, 0x7610, R10 ;  /* 0x00007610ff0a7816 */ /* 0x001fcc000000000a */
[----:B------:R0:W2:Y:S02]  /*7e630*/  @P4 LDG.E.U8 R10, desc[UR6][R20.64] ;  /* 0x00000006140a4981 */ /* 0x0000a4000c1e1100 */
[----:B0-----:R-:W-:Y:S02]  /*7e640*/  @P2 IMAD.MOV.U32 R21, RZ, RZ, R37 ;  /* 0x000000ffff152224 */ /* 0x001fe400078e0025 */
[----:B---3--:R0:W-:Y:S04]  /*7e650*/  STL [R1+0x64], R43 ;  /* 0x0000642b01007387 */ /* 0x0081e80000100800 */
[----:B------:R-:W3:Y:S04]  /*7e660*/  LDL R42, [R1+0x2928] ;  /* 0x00292800012a7983 */ /* 0x000ee80000100800 */
[----:B------:R-:W4:Y:S04]  /*7e670*/  LDL R36, [R1+0x293c] ;  /* 0x00293c0001247983 */ /* 0x000f280000100800 */
[----:B0-----:R-:W4:Y:S04]  /*7e680*/  LDL R43, [R1+0x2924] ;  /* 0x00292400012b7983 */ /* 0x001f280000100800 */
[----:B------:R0:W-:Y:S04]  /*7e690*/  STL [R1+0x60], R23 ;  /* 0x0000601701007387 */ /* 0x0001e80000100800 */
[----:B------:R-:W4:Y:S04]  /*7e6a0*/  LDL R40, [R1+0x2954] ;  /* 0x0029540001287983 */ /* 0x000f280000100800 */
[----:B------:R-:W4:Y:S04]  /*7e6b0*/  LDL R37, [R1+0x2958] ;  /* 0x0029580001257983 */ /* 0x000f280000100800 */
[----:B0-----:R-:W4:Y:S01]  /*7e6c0*/  LDL R23, [R1+0x2940] ;  /* 0x0029400001177983 */ /* 0x001f220000100800 */
[----:B------:R-:W-:-:S03]  /*7e6d0*/  @P2 IMAD.MOV.U32 R20, RZ, RZ, R25 ;  /* 0x000000ffff142224 */ /* 0x000fc600078e0019 */
[----:B------:R-:W4:Y:S04]  /*7e6e0*/  LDL R25, [R1+0x295c] ;  /* 0x00295c0001197983 */ /* 0x000f280000100800 */
[----:B------:R3:W4:Y:S04]  /*7e6f0*/  @P2 LDG.E.U8 R11, desc[UR6][R20.64] ;  /* 0x00000006140b2981 */ /* 0x000728000c1e1100 */
[----:B--2---:R0:W-:Y:S04]  /*7e700*/  STL [R1+0x5c], R10 ;  /* 0x00005c0a01007387 */ /* 0x0041e80000100800 */
[----:B0-----:R-:W2:Y:S01]  /*7e710*/  LDL R10, [R1+0x2960] ;  /* 0x00296000010a7983 */ /* 0x001ea20000100800 */
[----:B---3--:R-:W-:-:S02]  /*7e720*/  @P2 IMAD.MOV.U32 R20, RZ, RZ, R42 ;  /* 0x000000ffff142224 */ /* 0x008fc400078e002a */
[----:B----4-:R-:W-:-:S05]  /*7e730*/  @P2 IMAD.MOV.U32 R21, RZ, RZ, R43 ;  /* 0x000000ffff152224 */ /* 0x010fca00078e002b */
[----:B------:R0:W3:Y:S02]  /*7e740*/  @P2 LDG.E.U8 R39, desc[UR6][R20.64] ;  /* 0x0000000614272981 */ /* 0x0000e4000c1e1100 */
[----:B0-----:R-:W-:Y:S02]  /*7e750*/  @P2 IMAD.MOV.U32 R21, RZ, RZ, R36 ;  /* 0x000000ffff152224 */ /* 0x001fe400078e0024 */
[----:B------:R-:W-:-:S05]  /*7e760*/  @P2 IMAD.MOV.U32 R20, RZ, RZ, R23 ;  /* 0x000000ffff142224 */ /* 0x000fca00078e0017 */
[----:B------:R0:W4:Y:S02]  /*7e770*/  @P2 LDG.E.U8 R41, desc[UR6][R20.64] ;  /* 0x0000000614292981 */ /* 0x000124000c1e1100 */
[----:B0-----:R-:W-:Y:S02]  /*7e780*/  @P2 IMAD.MOV.U32 R20, RZ, RZ, R37 ;  /* 0x000000ffff142224 */ /* 0x001fe400078e0025 */
[----:B------:R-:W-:-:S05]  /*7e790*/  @P2 IMAD.MOV.U32 R21, RZ, RZ, R40 ;  /* 0x000000ffff152224 */ /* 0x000fca00078e0028 */
[----:B------:R2:W4:Y:S04]  /*7e7a0*/  @P2 LDG.E.U8 R35, desc[UR6][R20.64] ;  /* 0x0000000614232981 */ /* 0x000528000c1e1100 */
[----:B------:R0:W-:Y:S01]  /*7e7b0*/  STL [R1+0x302c], R11 ;  /* 0x00302c0b01007387 */ /* 0x0001e20000100800 */
[----:B------:R-:W-:-:S13]  /*7e7c0*/  ISETP.GT.AND P4, PT, R18, 0xea, PT ;  /* 0x000000ea1200780c */ /* 0x000fda0003f84270 */
[----:B--2---:R-:W-:Y:S02]  /*7e7d0*/  @P4 IMAD.MOV.U32 R20, RZ, RZ, R10 ;  /* 0x000000ffff144224 */ /* 0x004fe400078e000a */
[----:B------:R-:W-:-:S05]  /*7e7e0*/  @P4 IMAD.MOV.U32 R21, RZ, RZ, R25 ;  /* 0x000000ffff154224 */ /* 0x000fca00078e0019 */
[----:B------:R-:W2:Y:S04]  /*7e7f0*/  @P4 LDG.E.U8 R12, desc[UR6][R20.64] ;  /* 0x00000006140c4981 */ /* 0x000ea8000c1e1100 */
[----:B---3--:R3:W-:Y:S04]  /*7e800*/  STL [R1+0x54], R39 ;  /* 0x0000542701007387 */ /* 0x0087e80000100800 */
[----:B------:R-:W2:Y:S04]  /*7e810*/  LDL R36, [R1+0x2978] ;  /* 0x0029780001247983 */ /* 0x000ea80000100800 */
[----:B------:R-:W2:Y:S04]  /*7e820*/  LDL R23, [R1+0x298c] ;  /* 0x00298c0001177983 */ /* 0x000ea80000100800 */
[----:B0-----:R-:W2:Y:S04]  /*7e830*/  LDL R11, [R1+0x2990] ;  /* 0x00299000010b7983 */ /* 0x001ea80000100800 */
[----:B------:R-:W2:Y:S04]  /*7e840*/  LDL R37, [R1+0x29a4] ;  /* 0x0029a40001257983 */ /* 0x000ea80000100800 */
[----:B---3--:R-:W3:Y:S04]  /*7e850*/  LDL R39, [R1+0x2974] ;  /* 0x0029740001277983 */ /* 0x008ee80000100800 */
[----:B----4-:R0:W-:Y:S04]  /*7e860*/  STL [R1+0x4c], R35 ;  /* 0x00004c2301007387 */ /* 0x0101e80000100800 */
[----:B------:R-:W4:Y:S04]  /*7e870*/  LDL R25, [R1+0x29bc] ;  /* 0x0029bc0001197983 */ /* 0x000f280000100800 */
[----:B------:R-:W4:Y:S04]  /*7e880*/  LDL R10, [R1+0x29c0] ;  /* 0x0029c000010a7983 */ /* 0x000f280000100800 */
[----:B0-----:R-:W4:Y:S04]  /*7e890*/  LDL R35, [R1+0x29a8] ;  /* 0x0029a80001237983 */ /* 0x001f280000100800 */
[----:B--2---:R0:W-:Y:S02]  /*7e8a0*/  STL [R1+0x3020], R12 ;  /* 0x0030200c01007387 */ /* 0x0041e40000100800 */
[----:B0-----:R-:W-:Y:S01]  /*7e8b0*/  PRMT R12, RZ, 0x7610, R12 ;  /* 0x00007610ff0c7816 */ /* 0x001fe2000000000c */
[----:B------:R-:W-:Y:S01]  /*7e8c0*/  @P4 IMAD.MOV.U32 R20, RZ, RZ, R36 ;  /* 0x000000ffff144224 */ /* 0x000fe200078e0024 */
[----:B------:R-:W-:Y:S01]  /*7e8d0*/  ISETP.GT.AND P2, PT, R18, 0xeb, PT ;  /* 0x000000eb1200780c */ /* 0x000fe20003f44270 */
[----:B------:R-:W2:Y:S01]  /*7e8e0*/  LDL R36, [R1+0x29c4] ;  /* 0x0029c40001247983 */ /* 0x000ea20000100800 */
[----:B---3--:R-:W-:-:S05]  /*7e8f0*/  @P4 IMAD.MOV.U32 R21, RZ, RZ, R39 ;  /* 0x000000ffff154224 */ /* 0x008fca00078e0027 */
[----:B------:R0:W3:Y:S02]  /*7e900*/  @P4 LDG.E.U8 R32, desc[UR6][R20.64] ;  /* 0x0000000614204981 */ /* 0x0000e4000c1e1100 */
[----:B0-----:R-:W-:Y:S02]  /*7e910*/  @P4 IMAD.MOV.U32 R20, RZ, RZ, R11 ;  /* 0x000000ffff144224 */ /* 0x001fe400078e000b */
[----:B------:R-:W-:-:S05]  /*7e920*/  @P4 IMAD.MOV.U32 R21, RZ, RZ, R23 ;  /* 0x000000ffff154224 */ /* 0x000fca00078e0017 */
[----:B------:R0:W2:Y:S02]  /*7e930*/  @P4 LDG.E.U8 R38, desc[UR6][R20.64] ;  /* 0x0000000614264981 */ /* 0x0000a4000c1e1100 */
[----:B0-----:R-:W-:Y:S02]  /*7e940*/  @P4 IMAD.MOV.U32 R21, RZ, RZ, R37 ;  /* 0x000000ffff154224 */ /* 0x001fe400078e0025 */
[----:B----4-:R-:W-:-:S05]  /*7e950*/  @P4 IMAD.MOV.U32 R20, RZ, RZ, R35 ;  /* 0x000000ffff144224 */ /* 0x010fca00078e0023 */
[----:B------:R0:W4:Y:S02]  /*7e960*/  @P4 LDG.E.U8 R12, desc[UR6][R20.64] ;  /* 0x00000006140c4981 */ /* 0x000124000c1e1100 */
[----:B0-----:R-:W-:Y:S02]  /*7e970*/  @P2 IMAD.MOV.U32 R20, RZ, RZ, R10 ;  /* 0x000000ffff142224 */ /* 0x001fe400078e000a */
[----:B------:R-:W-:-:S05]  /*7e980*/  @P2 IMAD.MOV.U32 R21, RZ, RZ, R25 ;  /* 0x000000ffff152224 */ /* 0x000fca00078e0019 */
[----:B------:R2:W2:Y:S04]  /*7e990*/  @P2 LDG.E.U8 R13, desc[UR6][R20.64] ;  /* 0x00000006140d2981 */ /* 0x0004a8000c1e1100 */
[----:B---3--:R0:W-:Y:S04]  /*7e9a0*/  STL [R1+0x44], R32 ;  /* 0x0000442001007387 */ /* 0x0081e80000100800 */
[----:B------:R-:W3:Y:S04]  /*7e9b0*/  LDL R23, [R1+0x29b4] ;  /* 0x0029b40001177983 */ /* 0x000ee80000100800 */
[----:B------:R-:W3:Y:S04]  /*7e9c0*/  LDL R11, [R1+0x29b8] ;  /* 0x0029b800010b7983 */ /* 0x000ee80000100800 */
[----:B------:R-:W3:Y:S04]  /*7e9d0*/  LDL R35, [R1+0x29ac] ;  /* 0x0029ac0001237983 */ /* 0x000ee80000100800 */
[----:B0-----:R-:W3:Y:S04]  /*7e9e0*/  LDL R32, [R1+0x29c8] ;  /* 0x0029c80001207983 */ /* 0x001ee80000100800 */
[----:B------:R-:W-:Y:S04]  /*7e9f0*/  STL [R1+0x50], R41 ;  /* 0x0000502901007387 */ /* 0x000fe80000100800 */
[----:B----4-:R0:W-:Y:S04]  /*7ea00*/  STL [R1+0x3c], R12 ;  /* 0x00003c0c01007387 */ /* 0x0101e80000100800 */
[----:B------:R-:W4:Y:S04]  /*7ea10*/  LDL R25, [R1+0x29cc] ;  /* 0x0029cc0001197983 */ /* 0x000f280000100800 */
[----:B------:R-:W4:Y:S04]  /*7ea20*/  LDL R10, [R1+0x29d0] ;  /* 0x0029d000010a7983 */ /* 0x000f280000100800 */
[----:B0-----:R-:W4:Y:S01]  /*7ea30*/  LDL R12, [R1+0x29b0] ;  /* 0x0029b000010c7983 */ /* 0x001f220000100800 */
[----:B--2---:R-:W-:-:S03]  /*7ea40*/  @P2 IMAD.MOV.U32 R21, RZ, RZ, R36 ;  /* 0x000000ffff152224 */ /* 0x004fc600078e0024 */
[----:B------:R0:W-:Y:S02]  /*7ea50*/  STL [R1+0x300c], R13 ;  /* 0x00300c0d01007387 */ /* 0x0001e40000100800 */
[----:B0-----:R-:W-:Y:S02]  /*7ea60*/  PRMT R13, RZ, 0x7610, R13 ;  /* 0x00007610ff0d7816 */ /* 0x001fe4000000000d */
[----:B------:R-:W-:Y:S01]  /*7ea70*/  ISETP.GT.AND P4, PT, R18, 0xec, PT ;  /* 0x000000ec1200780c */ /* 0x000fe20003f84270 */
[----:B---3--:R-:W-:Y:S02]  /*7ea80*/  @P2 IMAD.MOV.U32 R20, RZ, RZ, R32 ;  /* 0x000000ffff142224 */ /* 0x008fe400078e0020 */
[----:B------:R-:W2:Y:S04]  /*7ea90*/  LDL R32, [R1+0x29dc] ;  /* 0x0029dc0001207983 */ /* 0x000ea80000100800 */
[----:B------:R0:W3:Y:S02]  /*7eaa0*/  @P2 LDG.E.U8 R24, desc[UR6][R20.64] ;  /* 0x0000000614182981 */ /* 0x0000e4000c1e1100 */
[----:B0-----:R-:W-:-:S02]  /*7eab0*/  @P2 IMAD.MOV.U32 R20, RZ, RZ, R11 ;  /* 0x000000ffff142224 */ /* 0x001fc400078e000b */
[----:B------:R-:W-:Y:S01]  /*7eac0*/  @P2 IMAD.MOV.U32 R21, RZ, RZ, R23 ;  /* 0x000000ffff152224 */ /* 0x000fe200078e0017 */
[----:B------:R-:W2:Y:S04]  /*7ead0*/  LDL R11, [R1+0x29d8] ;  /* 0x0029d800010b7983 */ /* 0x000ea80000100800 */
[----:B------:R-:W2:Y:S04]  /*7eae0*/  LDL R23, [R1+0x29d4] ;  /* 0x0029d40001177983 */ /* 0x000ea80000100800 */
[----:B------:R0:W2:Y:S02]  /*7eaf0*/  @P2 LDG.E.U8 R13, desc[UR6][R20.64] ;  /* 0x00000006140d2981 */ /* 0x0000a4000c1e1100 */
[----:B0-----:R-:W-:-:S02]  /*7eb00*/  @P2 IMAD.MOV.U32 R21, RZ, RZ, R35 ;  /* 0x000000ffff152224 */ /* 0x001fc400078e0023 */
[----:B----4-:R-:W-:-:S05]  /*7eb10*/  @P2 IMAD.MOV.U32 R20, RZ, RZ, R12 ;  /* 0x000000ffff142224 */ /* 0x010fca00078e000c */
[----:B------:R0:W4:Y:S02]  /*7eb20*/  @P2 LDG.E.U8 R34, desc[UR6][R20.64] ;  /* 0x0000000614222981 */ /* 0x000124000c1e1100 */
[----:B0-----:R-:W-:Y:S02]  /*7eb30*/  @P4 IMAD.MOV.U32 R20, RZ, RZ, R10 ;  /* 0x000000ffff144224 */ /* 0x001fe400078e000a */
[----:B------:R-:W-:-:S05]  /*7eb40*/  @P4 IMAD.MOV.U32 R21, RZ, RZ, R25 ;  /* 0x000000ffff154224 */ /* 0x000fca00078e0019 */
[----:B------:R0:W4:Y:S04]  /*7eb50*/  @P4 LDG.E.U8 R14, desc[UR6][R20.64] ;  /* 0x00000006140e4981 */ /* 0x000128000c1e1100 */
[----:B---3--:R3:W-:Y:S04]  /*7eb60*/  STL [R1+0x34], R24 ;  /* 0x0000341801007387 */ /* 0x0087e80000100800 */
[----:B---3--:R-:W3:Y:S04]  /*7eb70*/  LDL R24, [R1+0x29e0] ;  /* 0x0029e00001187983 */ /* 0x008ee80000100800 */
[----:B--2---:R2:W-:Y:S04]  /*7eb80*/  STL [R1+0x30], R13 ;  /* 0x0000300d01007387 */ /* 0x0045e80000100800 */
[----:B------:R-:W3:Y:S04]  /*7eb90*/  LDL R12, [R1+0x29e8] ;  /* 0x0029e800010c7983 */ /* 0x000ee80000100800 */
[----:B--2---:R-:W2:Y:S04]  /*7eba0*/  LDL R13, [R1+0x29e4] ;  /* 0x0029e400010d7983 */ /* 0x004ea80000100800 */
[----:B------:R-:W-:Y:S04]  /*7ebb0*/  STL [R1+0x40], R38 ;  /* 0x0000402601007387 */ /* 0x000fe80000100800 */
[----:B------:R-:W2:Y:S04]  /*7ebc0*/  LDL R25, [R1+0x29ec] ;  /* 0x0029ec0001197983 */ /* 0x000ea80000100800 */
[----:B------:R-:W2:Y:S01]  /*7ebd0*/  LDL R10, [R1+0x29f0] ;  /* 0x0029f000010a7983 */ /* 0x000ea20000100800 */
[----:B0-----:R-:W-:-:S02]  /*7ebe0*/  @P4 IMAD.MOV.U32 R20, RZ, RZ, R11 ;  /* 0x000000ffff144224 */ /* 0x001fc400078e000b */
[----:B------:R-:W-:Y:S01]  /*7ebf0*/  @P4 IMAD.MOV.U32 R21, RZ, RZ, R23 ;  /* 0x000000ffff154224 */ /* 0x000fe200078e0017 */
[----:B------:R-:W-:-:S04]  /*7ec00*/  ISETP.GT.AND P2, PT, R18, 0xed, PT ;  /* 0x000000ed1200780c */ /* 0x000fc80003f44270 */
[----:B------:R0:W2:Y:S04]  /*7ec10*/  @P4 LDG.E.U8 R33, desc[UR6][R20.64] ;  /* 0x0000000614214981 */ /* 0x0000a8000c1e1100 */
[----:B----4-:R4:W-:Y:S04]  /*7ec20*/  STL [R1+0x2fe8], R14 ;  /* 0x002fe80e01007387 */ /* 0x0109e80000100800 */
[----:B------:R-:W2:Y:S04]  /*7ec30*/  LDL R23, [R1+0x29f4] ;  /* 0x0029f40001177983 */ /* 0x000ea80000100800 */
[----:B------:R-:W2:Y:S01]  /*7ec40*/  LDL R11, [R1+0x29f8] ;  /* 0x0029f800010b7983 */ /* 0x000ea20000100800 */
[----:B0-----:R-:W-:-:S03]  /*7ec50*/  @P4 IMAD.MOV.U32 R21, RZ, RZ, R32 ;  /* 0x000000ffff154224 */ /* 0x001fc600078e0020 */
[----:B----4-:R-:W4:Y:S01]  /*7ec60*/  LDL R14, [R1+0x29a0] ;  /* 0x0029a000010e7983 */ /* 0x010f220000100800 */
[----:B---3--:R-:W-:-:S03]  /*7ec70*/  @P4 IMAD.MOV.U32 R20, RZ, RZ, R24 ;  /* 0x000000ffff144224 */ /* 0x008fc600078e0018 */
[----:B------:R-:W3:Y:S04]  /*7ec80*/  LDL R24, [R1+0x299c] ;  /* 0x00299c0001187983 */ /* 0x000ee80000100800 */
[----:B------:R0:W3:Y:S02]  /*7ec90*/  @P4 LDG.E.U8 R29, desc[UR6][R20.64] ;  /* 0x00000006141d4981 */ /* 0x0000e4000c1e1100 */
[----:B0-----:R-:W-:Y:S02]  /*7eca0*/  @P4 IMAD.MOV.U32 R20, RZ, RZ, R12 ;  /* 0x000000ffff144224 */ /* 0x001fe400078e000c */
[----:B--2---:R-:W-:Y:S01]  /*7ecb0*/  @P4 IMAD.MOV.U32 R21, RZ, RZ, R13 ;  /* 0x000000ffff154224 */ /* 0x004fe200078e000d */
[----:B------:R-:W2:Y:S04]  /*7ecc0*/  LDL R12, [R1+0x2998] ;  /* 0x00299800010c7983 */ /* 0x000ea80000100800 */
[----:B------:R-:W2:Y:S04]  /*7ecd0*/  LDL R13, [R1+0x2994] ;  /* 0x00299400010d7983 */ /* 0x000ea80000100800 */
[----:B------:R0:W2:Y:S02]  /*7ece0*/  @P4 LDG.E.U8 R28, desc[UR6][R20.64] ;  /* 0x00000006141c4981 */ /* 0x0000a4000c1e1100 */
[----:B0-----:R-:W-:-:S02]  /*7ecf0*/  @P2 IMAD.MOV.U32 R20, RZ, RZ, R10 ;  /* 0x000000ffff142224 */ /* 0x001fc400078e000a */
[----:B------:R-:W-:Y:S01]  /*7ed00*/  @P2 IMAD.MOV.U32 R21, RZ, RZ, R25 ;  /* 0x000000ffff152224 */ /* 0x000fe200078e0019 */
[----:B------:R-:W2:Y:S04]  /*7ed10*/  LDL R10, [R1+0x2a00] ;  /* 0x002a0000010a7983 */ /* 0x000ea80000100800 */
[----:B------:R-:W2:Y:S04]  /*7ed20*/  LDL R25, [R1+0x29fc] ;  /* 0x0029fc0001197983 */ /* 0x000ea80000100800 */
[----:B------:R0:W2:Y:S02]  /*7ed30*/  @P2 LDG.E.U8 R15, desc[UR6][R20.64] ;  /* 0x00000006140f2981 */ /* 0x0000a4000c1e1100 */
[----:B0-----:R-:W-:-:S02]  /*7ed40*/  @P2 IMAD.MOV.U32 R21, RZ, RZ, R23 ;  /* 0x000000ffff152224 */ /* 0x001fc400078e0017 */
[----:B------:R-:W-:-:S05]  /*7ed50*/  @P2 IMAD.MOV.U32 R20, RZ, RZ, R11 ;  /* 0x000000ffff142224 */ /* 0x000fca00078e000b */
[----:B------:R4:W2:Y:S02]  /*7ed60*/  @P2 LDG.E.U8 R27, desc[UR6][R20.64] ;  /* 0x00000006141b2981 */ /* 0x0008a4000c1e1100 */
[----:B----4-:R-:W-:Y:S02]  /*7ed70*/  @P2 IMAD.MOV.U32 R20, RZ, RZ, R14 ;  /* 0x000000ffff142224 */ /* 0x010fe400078e000e */
[----:B---3--:R-:W-:Y:S01]  /*7ed80*/  @P2 IMAD.MOV.U32 R21, RZ, RZ, R24 ;  /* 0x000000ffff152224 */ /* 0x008fe200078e0018 */
[----:B--2---:R0:W-:Y:S04]  /*7ed90*/  STL [R1+0x2fec], R15 ;  /* 0x002fec0f01007387 */ /* 0x0041e80000100800 */
[----:B------:R-:W2:Y:S04]  /*7eda0*/  LDL R23, [R1+0x2a04] ;  /* 0x002a040001177983 */ /* 0x000ea80000100800 */
[----:B------:R-:W-:Y:S04]  /*7edb0*/  STL [R1+0x2c], R34 ;  /* 0x00002c2201007387 */ /* 0x000fe80000100800 */
[----:B------:R-:W3:Y:S01]  /*7edc0*/  LDL R11, [R1+0x2a08] ;  /* 0x002a0800010b7983 */ /* 0x000ee20000100800 */
[----:B0-----:R-:W-:-:S06]  /*7edd0*/  PRMT R15, RZ, 0x7610, R15 ;  /* 0x00007610ff0f7816 */ /* 0x001fcc000000000f */
[----:B------:R0:W4:Y:S04]  /*7ede0*/  @P2 LDG.E.U8 R15, desc[UR6][R20.64] ;  /* 0x00000006140f2981 */ /* 0x000128000c1e1100 */
[----:B------:R0:W-:Y:S04]  /*7edf0*/  STL [R1+0x14], R27 ;  /* 0x0000141b01007387 */ /* 0x0001e80000100800 */
[----:B------:R-:W4:Y:S01]  /*7ee00*/  LDL R24, [R1+0x2a10] ;  /* 0x002a100001187983 */ /* 0x000f220000100800 */
[----:B------:R-:W-:-:S03]  /*7ee10*/  ISETP.GT.AND P4, PT, R18, 0xee, PT ;  /* 0x000000ee1200780c */ /* 0x000fc60003f84270 */
[----:B------:R-:W4:Y:S04]  /*7ee20*/  LDL R14, [R1+0x2a18] ;  /* 0x002a1800010e7983 */ /* 0x000f280000100800 */
[----:B0-----:R-:W4:Y:S01]  /*7ee30*/  LDL R27, [R1+0x2a0c] ;  /* 0x002a0c00011b7983 */ /* 0x001f220000100800 */
[----:B------:R-:W-:Y:S02]  /*7ee40*/  @P2 IMAD.MOV.U32 R20, RZ, RZ, R12 ;  /* 0x000000ffff142224 */ /* 0x000fe400078e000c */
[----:B------:R-:W-:Y:S01]  /*7ee50*/  @P2 IMAD.MOV.U32 R21, RZ, RZ, R13 ;  /* 0x000000ffff152224 */ /* 0x000fe200078e000d */
[----:B------:R-:W-:Y:S04]  /*7ee60*/  STL [R1+0x24], R33 ;  /* 0x0000242101007387 */ /* 0x000fe80000100800 */
[----:B------:R0:W4:Y:S02]  /*7ee70*/  @P2 LDG.E.U8 R26, desc[UR6][R20.64] ;  /* 0x00000006141a2981 */ /* 0x000124000c1e1100 */
[----:B0-----:R-:W-:-:S02]  /*7ee80*/  @P4 IMAD.MOV.U32 R20, RZ, RZ, R10 ;  /* 0x000000ffff144224 */ /* 0x001fc400078e000a */
[----:B------:R-:W-:-:S05]  /*7ee90*/  @P4 IMAD.MOV.U32 R21, RZ, RZ, R25 ;  /* 0x000000ffff154224 */ /* 0x000fca00078e0019 */
[----:B------:R2:W4:Y:S01]  /*7eea0*/  @P4 LDG.E.U8 R16, desc[UR6][R20.64] ;  /* 0x0000000614104981 */ /* 0x000522000c1e1100 */
[----:B------:R-:W-:Y:S01]  /*7eeb0*/  PRMT R17, RZ, 0x7610, R17 ;  /* 0x00007610ff117816 */ /* 0x000fe20000000011 */
[----:B--2---:R-:W-:Y:S02]  /*7eec0*/  @P4 IMAD.MOV.U32 R21, RZ, RZ, R23 ;  /* 0x000000ffff154224 */ /* 0x004fe400078e0017 */
[----:B---3--:R-:W-:-:S05]  /*7eed0*/  @P4 IMAD.MOV.U32 R20, RZ, RZ, R11 ;  /* 0x000000ffff144224 */ /* 0x008fca00078e000b */
[----:B------:R0:W2:Y:S04]  /*7eee0*/  @P4 LDG.E.U8 R22, desc[UR6][R20.64] ;  /* 0x0000000614164981 */ /* 0x0000a8000c1e1100 */
[----:B----4-:R3:W-:Y:S04]  /*7eef0*/  STL [R1+0x10], R15 ;  /* 0x0000100f01007387 */ /* 0x0107e80000100800 */
[----:B------:R-:W4:Y:S01]  /*7ef00*/  LDL R13, [R1+0x2a1c] ;  /* 0x002a1c00010d7983 */ /* 0x000f220000100800 */
[----:B0-----:R-:W-:-:S03]  /*7ef10*/  @P4 IMAD.MOV.U32 R20, RZ, RZ, R24 ;  /* 0x000000ffff144224 */ /* 0x001fc600078e0018 */
[----:B------:R-:W4:Y:S04]  /*7ef20*/  LDL R12, [R1+0x2a20] ;  /* 0x002a2000010c7983 */ /* 0x000f280000100800 */
[----:B---3--:R-:W3:Y:S01]  /*7ef30*/  LDL R15, [R1+0x2a14] ;  /* 0x002a1400010f7983 */ /* 0x008ee20000100800 */
[----:B------:R-:W-:-:S05]  /*7ef40*/  @P4 IMAD.MOV.U32 R21, RZ, RZ, R27 ;  /* 0x000000ffff154224 */ /* 0x000fca00078e001b */
[----:B------:R0:W4:Y:S04]  /*7ef50*/  @P4 LDG.E.U8 R17, desc[UR6][R20.64] ;  /* 0x0000000614114981 */ /* 0x000128000c1e1100 */
[----:B------:R-:W-:Y:S04]  /*7ef60*/  STL [R1+0x20], R29 ;  /* 0x0000201d01007387 */ /* 0x000fe80000100800 */
[----:B------:R0:W-:Y:S04]  /*7ef70*/  STL [R1+0xc], R26 ;  /* 0x00000c1a01007387 */ /* 0x0001e80000100800 */
[----:B------:R-:W4:Y:S04]  /*7ef80*/  LDL R25, [R1+0x2a28] ;  /* 0x002a280001197983 */ /* 0x000f280000100800 */
[----:B0-----:R-:W4:Y:S04]  /*7ef90*/  LDL R26, [R1+0x2a24] ;  /* 0x002a2400011a7983 */ /* 0x001f280000100800 */
[----:B------:R-:W-:Y:S04]  /*7efa0*/  STL [R1+0x1c], R28 ;  /* 0x00001c1c01007387 */ /* 0x000fe80000100800 */
[----:B------:R-:W4:Y:S01]  /*7efb0*/  LDL R10, [R1+0x2988] ;  /* 0x00298800010a7983 */ /* 0x000f220000100800 */
[----:B------:R-:W-:-:S03]  /*7efc0*/  @P4 IMAD.MOV.U32 R20, RZ, RZ, R14 ;  /* 0x000000ffff144224 */ /* 0x000fc600078e000e */
[----:B------:R0:W-:Y:S04]  /*7efd0*/  STL [R1+0x2ff0], R16 ;  /* 0x002ff01001007387 */ /* 0x0001e80000100800 */
[----:B------:R-:W4:Y:S04]  /*7efe0*/  LDL R11, [R1+0x2984] ;  /* 0x00298400010b7983 */ /* 0x000f280000100800 */
[----:B------:R-:W4:Y:S04]  /*7eff0*/  LDL R23, [R1+0x297c] ;  /* 0x00297c0001177983 */ /* 0x000f280000100800 */
[----:B--2---:R2:W-:Y:S04]  /*7f000*/  STL [R1+0x4], R22 ;  /* 0x0000041601007387 */ /* 0x0045e80000100800 */
[----:B------:R-:W4:Y:S04]  /*7f010*/  LDL R24, [R1+0x2a2c] ;  /* 0x002a2c0001187983 */ /* 0x000f280000100800 */
[----:B0-----:R-:W4:Y:S04]  /*7f020*/  LDL R16, [R1+0x2a30] ;  /* 0x002a300001107983 */ /* 0x001f280000100800 */
[----:B--2---:R-:W2:Y:S01]  /*7f030*/  LDL R22, [R1+0x2980] ;  /* 0x0029800001167983 */ /* 0x004ea20000100800 */
[----:B---3--:R-:W-:-:S05]  /*7f040*/  @P4 IMAD.MOV.U32 R21, RZ, RZ, R15 ;  /* 0x000000ffff154224 */ /* 0x008fca00078e000f */
[----:B------:R0:W3:Y:S04]  /*7f050*/  @P4 LDG.E.U8 R92, desc[UR6][R20.64] ;  /* 0x00000006145c4981 */ /* 0x0000e8000c1e1100 */
[----:B----4-:R4:W-:Y:S04]  /*7f060*/  STL [R1+0x2ff4], R17 ;  /* 0x002ff41101007387 */ /* 0x0109e80000100800 */
[----:B------:R-:W4:Y:S04]  /*7f070*/  LDL R15, [R1+0x2a34] ;  /* 0x002a3400010f7983 */ /* 0x000f280000100800 */
[----:B------:R-:W4:Y:S01]  /*7f080*/  LDL R14, [R1+0x2a38] ;  /* 0x002a3800010e7983 */ /* 0x000f220000100800 */
[----:B------:R-:W-:-:S02]  /*7f090*/  ISETP.GT.AND P2, PT, R18, 0xef, PT ;  /* 0x000000ef1200780c */ /* 0x000fc40003f44270 */
[----:B------:R-:W-:-:S11]  /*7f0a0*/  ISETP.GT.AND P4, PT, R18, 0xf0, PT ;  /* 0x000000f01200780c */ /* 0x000fd60003f84270 */
        /* <DEDUP_REMOVED lines=10> */
[----:B--2---:R-:W-:-:S05]  /*7f150*/  @P2 IMAD.MOV.U32 R20, RZ, RZ, R22 ;  /* 0x000000ffff142224 */ /* 0x004fca00078e0016 */
[----:B------:R0:W2:Y:S04]  /*7f160*/  @P2 LDG.E.U8 R76, desc[UR6][R20.64] ;  /* 0x00000006144c2981 */ /* 0x0000a8000c1e1100 */
[----:B---3--:R-:W-:Y:S04]  /*7f170*/  STL [R1+0x2ff8], R92 ;  /* 0x002ff85c01007387 */ /* 0x008fe80000100800 */
[----:B------:R-:W3:Y:S04]  /*7f180*/  LDL R13, [R1+0x2a3c] ;  /* 0x002a3c00010d7983 */ /* 0x000ee80000100800 */
[----:B------:R-:W3:Y:S01]  /*7f190*/  LDL R12, [R1+0x2a40] ;  /* 0x002a4000010c7983 */ /* 0x000ee20000100800 */
[----:B0-----:R-:W-:-:S02]  /*7f1a0*/  @P4 IMAD.MOV.U32 R20, RZ, RZ, R16 ;  /* 0x000000ffff144224 */ /* 0x001fc400078e0010 */
[----:B------:R-:W-:-:S05]  /*7f1b0*/  @P4 IMAD.MOV.U32 R21, RZ, RZ, R24 ;  /* 0x000000ffff154224 */ /* 0x000fca00078e0018 */
[----:B------:R4:W3:Y:S02]  /*7f1c0*/  @P4 LDG.E.U8 R74, desc[UR6][R20.64] ;  /* 0x00000006144a4981 */ /* 0x0008e4000c1e1100 */
[----:B----4-:R-:W-:Y:S02]  /*7f1d0*/  @P4 IMAD.MOV.U32 R20, RZ, RZ, R14 ;  /* 0x000000ffff144224 */ /* 0x010fe400078e000e */
[----:B------:R-:W-:-:S05]  /*7f1e0*/  @P4 IMAD.MOV.U32 R21, RZ, RZ, R15 ;  /* 0x000000ffff154224 */ /* 0x000fca00078e000f */
[----:B------:R3:W4:Y:S04]  /*7f1f0*/  @P4 LDG.E.U8 R72, desc[UR6][R20.64] ;  /* 0x0000000614484981 */ /* 0x000728000c1e1100 */
[----:B------:R-:W-:Y:S04]  /*7f200*/  STL [R1+0x2ffc], R82 ;  /* 0x002ffc5201007387 */ /* 0x000fe80000100800 */
[----:B------:R-:W-:Y:S04]  /*7f210*/  STL [R1+0x3000], R80 ;  /* 0x0030005001007387 */ /* 0x000fe80000100800 */
[----:B------:R-:W4:Y:S04]  /*7f220*/  LDL R11, [R1+0x2a44] ;  /* 0x002a4400010b7983 */ /* 0x000f280000100800 */
[----:B------:R-:W4:Y:S04]  /*7f230*/  LDL R10, [R1+0x2a48] ;  /* 0x002a4800010a7983 */ /* 0x000f280000100800 */
[----:B------:R-:W-:Y:S04]  /*7f240*/  STL [R1+0x3004], R78 ;  /* 0x0030044e01007387 */ /* 0x000fe80000100800 */
[----:B------:R-:W4:Y:S04]  /*7f250*/  LDL R23, [R1+0x2a4c] ;  /* 0x002a4c0001177983 */ /* 0x000f280000100800 */
[----:B------:R-:W4:Y:S04]  /*7f260*/  LDL R22, [R1+0x2a50] ;  /* 0x002a500001167983 */ /* 0x000f280000100800 */
[----:B--2---:R-:W-:Y:S04]  /*7f270*/  STL [R1+0x3008], R76 ;  /* 0x0030084c01007387 */ /* 0x004fe80000100800 */
[----:B------:R-:W2:Y:S04]  /*7f280*/  LDL R17, [R1+0x2a54] ;  /* 0x002a540001117983 */ /* 0x000ea80000100800 */
[----:B------:R-:W2:Y:S01]  /*7f290*/  LDL R16, [R1+0x2a58] ;  /* 0x002a580001107983 */ /* 0x000ea20000100800 */
[----:B---3--:R-:W-:-:S02]  /*7f2a0*/  @P4 IMAD.MOV.U32 R21, RZ, RZ, R13 ;  /* 0x000000ffff154224 */ /* 0x008fc400078e000d */
[----:B------:R-:W-:-:S05]  /*7f2b0*/  @P4 IMAD.MOV.U32 R20, RZ, RZ, R12 ;  /* 0x000000ffff144224 */ /* 0x000fca00078e000c */
[----:B------:R0:W3:Y:S04]  /*7f2c0*/  @P4 LDG.E.U8 R70, desc[UR6][R20.64] ;  /* 0x0000000614464981 */ /* 0x0000e8000c1e1100 */
[----:B------:R-:W-:Y:S04]  /*7f2d0*/  STL [R1+0x3044], R74 ;  /* 0x0030444a01007387 */ /* 0x000fe80000100800 */
[----:B------:R-:W3:Y:S04]  /*7f2e0*/  LDL R15, [R1+0x296c] ;  /* 0x00296c00010f7983 */ /* 0x000ee80000100800 */
[----:B------:R-:W3:Y:S04]  /*7f2f0*/  LDL R14, [R1+0x2970] ;  /* 0x00297000010e7983 */ /* 0x000ee80000100800 */
[----:B----4-:R-:W-:Y:S04]  /*7f300*/  STL [R1+0x3048], R72 ;  /* 0x0030484801007387 */ /* 0x010fe80000100800 */
[----:B------:R-:W4:Y:S04]  /*7f310*/  LDL R25, [R1+0x2964] ;  /* 0x0029640001197983 */ /* 0x000f280000100800 */
[----:B------:R-:W4:Y:S01]  /*7f320*/  LDL R24, [R1+0x2968] ;  /* 0x0029680001187983 */ /* 0x000f220000100800 */
[----:B------:R-:W-:-:S03]  /*7f330*/  ISETP.GT.AND P2, PT, R18, 0xf1, PT ;  /* 0x000000f11200780c */ /* 0x000fc60003f44270 */
[----:B------:R-:W4:Y:S04]  /*7f340*/  LDL R13, [R1+0x2a5c] ;  /* 0x002a5c00010d7983 */ /* 0x000f280000100800 */
[----:B------:R-:W4:Y:S01]  /*7f350*/  LDL R12, [R1+0x2a60] ;  /* 0x002a6000010c7983 */ /* 0x000f220000100800 */
[----:B0-----:R-:W-:Y:S02]  /*7f360*/  @P4 IMAD.MOV.U32 R21, RZ, RZ, R11 ;  /* 0x000000ffff154224 */ /* 0x001fe400078e000b */
[----:B------:R-:W-:-:S05]  /*7f370*/  @P4 IMAD.MOV.U32 R20, RZ, RZ, R10 ;  /* 0x000000ffff144224 */ /* 0x000fca00078e000a */
[----:B------:R0:W4:Y:S02]  /*7f380*/  @P4 LDG.E.U8 R68, desc[UR6][R20.64] ;  /* 0x0000000614444981 */ /* 0x000124000c1e1100 */
[----:B0-----:R-:W-:Y:S02]  /*7f390*/  @P2 IMAD.MOV.U32 R21, RZ, RZ, R23 ;  /* 0x000000ffff152224 */ /* 0x001fe400078e0017 */
[----:B------:R-:W-:-:S05]  /*7f3a0*/  @P2 IMAD.MOV.U32 R20, RZ, RZ, R22 ;  /* 0x000000ffff142224 */ /* 0x000fca00078e0016 */
[----:B------:R2:W4:Y:S02]  /*7f3b0*/  @P2 LDG.E.U8 R66, desc[UR6][R20.64] ;  /* 0x0000000614422981 */ /* 0x000524000c1e1100 */
[----:B--2---:R-:W-:Y:S02]  /*7f3c0*/  @P2 IMAD.MOV.U32 R21, RZ, RZ, R17 ;  /* 0x000000ffff152224 */ /* 0x004fe400078e0011 */
[----:B------:R-:W-:-:S05]  /*7f3d0*/  @P2 IMAD.MOV.U32 R20, RZ, RZ, R16 ;  /* 0x000000ffff142224 */ /* 0x000fca00078e0010 */
[----:B------:R0:W2:Y:S04]  /*7f3e0*/  @P2 LDG.E.U8 R64, desc[UR6][R20.64] ;  /* 0x0000000614402981 */ /* 0x0000a8000c1e1100 */
[----:B---3--:R-:W-:Y:S04]  /*7f3f0*/  STL [R1+0x304c], R70 ;  /* 0x00304c4601007387 */ /* 0x008fe80000100800 */
[----:B------:R-:W3:Y:S04]  /*7f400*/  LDL R11, [R1+0x2a64] ;  /* 0x002a6400010b7983 */ /* 0x000ee80000100800 */
[----:B------:R-:W2:Y:S01]  /*7f410*/  LDL R10, [R1+0x2a68] ;  /* 0x002a6800010a7983 */ /* 0x000ea20000100800 */
[----:B0-----:R-:W-:-:S02]  /*7f420*/  @P2 IMAD.MOV.U32 R20, RZ, RZ, R14 ;  /* 0x000000ffff142224 */ /* 0x001fc400078e000e */
[----:B------:R-:W-:-:S05]  /*7f430*/  @P2 IMAD.MOV.U32 R21, RZ, RZ, R15 ;  /* 0x000000ffff152224 */ /* 0x000fca00078e000f */
[----:B------:R4:W2:Y:S02]  /*7f440*/  @P2 LDG.E.U8 R62, desc[UR6][R20.64] ;  /* 0x00000006143e2981 */ /* 0x0008a4000c1e1100 */
[----:B----4-:R-:W-:Y:S02]  /*7f450*/  @P2 IMAD.MOV.U32 R21, RZ, RZ, R25 ;  /* 0x000000ffff152224 */ /* 0x010fe400078e0019 */
[----:B------:R-:W-:-:S05]  /*7f460*/  @P2 IMAD.MOV.U32 R20, RZ, RZ, R24 ;  /* 0x000000ffff142224 */ /* 0x000fca00078e0018 */
[----:B------:R0:W4:Y:S01]  /*7f470*/  @P2 LDG.E.U8 R60, desc[UR6][R20.64] ;  /* 0x00000006143c2981 */ /* 0x000122000c1e1100 */
[----:B------:R-:W-:-:S13]  /*7f480*/  ISETP.GT.AND P4, PT, R18, 0xf2, PT ;  /* 0x000000f21200780c */ /* 0x000fda0003f84270 */
[----:B0-----:R-:W-:Y:S02]  /*7f490*/  @P4 IMAD.MOV.U32 R20, RZ, RZ, R12 ;  /* 0x000000ffff144224 */ /* 0x001fe400078e000c */
[----:B------:R-:W-:-:S05]  /*7f4a0*/  @P4 IMAD.MOV.U32 R21, RZ, RZ, R13 ;  /* 0x000000ffff154224 */ /* 0x000fca00078e000d */
[----:B------:R3:W4:Y:S04]  /*7f4b0*/  @P4 LDG.E.U8 R58, desc[UR6][R20.64] ;  /* 0x00000006143a4981 */ /* 0x000728000c1e1100 */
[----:B------:R-:W-:Y:S04]  /*7f4c0*/  STL [R1+0x3050], R68 ;  /* 0x0030504401007387 */ /* 0x000fe80000100800 */
[----:B------:R-:W4:Y:S04]  /*7f4d0*/  LDL R23, [R1+0x2a6c] ;  /* 0x002a6c0001177983 */ /* 0x000f280000100800 */
[----:B------:R-:W4:Y:S04]  /*7f4e0*/  LDL R22, [R1+0x2a70] ;  /* 0x002a700001167983 */ /* 0x000f280000100800 */
[----:B------:R-:W-:Y:S04]  /*7f4f0*/  STL [R1+0x3030], R66 ;  /* 0x0030304201007387 */ /* 0x000fe80000100800 */
[----:B------:R-:W4:Y:S04]  /*7f500*/  LDL R17, [R1+0x2a74] ;  /* 0x002a740001117983 */ /* 0x000f280000100800 */
[----:B------:R-:W4:Y:S01]  /*7f510*/  LDL R16, [R1+0x2a78] ;  /* 0x002a780001107983 */ /* 0x000f220000100800 */
[----:B---3--:R-:W-:-:S02]  /*7f520*/  @P4 IMAD.MOV.U32 R21, RZ, RZ, R11 ;  /* 0x000000ffff154224 */ /* 0x008fc400078e000b */
[----:B--2---:R-:W-:-:S05]  /*7f530*/  @P4 IMAD.MOV.U32 R20, RZ, RZ, R10 ;  /* 0x000000ffff144224 */ /* 0x004fca00078e000a */
[----:B------:R0:W2:Y:S04]  /*7f540*/  @P4 LDG.E.U8 R56, desc[UR6][R20.64] ;  /* 0x0000000614384981 */ /* 0x0000a8000c1e1100 */
[----:B------:R-:W-:Y:S04]  /*7f550*/  STL [R1+0x3034], R64 ;  /* 0x0030344001007387 */ /* 0x000fe80000100800 */
[----:B------:R-:W3:Y:S04]  /*7f560*/  LDL R15, [R1+0x2a7c] ;  /* 0x002a7c00010f7983 */ /* 0x000ee80000100800 */
[----:B------:R-:W3:Y:S04]  /*7f570*/  LDL R14, [R1+0x2a80] ;  /* 0x002a8000010e7983 */ /* 0x000ee80000100800 */
[----:B------:R-:W-:Y:S04]  /*7f580*/  STL [R1+0x3038], R62 ;  /* 0x0030383e01007387 */ /* 0x000fe80000100800 */
[----:B----4-:R-:W-:Y:S04]  /*7f590*/  STL [R1+0x303c], R60 ;  /* 0x00303c3c01007387 */ /* 0x010fe80000100800 */
[----:B------:R-:W4:Y:S04]  /*7f5a0*/  LDL R13, [R1+0x2a84] ;  /* 0x002a8400010d7983 */ /* 0x000f280000100800 */
[----:B------:R-:W4:Y:S01]  /*7f5b0*/  LDL R12, [R1+0x2a88] ;  /* 0x002a8800010c7983 */ /* 0x000f220000100800 */
[----:B------:R-:W-:-:S03]  /*7f5c0*/  ISETP.GT.AND P2, PT, R18, 0xf3, PT ;  /* 0x000000f31200780c */ /* 0x000fc60003f44270 */
[----:B------:R-:W-:Y:S04]  /*7f5d0*/  STL [R1+0x3024], R58 ;  /* 0x0030243a01007387 */ /* 0x000fe80000100800 */
[----:B------:R-:W4:Y:S04]  /*7f5e0*/  LDL R11, [R1+0x294c] ;  /* 0x00294c00010b7983 */ /* 0x000f280000100800 */
[----:B------:R-:W4:Y:S01]  /*7f5f0*/  LDL R10, [R1+0x2950] ;  /* 0x00295000010a7983 */ /* 0x000f220000100800 */
[----:B0-----:R-:W-:Y:S02]  /*7f600*/  @P4 IMAD.MOV.U32 R20, RZ, RZ, R22 ;  /* 0x000000ffff144224 */ /* 0x001fe400078e0016 */
[----:B------:R-:W-:-:S05]  /*7f610*/  @P4 IMAD.MOV.U32 R21, RZ, RZ, R23 ;  /* 0x000000ffff154224 */ /* 0x000fca00078e0017 */
[----:B------:R0:W4:Y:S02]  /*7f620*/  @P4 LDG.E.U8 R54, desc[UR6][R20.64] ;  /* 0x0000000614364981 */ /* 0x000124000c1e1100 */
[----:B0-----:R-:W-:Y:S02]  /*7f630*/  @P4 IMAD.MOV.U32 R20, RZ, RZ, R16 ;  /* 0x000000ffff144224 */ /* 0x001fe400078e0010 */
[----:B------:R-:W-:-:S05]  /*7f640*/  @P4 IMAD.MOV.U32 R21, RZ, RZ, R17 ;  /* 0x000000ffff154224 */ /* 0x000fca00078e0011 */
[----:B------:R3:W4:Y:S04]  /*7f650*/  @P4 LDG.E.U8 R52, desc[UR6][R20.64] ;  /* 0x0000000614344981 */ /* 0x000728000c1e1100 */
[----:B--2---:R-:W-:Y:S04]  /*7f660*/  STL [R1+0x3028], R56 ;  /* 0x0030283801007387 */ /* 0x004fe80000100800 */
[----:B------:R-:W2:Y:S04]  /*7f670*/  LDL R23, [R1+0x2944] ;  /* 0x0029440001177983 */ /* 0x000ea80000100800 */
[----:B------:R-:W2:Y:S01]  /*7f680*/  LDL R22, [R1+0x2948] ;  /* 0x0029480001167983 */ /* 0x000ea20000100800 */
[----:B---3--:R-:W-:-:S02]  /*7f690*/  @P2 IMAD.MOV.U32 R20, RZ, RZ, R14 ;  /* 0x000000ffff142224 */ /* 0x008fc400078e000e */
[----:B------:R-:W-:Y:S01]  /*7f6a0*/  @P2 IMAD.MOV.U32 R21, RZ, RZ, R15 ;  /* 0x000000ffff152224 */ /* 0x000fe200078e000f */
[----:B------:R-:W3:Y:S04]  /*7f6b0*/  LDL R29, [R1+0x2a8c] ;  /* 0x002a8c00011d7983 */ /* 0x000ee80000100800 */
[----:B------:R-:W3:Y:S04]  /*7f6c0*/  LDL R28, [R1+0x2a90] ;  /* 0x002a9000011c7983 */ /* 0x000ee80000100800 */
[----:B------:R4:W3:Y:S04]  /*7f6d0*/  @P2 LDG.E.U8 R50, desc[UR6][R20.64] ;  /* 0x0000000614322981 */ /* 0x0008e8000c1e1100 */
[----:B------:R-:W3:Y:S04]  /*7f6e0*/  LDL R25, [R1+0x2a94] ;  /* 0x002a940001197983 */ /* 0x000ee80000100800 */
[----:B------:R-:W3:Y:S04]  /*7f6f0*/  LDL R24, [R1+0x2a98] ;  /* 0x002a980001187983 */ /* 0x000ee80000100800 */
[----:B------:R-:W3:Y:S04]  /*7f700*/  LDL R27, [R1+0x2a9c] ;  /* 0x002a9c00011b7983 */ /* 0x000ee80000100800 */
[----:B------:R-:W3:Y:S04]  /*7f710*/  LDL R26, [R1+0x2aa0] ;  /* 0x002aa000011a7983 */ /* 0x000ee80000100800 */
[----:B------:R-:W3:Y:S04]  /*7f720*/  LDL R17, [R1+0x2aa4] ;  /* 0x002aa40001117983 */ /* 0x000ee80000100800 */
[----:B------:R-:W3:Y:S04]  /*7f730*/  LDL R16, [R1+0x2aa8] ;  /* 0x002aa80001107983 */ /* 0x000ee80000100800 */
[----:B------:R-:W3:Y:S04]  /*7f740*/  LDL R15, [R1+0x2aac] ;  /* 0x002aac00010f7983 */ /* 0x000ee80000100800 */
[----:B------:R-:W3:Y:S01]  /*7f750*/  LDL R14, [R1+0x2ab0] ;  /* 0x002ab000010e7983 */ /* 0x000ee20000100800 */
[----:B----4-:R-:W-:-:S02]  /*7f760*/  @P2 IMAD.MOV.U32 R21, RZ, RZ, R13 ;  /* 0x000000ffff152224 */ /* 0x010fc400078e000d */
[----:B------:R-:W-:-:S05]  /*7f770*/  @P2 IMAD.MOV.U32 R20, RZ, RZ, R12 ;  /* 0x000000ffff142224 */ /* 0x000fca00078e000c */
[----:B------:R0:W4:Y:S02]  /*7f780*/  @P2 LDG.E.U8 R48, desc[UR6][R20.64] ;  /* 0x0000000614302981 */ /* 0x000124000c1e1100 */
[----:B0-----:R-:W-:Y:S02]  /*7f790*/  @P2 IMAD.MOV.U32 R21, RZ, RZ, R11 ;  /* 0x000000ffff152224 */ /* 0x001fe400078e000b */
[----:B------:R-:W-:-:S05]  /*7f7a0*/  @P2 IMAD.MOV.U32 R20, RZ, RZ, R10 ;  /* 0x000000ffff142224 */ /* 0x000fca00078e000a */
[----:B------:R0:W4:Y:S02]  /*7f7b0*/  @P2 LDG.E.U8 R19, desc[UR6][R20.64] ;  /* 0x0000000614132981 */ /* 0x000124000c1e1100 */
[----:B0-----:R-:W-:-:S06]  /*7f7c0*/  PRMT R20, RZ, 0x7610, R20 ;  /* 0x00007610ff147816 */ /* 0x001fcc0000000014 */
[----:B--2---:R0:W2:Y:S04]  /*7f7d0*/  @P2 LDG.E.U8 R20, desc[UR6][R22.64] ;  /* 0x0000000616142981 */ /* 0x0040a8000c1e1100 */
[----:B---3--:R-:W-:Y:S04]  /*7f7e0*/  STL [R1+0x3010], R50 ;  /* 0x0030103201007387 */ /* 0x008fe80000100800 */
[----:B------:R-:W3:Y:S04]  /*7f7f0*/  LDL R13, [R1+0x2ab4] ;  /* 0x002ab400010d7983 */ /* 0x000ee80000100800 */
[----:B------:R-:W3:Y:S04]  /*7f800*/  LDL R12, [R1+0x2ab8] ;  /* 0x002ab800010c7983 */ /* 0x000ee80000100800 */
[----:B----4-:R-:W-:Y:S04]  /*7f810*/  STL [R1+0x3014], R48 ;  /* 0x0030143001007387 */ /* 0x010fe80000100800 */
[----:B------:R-:W4:Y:S04]  /*7f820*/  LDL R10, [R1+0x2938] ;  /* 0x00293800010a7983 */ /* 0x000f280000100800 */
[----:B------:R-:W4:Y:S01]  /*7f830*/  LDL R11, [R1+0x2934] ;  /* 0x00293400010b7983 */ /* 0x000f220000100800 */
[----:B------:R-:W-:-:S02]  /*7f840*/  ISETP.GT.AND P4, PT, R18, 0xf4, PT ;  /* 0x000000f41200780c */ /* 0x000fc40003f84270 */
[----:B------:R-:W-:-:S11]  /*7f850*/  PRMT R21, RZ, 0x7610, R21 ;  /* 0x00007610ff157816 */ /* 0x000fd60000000015 */
[----:B0-----:R-:W-:Y:S02]  /*7f860*/  @P4 IMAD.MOV.U32 R22, RZ, RZ, R28 ;  /* 0x000000ffff164224 */ /* 0x001fe400078e001c */
[----:B------:R-:W-:-:S05]  /*7f870*/  @P4 IMAD.MOV.U32 R23, RZ, RZ, R29 ;  /* 0x000000ffff174224 */ /* 0x000fca00078e001d */
[----:B------:R0:W4:Y:S01]  /*7f880*/  @P4 LDG.E.U8 R21, desc[UR6][R22.64] ;  /* 0x0000000616154981 */ /* 0x000122000c1e1100 */
[----:B------:R-:W-:Y:S02]  /*7f890*/  ISETP.GT.AND P2, PT, R18, 0xf5, PT ;  /* 0x000000f51200780c */ /* 0x000fe40003f44270 */
[----:B0-----:R-:W-:Y:S02]  /*7f8a0*/  PRMT R22, RZ, 0x7610, R22 ;  /* 0x00007610ff167816 */ /* 0x001fe40000000016 */
[----:B------:R-:W-:-:S04]  /*7f8b0*/  PRMT R23, RZ, 0x7610, R23 ;  /* 0x00007610ff177816 */ /* 0x000fc80000000017 */
[----:B------:R0:W4:Y:S02]  /*7f8c0*/  @P4 LDG.E.U8 R22, desc[UR6][R24.64] ;  /* 0x0000000618164981 */ /* 0x000124000c1e1100 */
[----:B0-----:R-:W-:Y:S02]  /*7f8d0*/  @P4 IMAD.MOV.U32 R24, RZ, RZ, R26 ;  /* 0x000000ffff184224 */ /* 0x001fe400078e001a */
[----:B------:R-:W-:Y:S02]  /*7f8e0*/  @P4 IMAD.MOV.U32 R25, RZ, RZ, R27 ;  /* 0x000000ffff194224 */ /* 0x000fe400078e001b */
[----:B------:R-:W-:Y:S02]  /*7f8f0*/  @P4 IMAD.MOV.U32 R26, RZ, RZ, R16 ;  /* 0x000000ffff1a4224 */ /* 0x000fe400078e0010 */
[----:B------:R-:W-:Y:S01]  /*7f900*/  @P4 IMAD.MOV.U32 R27, RZ, RZ, R17 ;  /* 0x000000ffff1b4224 */ /* 0x000fe200078e0011 */
[----:B------:R0:W4:Y:S04]  /*7f910*/  @P4 LDG.E.U8 R23, desc[UR6][R24.64] ;  /* 0x0000000618174981 */ /* 0x000128000c1e1100 */
[----:B------:R1:W-:Y:S01]  /*7f920*/  STL [R1+0x3018], R19 ;  /* 0x0030181301007387 */ /* 0x0003e20000100800 */
[----:B0-----:R-:W-:-:S06]  /*7f930*/  PRMT R24, RZ, 0x7610, R24 ;  /* 0x00007610ff187816 */ /* 0x001fcc0000000018 */
[----:B------:R0:W4:Y:S01]  /*7f940*/  @P4 LDG.E.U8 R24, desc[UR6][R26.64] ;  /* 0x000000061a184981 */ /* 0x000122000c1e1100 */
[----:B------:R-:W-:Y:S01]  /*7f950*/  PRMT R25, RZ, 0x7610, R25 ;  /* 0x00007610ff197816 */ /* 0x000fe20000000019 */
[----:B0-----:R-:W-:Y:S02]  /*7f960*/  @P2 IMAD.MOV.U32 R27, RZ, RZ, R15 ;  /* 0x000000ffff1b2224 */ /* 0x001fe400078e000f */
[----:B------:R-:W-:-:S05]  /*7f970*/  @P2 IMAD.MOV.U32 R26, RZ, RZ, R14 ;  /* 0x000000ffff1a2224 */ /* 0x000fca00078e000e */
[----:B------:R0:W4:Y:S02]  /*7f980*/  @P2 LDG.E.U8 R25, desc[UR6][R26.64] ;  /* 0x000000061a192981 */ /* 0x000124000c1e1100 */
[----:B0-----:R-:W-:Y:S02]  /*7f990*/  PRMT R26, RZ, 0x7610, R26 ;  /* 0x00007610ff1a7816 */ /* 0x001fe4000000001a */
[----:B--2---:R0:W-:Y:S04]  /*7f9a0*/  STL [R1+0x301c], R20 ;  /* 0x00301c1401007387 */ /* 0x0041e80000100800 */
[----:B-1----:R-:W2:Y:S04]  /*7f9b0*/  LDL R19, [R1+0x292c] ;  /* 0x00292c0001137983 */ /* 0x002ea80000100800 */
[----:B------:R-:W2:Y:S04]  /*7f9c0*/  LDL R15, [R1+0x2930] ;  /* 0x00293000010f7983 */ /* 0x000ea80000100800 */
[----:B------:R-:W2:Y:S04]  /*7f9d0*/  LDL R17, [R1+0x2abc] ;  /* 0x002abc0001117983 */ /* 0x000ea80000100800 */
[----:B------:R-:W2:Y:S01]  /*7f9e0*/  LDL R16, [R1+0x2ac0] ;  /* 0x002ac00001107983 */ /* 0x000ea20000100800 */
[----:B---3--:R-:W-:-:S03]  /*7f9f0*/  @P2 IMAD.MOV.U32 R29, RZ, RZ, R13 ;  /* 0x000000ffff1d2224 */ /* 0x008fc600078e000d */
[----:B------:R-:W3:Y:S01]  /*7fa00*/  LDL R32, [R1+0x2ac4] ;  /* 0x002ac40001207983 */ /* 0x000ee20000100800 */
[----:B------:R-:W-:-:S03]  /*7fa10*/  @P2 IMAD.MOV.U32 R28, RZ, RZ, R12 ;  /* 0x000000ffff1c2224 */ /* 0x000fc600078e000c */
[----:B------:R-:W3:Y:S04]  /*7fa20*/  LDL R12, [R1+0x2ac8] ;  /* 0x002ac800010c7983 */ /* 0x000ee80000100800 */
[----:B------:R-:W3:Y:S04]  /*7fa30*/  LDL R13, [R1+0x2acc] ;  /* 0x002acc00010d7983 */ /* 0x000ee80000100800 */
[----:B------:R-:W3:Y:S04]  /*7fa40*/  LDL R35, [R1+0x2ad4] ;  /* 0x002ad40001237983 */ /* 0x000ee80000100800 */
[----:B------:R4:W3:Y:S04]  /*7fa50*/  @P2 LDG.E.U8 R26, desc[UR6][R28.64] ;  /* 0x000000061c1a2981 */ /* 0x0008e8000c1e1100 */
[----:B------:R-:W3:Y:S04]  /*7fa60*/  LDL R34, [R1+0x2ad8] ;  /* 0x002ad80001227983 */ /* 0x000ee80000100800 */
[----:B0-----:R-:W3:Y:S01]  /*7fa70*/  LDL R20, [R1+0x2adc] ;  /* 0x002adc0001147983 */ /* 0x001ee20000100800 */
[----:B------:R-:W-:-:S02]  /*7fa80*/  ISETP.GT.AND P5, PT, R18, RZ, PT ;  /* 0x000000ff1200720c */ /* 0x000fc40003fa4270 */
[----:B------:R-:W-:Y:S01]  /*7fa90*/  PRMT R27, RZ, 0x7610, R27 ;  /* 0x00007610ff1b7816 */ /* 0x000fe2000000001b */
[----:B------:R-:W-:Y:S02]  /*7faa0*/  IMAD.SHL.U32 R30, R30, 0x100, RZ ;  /* 0x000001001e1e7824 */ /* 0x000fe400078e00ff */
[----:B------:R-:W-:Y:S01]  /*7fab0*/  IMAD.SHL.U32 R31, R31, 0x100, RZ ;  /* 0x000001001f1f7824 */ /* 0x000fe200078e00ff */
[----:B------:R-:W-:Y:S02]  /*7fac0*/  PRMT R90, RZ, 0x7610, R90 ;  /* 0x00007610ff5a7816 */ /* 0x000fe4000000005a */
[----:B------:R-:W-:Y:S02]  /*7fad0*/  PRMT R88, RZ, 0x7610, R88 ;  /* 0x00007610ff587816 */ /* 0x000fe40000000058 */
[----:B------:R-:W-:Y:S02]  /*7fae0*/  PRMT R86, RZ, 0x7610, R86 ;  /* 0x00007610ff567816 */ /* 0x000fe40000000056 */
[----:B------:R-:W-:Y:S01]  /*7faf0*/  PRMT R84, RZ, 0x7610, R84 ;  /* 0x00007610ff547816 */ /* 0x000fe20000000054 */
[----:B------:R-:W3:Y:S04]  /*7fb00*/  LDL R36, [R1+0x2ae4] ;  /* 0x002ae40001247983 */ /* 0x000ee80000100800 */
[----:B------:R-:W3:Y:S01]  /*7fb10*/  LDL R14, [R1+0x2ae8] ;  /* 0x002ae800010e7983 */ /* 0x000ee20000100800 */
[----:B----4-:R-:W-:-:S03]  /*7fb20*/  @P2 IMAD.MOV.U32 R28, RZ, RZ, R10 ;  /* 0x000000ffff1c2224 */ /* 0x010fc600078e000a */
[----:B------:R-:W4:Y:S01]  /*7fb30*/  LDL R10, [R1+0x2ad0] ;  /* 0x002ad000010a7983 */ /* 0x000f220000100800 */
[----:B------:R-:W-:-:S03]  /*7fb40*/  @P2 IMAD.MOV.U32 R29, RZ, RZ, R11 ;  /* 0x000000ffff1d2224 */ /* 0x000fc600078e000b */
[----:B------:R-:W4:Y:S04]  /*7fb50*/  LDL R40, [R1+0x2aec] ;  /* 0x002aec0001287983 */ /* 0x000f280000100800 */
[----:B------:R-:W4:Y:S04]  /*7fb60*/  LDL R11, [R1+0x2ae0] ;  /* 0x002ae000010b7983 */ /* 0x000f280000100800 */
[----:B------:R0:W4:Y:S01]  /*7fb70*/  @P2 LDG.E.U8 R27, desc[UR6][R28.64] ;  /* 0x000000061c1b2981 */ /* 0x000122000c1e1100 */
[----:B------:R-:W-:Y:S02]  /*7fb80*/  SHF.R.S32.HI R30, RZ, 0x1f, R30 ;  /* 0x0000001fff1e7819 */ /* 0x000fe4000001141e */
[----:B------:R-:W-:Y:S01]  /*7fb90*/  IADD3 R2, P4, PT, R31, R2, RZ ;  /* 0x000000021f027210 */ /* 0x000fe20007f9e0ff */
[----:B------:R-:W4:Y:S01]  /*7fba0*/  LDL R42, [R1+0x2afc] ;  /* 0x002afc00012a7983 */ /* 0x000f220000100800 */
[----:B------:R-:W-:-:S02]  /*7fbb0*/  PRMT R49, RZ, 0x7610, R49 ;  /* 0x00007610ff317816 */ /* 0x000fc40000000031 */
[----:B------:R-:W-:Y:S02]  /*7fbc0*/  PRMT R51, RZ, 0x7610, R51 ;  /* 0x00007610ff337816 */ /* 0x000fe40000000033 */
[----:B------:R-:W-:Y:S02]  /*7fbd0*/  PRMT R53, RZ, 0x7610, R53 ;  /* 0x00007610ff357816 */ /* 0x000fe40000000035 */
[----:B------:R-:W-:Y:S02]  /*7fbe0*/  PRMT R55, RZ, 0x7610, R55 ;  /* 0x00007610ff377816 */ /* 0x000fe40000000037 */
[----:B------:R-:W-:Y:S02]  /*7fbf0*/  PRMT R57, RZ, 0x7610, R57 ;  /* 0x00007610ff397816 */ /* 0x000fe40000000039 */
[----:B------:R-:W-:Y:S01]  /*7fc00*/  PRMT R59, RZ, 0x7610, R59 ;  /* 0x00007610ff3b7816 */ /* 0x000fe2000000003b */
[----:B0-----:R-:W-:Y:S02]  /*7fc10*/  @P5 IMAD.MOV.U32 R28, RZ, RZ, R4 ;  /* 0x000000ffff1c5224 */ /* 0x001fe400078e0004 */
[----:B------:R-:W-:-:S02]  /*7fc20*/  @P5 IMAD.MOV.U32 R29, RZ, RZ, R7 ;  /* 0x000000ffff1d5224 */ /* 0x000fc400078e0007 */
[----:B------:R-:W-:Y:S01]  /*7fc30*/  IMAD.X R0, R30, 0x1, R0, P4 ;  /* 0x000000011e007824 */ /* 0x000fe200020e0600 */
[----:B------:R-:W-:Y:S02]  /*7fc40*/  PRMT R61, RZ, 0x7610, R61 ;  /* 0x00007610ff3d7816 */ /* 0x000fe4000000003d */
[----:B------:R-:W-:Y:S02]  /*7fc50*/  PRMT R63, RZ, 0x7610, R63 ;  /* 0x00007610ff3f7816 */ /* 0x000fe4000000003f */
[----:B------:R-:W-:Y:S01]  /*7fc60*/  PRMT R65, RZ, 0x7610, R65 ;  /* 0x00007610ff417816 */ /* 0x000fe20000000041 */
[----:B------:R0:W4:Y:S01]  /*7fc70*/  @P5 LDG.E.U8 R90, desc[UR6][R28.64] ;  /* 0x000000061c5a5981 */ /* 0x000122000c1e1100 */
[----:B------:R-:W-:-:S03]  /*7fc80*/  PRMT R67, RZ, 0x7610, R67 ;  /* 0x00007610ff437816 */ /* 0x000fc60000000043 */
[----:B------:R-:W4:Y:S04]  /*7fc90*/  LDL R48, [R1+0x2b68] ;  /* 0x002b680001307983 */ /* 0x000f280000100800 */
[----:B------:R-:W4:Y:S01]  /*7fca0*/  LDL R50, [R1+0x2b64] ;  /* 0x002b640001327983 */ /* 0x000f220000100800 */
[----:B0-----:R-:W-:Y:S02]  /*7fcb0*/  @P5 IMAD.MOV.U32 R28, RZ, RZ, R5 ;  /* 0x000000ffff1c5224 */ /* 0x001fe400078e0005 */
[----:B------:R-:W-:-:S05]  /*7fcc0*/  @P5 IMAD.MOV.U32 R29, RZ, RZ, R8 ;  /* 0x000000ffff1d5224 */ /* 0x000fca00078e0008 */
[----:B------:R0:W4:Y:S01]  /*7fcd0*/  @P5 LDG.E.U8 R88, desc[UR6][R28.64] ;  /* 0x000000061c585981 */ /* 0x000122000c1e1100 */
[----:B------:R-:W-:Y:S01]  /*7fce0*/  ISETP.GT.AND P4, PT, R18, 0xf6, PT ;  /* 0x000000f61200780c */ /* 0x000fe20003f84270 */
[----:B0-----:R-:W-:Y:S02]  /*7fcf0*/  @P5 IMAD.MOV.U32 R28, RZ, RZ, R2 ;  /* 0x000000ffff1c5224 */ /* 0x001fe400078e0002 */
[----:B------:R-:W-:-:S05]  /*7fd00*/  @P5 IMAD.MOV.U32 R29, RZ, RZ, R0 ;  /* 0x000000ffff1d5224 */ /* 0x000fca00078e0000 */
[----:B------:R0:W4:Y:S02]  /*7fd10*/  @P5 LDG.E.U8 R86, desc[UR6][R28.64] ;  /* 0x000000061c565981 */ /* 0x000124000c1e1100 */
[----:B0-----:R-:W-:Y:S02]  /*7fd20*/  @P5 IMAD.MOV.U32 R28, RZ, RZ, R6 ;  /* 0x000000ffff1c5224 */ /* 0x001fe400078e0006 */
[----:B------:R-:W-:-:S05]  /*7fd30*/  @P5 IMAD.MOV.U32 R29, RZ, RZ, R9 ;  /* 0x000000ffff1d5224 */ /* 0x000fca00078e0009 */
[----:B------:R0:W4:Y:S02]  /*7fd40*/  @P5 LDG.E.U8 R84, desc[UR6][R28.64] ;  /* 0x000000061c545981 */ /* 0x000124000c1e1100 */
[----:B0-----:R-:W-:Y:S02]  /*7fd50*/  PRMT R28, RZ, 0x7610, R28 ;  /* 0x00007610ff1c7816 */ /* 0x001fe4000000001c */
[----:B------:R-:W-:Y:S01]  /*7fd60*/  PRMT R29, RZ, 0x7610, R29 ;  /* 0x00007610ff1d7816 */ /* 0x000fe2000000001d */
[----:B--2---:R-:W-:Y:S02]  /*7fd70*/  @P2 IMAD.MOV.U32 R31, RZ, RZ, R19 ;  /* 0x000000ffff1f2224 */ /* 0x004fe400078e0013 */
[----:B------:R-:W-:Y:S01]  /*7fd80*/  @P2 IMAD.MOV.U32 R30, RZ, RZ, R15 ;  /* 0x000000ffff1e2224 */ /* 0x000fe200078e000f */
[----:B------:R-:W2:Y:S04]  /*7fd90*/  LDL R19, [R1+0x291c] ;  /* 0x00291c0001137983 */ /* 0x000ea80000100800 */
[----:B------:R-:W2:Y:S04]  /*7fda0*/  LDL R15, [R1+0x2920] ;  /* 0x00292000010f7983 */ /* 0x000ea80000100800 */
[----:B------:R0:W2:Y:S01]  /*7fdb0*/  @P2 LDG.E.U8 R28, desc[UR6][R30.64] ;  /* 0x000000061e1c2981 */ /* 0x0000a2000c1e1100 */
[----:B---3--:R-:W-:-:S02]  /*7fdc0*/  @P4 IMAD.MOV.U32 R33, RZ, RZ, R32 ;  /* 0x000000ffff214224 */ /* 0x008fc400078e0020 */
[----:B------:R-:W-:Y:S02]  /*7fdd0*/  @P4 IMAD.MOV.U32 R32, RZ, RZ, R12 ;  /* 0x000000ffff204224 */ /* 0x000fe400078e000c */
[----:B0-----:R-:W-:Y:S02]  /*7fde0*/  @P4 IMAD.MOV.U32 R30, RZ, RZ, R16 ;  /* 0x000000ffff1e4224 */ /* 0x001fe400078e0010 */
[----:B------:R-:W-:Y:S01]  /*7fdf0*/  @P4 IMAD.MOV.U32 R31, RZ, RZ, R17 ;  /* 0x000000ffff1f4224 */ /* 0x000fe200078e0011 */
[----:B------:R-:W3:Y:S04]  /*7fe00*/  LDL R16, [R1+0x2918] ;  /* 0x0029180001107983 */ /* 0x000ee80000100800 */
[----:B------:R-:W3:Y:S04]  /*7fe10*/  LDL R17, [R1+0x2914] ;  /* 0x0029140001117983 */ /* 0x000ee80000100800 */
[----:B------:R0:W3:Y:S01]  /*7fe20*/  @P4 LDG.E.U8 R29, desc[UR6][R30.64] ;  /* 0x000000061e1d4981 */ /* 0x0000e2000c1e1100 */
[----:B------:R-:W-:-:S03]  /*7fe30*/  ISETP.GT.AND P2, PT, R18, 0xf7, PT ;  /* 0x000000f71200780c */ /* 0x000fc60003f44270 */
[----:B------:R-:W3:Y:S01]  /*7fe40*/  LDL R12, [R1+0x2af0] ;  /* 0x002af000010c7983 */ /* 0x000ee20000100800 */
[----:B0-----:R-:W-:Y:S02]  /*7fe50*/  PRMT R30, RZ, 0x7610, R30 ;  /* 0x00007610ff1e7816 */ /* 0x001fe4000000001e */
[----:B------:R-:W-:-:S04]  /*7fe60*/  PRMT R31, RZ, 0x7610, R31 ;  /* 0x00007610ff1f7816 */ /* 0x000fc8000000001f */
[----:B------:R4:W3:Y:S02]  /*7fe70*/  @P4 LDG.E.U8 R30, desc[UR6][R32.64] ;  /* 0x00000006201e4981 */ /* 0x0008e4000c1e1100 */
[----:B----4-:R-:W-:Y:S02]  /*7fe80*/  @P4 IMAD.MOV.U32 R32, RZ, RZ, R10 ;  /* 0x000000ffff204224 */ /* 0x010fe400078e000a */
[----:B------:R-:W-:Y:S01]  /*7fe90*/  @P4 IMAD.MOV.U32 R33, RZ, RZ, R13 ;  /* 0x000000ffff214224 */ /* 0x000fe200078e000d */
[----:B------:R-:W4:Y:S04]  /*7fea0*/  LDL R10, [R1+0x2af8] ;  /* 0x002af800010a7983 */ /* 0x000f280000100800 */
[----:B------:R-:W4:Y:S04]  /*7feb0*/  LDL R13, [R1+0x2af4] ;  /* 0x002af400010d7983 */ /* 0x000f280000100800 */
[----:B------:R0:W4:Y:S02]  /*7fec0*/  @P4 LDG.E.U8 R31, desc[UR6][R32.64] ;  /* 0x00000006201f4981 */ /* 0x000124000c1e1100 */
[----:B0-----:R-:W-:-:S06]  /*7fed0*/  PRMT R32, RZ, 0x7610, R32 ;  /* 0x00007610ff207816 */ /* 0x001fcc0000000020 */
[----:B------:R0:W4:Y:S02]  /*7fee0*/  @P4 LDG.E.U8 R32, desc[UR6][R34.64] ;  /* 0x0000000622204981 */ /* 0x000124000c1e1100 */
[----:B0-----:R-:W-:Y:S02]  /*7fef0*/  @P2 IMAD.MOV.U32 R35, RZ, RZ, R20 ;  /* 0x000000ffff232224 */ /* 0x001fe400078e0014 */
[----:B------:R-:W4:Y:S01]  /*7ff00*/  LDL R20, [R1+0x2b00] ;  /* 0x002b000001147983 */ /* 0x000f220000100800 */
[----:B------:R-:W-:-:S03]  /*7ff10*/  @P2 IMAD.MOV.U32 R34, RZ, RZ, R11 ;  /* 0x000000ffff222224 */ /* 0x000fc600078e000b */
[----:B------:R-:W4:Y:S01]  /*7ff20*/  LDL R11, [R1+0x2b08] ;  /* 0x002b0800010b7983 */ /* 0x000f220000100800 */
[----:B------:R-:W-:Y:S01]  /*7ff30*/  PRMT R33, RZ, 0x7610, R33 ;  /* 0x00007610ff217816 */ /* 0x000fe20000000021 */
[----:B------:R-:W-:Y:S02]  /*7ff40*/  @P2 IMAD.MOV.U32 R37, RZ, RZ, R36 ;  /* 0x000000ffff252224 */ /* 0x000fe400078e0024 */
[----:B------:R-:W-:Y:S02]  /*7ff50*/  @P2 IMAD.MOV.U32 R36, RZ, RZ, R14 ;  /* 0x000000ffff242224 */ /* 0x000fe400078e000e */
[----:B------:R-:W4:Y:S04]  /*7ff60*/  LDL R14, [R1+0x2b04] ;  /* 0x002b0400010e7983 */ /* 0x000f280000100800 */
[----:B------:R0:W4:Y:S01]  /*7ff70*/  @P2 LDG.E.U8 R33, desc[UR6][R34.64] ;  /* 0x0000000622212981 */ /* 0x000122000c1e1100 */
[----:B------:R-:W-:-:S02]  /*7ff80*/  ISETP.GT.AND P4, PT, R18, 0xf8, PT ;  /* 0x000000f81200780c */ /* 0x000fc40003f84270 */
[----:B0-----:R-:W-:Y:S02]  /*7ff90*/  PRMT R34, RZ, 0x7610, R34 ;  /* 0x00007610ff227816 */ /* 0x001fe40000000022 */
[----:B------:R-:W-:-:S04]  /*7ffa0*/  PRMT R35, RZ, 0x7610, R35 ;  /* 0x00007610ff237816 */ /* 0x000fc80000000023 */
[----:B------:R2:W4:Y:S02]  /*7ffb0*/  @P2 LDG.E.U8 R34, desc[UR6][R36.64] ;  /* 0x0000000624222981 */ /* 0x000524000c1e1100 */
[----:B--2---:R-:W-:Y:S02]  /*7ffc0*/  @P2 IMAD.MOV.U32 R37, RZ, RZ, R19 ;  /* 0x000000ffff252224 */ /* 0x004fe400078e0013 */
[----:B------:R-:W-:Y:S01]  /*7ffd0*/  @P2 IMAD.MOV.U32 R36, RZ, RZ, R15 ;  /* 0x000000ffff242224 */ /* 0x000fe200078e000f */
[----:B------:R-:W2:Y:S04]  /*7ffe0*/  LDL R19, [R1+0x2b0c] ;  /* 0x002b0c0001137983 */ /* 0x000ea80000100800 */
[----:B------:R-:W2:Y:S04]  /*7fff0*/  LDL R15, [R1+0x2b10] ;  /* 0x002b1000010f7983 */ /* 0x000ea80000100800 */
[----:B------:R0:W2:Y:S02]  /*80000*/  @P2 LDG.E.U8 R35, desc[UR6][R36.64] ;  /* 0x0000000624232981 */ /* 0x0000a4000c1e1100 */
[----:B0-----:R-:W-:Y:S01]  /*80010*/  PRMT R36, RZ, 0x7610, R36 ;  /* 0x00007610ff247816 */ /* 0x001fe20000000024 */
[----:B---3--:R-:W-:-:S02]  /*80020*/  @P2 IMAD.MOV.U32 R38, RZ, RZ, R16 ;  /* 0x000000ffff262224 */ /* 0x008fc400078e0010 */
[----:B------:R-:W-:Y:S01]  /*80030*/  @P2 IMAD.MOV.U32 R39, RZ, RZ, R17 ;  /* 0x000000ffff272224 */ /* 0x000fe200078e0011 */
[----:B------:R-:W-:Y:S01]  /*80040*/  PRMT R37, RZ, 0x7610, R37 ;  /* 0x00007610ff257816 */ /* 0x000fe20000000025 */
[----:B------:R-:W3:Y:S04]  /*80050*/  LDL R17, [R1+0x2b14] ;  /* 0x002b140001117983 */ /* 0x000ee80000100800 */
[----:B------:R0:W3:Y:S04]  /*80060*/  @P2 LDG.E.U8 R36, desc[UR6][R38.64] ;  /* 0x0000000626242981 */ /* 0x0000e8000c1e1100 */
[----:B------:R-:W3:Y:S01]  /*80070*/  LDL R16, [R1+0x2b18] ;  /* 0x002b180001107983 */ /* 0x000ee20000100800 */
[----:B0-----:R-:W-:-:S02]  /*80080*/  @P4 IMAD.MOV.U32 R38, RZ, RZ, R12 ;  /* 0x000000ffff264224 */ /* 0x001fc400078e000c */
[----:B------:R-:W-:Y:S01]  /*80090*/  @P4 IMAD.MOV.U32 R39, RZ, RZ, R40 ;  /* 0x000000ffff274224 */ /* 0x000fe200078e0028 */
[----:B------:R-:W3:Y:S04]  /*800a0*/  LDL R12, [R1+0x2900] ;  /* 0x00290000010c7983 */ /* 0x000ee80000100800 */
[----:B------:R0:W3:Y:S01]  /*800b0*/  @P4 LDG.E.U8 R37, desc[UR6][R38.64] ;  /* 0x0000000626254981 */ /* 0x0000e2000c1e1100 */
[----:B----4-:R-:W-:Y:S01]  /*800c0*/  @P4 IMAD.MOV.U32 R40, RZ, RZ, R10 ;  /* 0x000000ffff284224 */ /* 0x010fe200078e000a */
[----:B0-----:R-:W-:Y:S01]  /*800d0*/  PRMT R38, RZ, 0x7610, R38 ;  /* 0x00007610ff267816 */ /* 0x001fe20000000026 */
[----:B------:R-:W-:Y:S01]  /*800e0*/  @P4 IMAD.MOV.U32 R41, RZ, RZ, R13 ;  /* 0x000000ffff294224 */ /* 0x000fe200078e000d */
[----:B------:R-:W4:Y:S04]  /*800f0*/  LDL R10, [R1+0x28f8] ;  /* 0x0028f800010a7983 */ /* 0x000f280000100800 */
[----:B------:R-:W4:Y:S04]  /*80100*/  LDL R13, [R1+0x28fc] ;  /* 0x0028fc00010d7983 */ /* 0x000f280000100800 */
[----:B------:R0:W4:Y:S02]  /*80110*/  @P4 LDG.E.U8 R38, desc[UR6][R40.64] ;  /* 0x0000000628264981 */ /* 0x000124000c1e1100 */
[----:B0-----:R-:W-:-:S02]  /*80120*/  @P4 IMAD.MOV.U32 R41, RZ, RZ, R42 ;  /* 0x000000ffff294224 */ /* 0x001fc400078e002a */
[----:B------:R-:W-:Y:S02]  /*80130*/  @P4 IMAD.MOV.U32 R40, RZ, RZ, R20 ;  /* 0x000000ffff284224 */ /* 0x000fe400078e0014 */
[----:B------:R-:W4:Y:S01]  /*80140*/  LDL R20, [R1+0x28f4] ;  /* 0x0028f40001147983 */ /* 0x000f220000100800 */
[----:B------:R-:W-:-:S03]  /*80150*/  @P4 IMAD.MOV.U32 R42, RZ, RZ, R11 ;  /* 0x000000ffff2a4224 */ /* 0x000fc600078e000b */
[----:B------:R-:W4:Y:S01]  /*80160*/  LDL R11, [R1+0x2b20] ;  /* 0x002b2000010b7983 */ /* 0x000f220000100800 */
[----:B------:R-:W-:Y:S02]  /*80170*/  PRMT R39, RZ, 0x7610, R39 ;  /* 0x00007610ff277816 */ /* 0x000fe40000000027 */
[----:B------:R-:W-:Y:S01]  /*80180*/  ISETP.GT.AND P2, PT, R18, 0xf9, PT ;  /* 0x000000f91200780c */ /* 0x000fe20003f44270 */
[----:B------:R-:W-:Y:S02]  /*80190*/  @P4 IMAD.MOV.U32 R43, RZ, RZ, R14 ;  /* 0x000000ffff2b4224 */ /* 0x000fe400078e000e */
[----:B------:R-:W4:Y:S04]  /*801a0*/  LDL R14, [R1+0x2b1c] ;  /* 0x002b1c00010e7983 */ /* 0x000f280000100800 */
[----:B------:R0:W4:Y:S02]  /*801b0*/  @P4 LDG.E.U8 R39, desc[UR6][R40.64] ;  /* 0x0000000628274981 */ /* 0x000124000c1e1100 */
[----:B0-----:R-:W-:-:S02]  /*801c0*/  PRMT R40, RZ, 0x7610, R40 ;  /* 0x00007610ff287816 */ /* 0x001fc40000000028 */
[----:B------:R-:W-:-:S04]  /*801d0*/  PRMT R41, RZ, 0x7610, R41 ;  /* 0x00007610ff297816 */ /* 0x000fc80000000029 */
[----:B------:R2:W4:Y:S01]  /*801e0*/  @P4 LDG.E.U8 R40, desc[UR6][R42.64] ;  /* 0x000000062a284981 */ /* 0x000522000c1e1100 */
[----:B------:R-:W-:Y:S01]  /*801f0*/  ISETP.GT.AND P4, PT, R18, 0xfa, PT ;  /* 0x000000fa1200780c */ /* 0x000fe20003f84270 */
[----:B--2---:R-:W-:Y:S02]  /*80200*/  @P2 IMAD.MOV.U32 R42, RZ, RZ, R15 ;  /* 0x000000ffff2a2224 */ /* 0x004fe400078e000f */
[----:B------:R-:W2:Y:S01]  /*80210*/  LDL R15, [R1+0x2b28] ;  /* 0x002b2800010f7983 */ /* 0x000ea20000100800 */
[----:B------:R-:W-:-:S03]  /*80220*/  @P2 IMAD.MOV.U32 R43, RZ, RZ, R19 ;  /* 0x000000ffff2b2224 */ /* 0x000fc600078e0013 */
[----:B------:R-:W2:Y:S04]  /*80230*/  LDL R19, [R1+0x2b24] ;  /* 0x002b240001137983 */ /* 0x000ea80000100800 */
[----:B------:R0:W2:Y:S01]  /*80240*/  @P2 LDG.E.U8 R41, desc[UR6][R42.64] ;  /* 0x000000062a292981 */ /* 0x0000a2000c1e1100 */
[----:B---3--:R-:W-:Y:S02]  /*80250*/  @P2 IMAD.MOV.U32 R45, RZ, RZ, R17 ;  /* 0x000000ffff2d2224 */ /* 0x008fe400078e0011 */
[----:B------:R-:W-:Y:S01]  /*80260*/  @P2 IMAD.MOV.U32 R44, RZ, RZ, R16 ;  /* 0x000000ffff2c2224 */ /* 0x000fe200078e0010 */
[----:B0-----:R-:W-:Y:S01]  /*80270*/  PRMT R42, RZ, 0x7610, R42 ;  /* 0x00007610ff2a7816 */ /* 0x001fe2000000002a */
[----:B------:R-:W3:Y:S04]  /*80280*/  LDL R17, [R1+0x2b2c] ;  /* 0x002b2c0001117983 */ /* 0x000ee80000100800 */
[----:B------:R-:W3:Y:S01]  /*80290*/  LDL R16, [R1+0x2b30] ;  /* 0x002b300001107983 */ /* 0x000ee20000100800 */
[----:B------:R-:W-:-:S03]  /*802a0*/  PRMT R43, RZ, 0x7610, R43 ;  /* 0x00007610ff2b7816 */ /* 0x000fc6000000002b */
[----:B------:R0:W3:Y:S02]  /*802b0*/  @P2 LDG.E.U8 R42, desc[UR6][R44.64] ;  /* 0x000000062c2a2981 */ /* 0x0000e4000c1e1100 */
[----:B0-----:R-:W-:Y:S02]  /*802c0*/  @P2 IMAD.MOV.U32 R44, RZ, RZ, R12 ;  /* 0x000000ffff2c2224 */ /* 0x001fe400078e000c */
[----:B------:R-:W3:Y:S01]  /*802d0*/  LDL R12, [R1+0x2b38] ;  /* 0x002b3800010c7983 */ /* 0x000ee20000100800 */
[----:B----4-:R-:W-:-:S03]  /*802e0*/  @P2 IMAD.MOV.U32 R45, RZ, RZ, R13 ;  /* 0x000000ffff2d2224 */ /* 0x010fc600078e000d */
[----:B------:R-:W4:Y:S04]  /*802f0*/  LDL R13, [R1+0x2b34] ;  /* 0x002b3400010d7983 */ /* 0x000f280000100800 */
[----:B------:R0:W4:Y:S01]  /*80300*/  @P2 LDG.E.U8 R43, desc[UR6][R44.64] ;  /* 0x000000062c2b2981 */ /* 0x000122000c1e1100 */
[----:B------:R-:W-:-:S03]  /*80310*/  @P2 IMAD.MOV.U32 R46, RZ, RZ, R10 ;  /* 0x000000ffff2e2224 */ /* 0x000fc600078e000a */
[----:B------:R-:W4:Y:S01]  /*80320*/  LDL R10, [R1+0x2b40] ;  /* 0x002b4000010a7983 */ /* 0x000f220000100800 */
[----:B0-----:R-:W-:Y:S01]  /*80330*/  PRMT R44, RZ, 0x7610, R44 ;  /* 0x00007610ff2c7816 */ /* 0x001fe2000000002c */
[----:B------:R-:W-:Y:S02]  /*80340*/  @P2 IMAD.MOV.U32 R47, RZ, RZ, R20 ;  /* 0x000000ffff2f2224 */ /* 0x000fe400078e0014 */
[----:B------:R-:W4:Y:S04]  /*80350*/  LDL R20, [R1+0x2b3c] ;  /* 0x002b3c0001147983 */ /* 0x000f280000100800 */
[----:B------:R0:W4:Y:S02]  /*80360*/  @P2 LDG.E.U8 R44, desc[UR6][R46.64] ;  /* 0x000000062e2c2981 */ /* 0x000124000c1e1100 */
[----:B0-----:R-:W-:-:S02]  /*80370*/  @P4 IMAD.MOV.U32 R46, RZ, RZ, R11 ;  /* 0x000000ffff2e4224 */ /* 0x001fc400078e000b */
[----:B------:R-:W4:Y:S01]  /*80380*/  LDL R11, [R1+0x2b48] ;  /* 0x002b4800010b7983 */ /* 0x000f220000100800 */
[----:B------:R-:W-:Y:S01]  /*80390*/  PRMT R45, RZ, 0x7610, R45 ;  /* 0x00007610ff2d7816 */ /* 0x000fe2000000002d */
[----:B------:R-:W-:Y:S02]  /*803a0*/  @P4 IMAD.MOV.U32 R47, RZ, RZ, R14 ;  /* 0x000000ffff2f4224 */ /* 0x000fe400078e000e */
[----:B------:R-:W4:Y:S04]  /*803b0*/  LDL R14, [R1+0x2b44] ;  /* 0x002b4400010e7983 */ /* 0x000f280000100800 */
[----:B------:R2:W4:Y:S01]  /*803c0*/  @P4 LDG.E.U8 R45, desc[UR6][R46.64] ;  /* 0x000000062e2d4981 */ /* 0x000522000c1e1100 */
[----:B------:R-:W-:Y:S01]  /*803d0*/  ISETP.GT.AND P2, PT, R18, 0xfb, PT ;  /* 0x000000fb1200780c */ /* 0x000fe20003f44270 */
[----:B--2---:R-:W-:-:S02]  /*803e0*/  @P4 IMAD.MOV.U32 R46, RZ, RZ, R15 ;  /* 0x000000ffff2e4224 */ /* 0x004fc400078e000f */
[----:B------:R-:W2:Y:S01]  /*803f0*/  LDL R15, [R1+0x28e8] ;  /* 0x0028e800010f7983 */ /* 0x000ea20000100800 */
[----:B------:R-:W-:-:S03]  /*80400*/  @P4 IMAD.MOV.U32 R47, RZ, RZ, R19 ;  /* 0x000000ffff2f4224 */ /* 0x000fc600078e0013 */
[----:B------:R-:W2:Y:S04]  /*80410*/  LDL R19, [R1+0x28e4] ;  /* 0x0028e40001137983 */ /* 0x000ea80000100800 */
[----:B------:R3:W2:Y:S02]  /*80420*/  @P4 LDG.E.U8 R49, desc[UR6][R46.64] ;  /* 0x000000062e314981 */ /* 0x0006a4000c1e1100 */
[----:B---3--:R-:W-:Y:S02]  /*80430*/  @P4 IMAD.MOV.U32 R46, RZ, RZ, R16 ;  /* 0x000000ffff2e4224 */ /* 0x008fe400078e0010 */
[----:B------:R-:W-:Y:S01]  /*80440*/  @P4 IMAD.MOV.U32 R47, RZ, RZ, R17 ;  /* 0x000000ffff2f4224 */ /* 0x000fe200078e0011 */
[----:B------:R-:W3:Y:S04]  /*80450*/  LDL R16, [R1+0x28e0] ;  /* 0x0028e00001107983 */ /* 0x000ee80000100800 */
[----:B------:R-:W3:Y:S04]  /*80460*/  LDL R17, [R1+0x28dc] ;  /* 0x0028dc0001117983 */ /* 0x000ee80000100800 */
[----:B------:R0:W3:Y:S02]  /*80470*/  @P4 LDG.E.U8 R51, desc[UR6][R46.64] ;  /* 0x000000062e334981 */ /* 0x0000e4000c1e1100 */
[----:B0-----:R-:W-:-:S02]  /*80480*/  @P4 IMAD.MOV.U32 R46, RZ, RZ, R12 ;  /* 0x000000ffff2e4224 */ /* 0x001fc400078e000c */
[----:B------:R-:W3:Y:S01]  /*80490*/  LDL R12, [R1+0x2b50] ;  /* 0x002b5000010c7983 */ /* 0x000ee20000100800 */
[----:B----4-:R-:W-:-:S03]  /*804a0*/  @P4 IMAD.MOV.U32 R47, RZ, RZ, R13 ;  /* 0x000000ffff2f4224 */ /* 0x010fc600078e000d */
[----:B------:R-:W4:Y:S04]  /*804b0*/  LDL R13, [R1+0x2b4c] ;  /* 0x002b4c00010d7983 */ /* 0x000f280000100800 */
[----:B------:R0:W4:Y:S02]  /*804c0*/  @P4 LDG.E.U8 R53, desc[UR6][R46.64] ;  /* 0x000000062e354981 */ /* 0x000124000c1e1100 */
[----:B0-----:R-:W-:Y:S02]  /*804d0*/  @P2 IMAD.MOV.U32 R46, RZ, RZ, R10 ;  /* 0x000000ffff2e2224 */ /* 0x001fe400078e000a */
[----:B------:R-:W4:Y:S01]  /*804e0*/  LDL R10, [R1+0xea0] ;  /* 0x000ea000010a7983 */ /* 0x000f220000100800 */
[----:B------:R-:W-:-:S03]  /*804f0*/  @P2 IMAD.MOV.U32 R47, RZ, RZ, R20 ;  /* 0x000000ffff2f2224 */ /* 0x000fc600078e0014 */
[----:B------:R-:W4:Y:S04]  /*80500*/  LDL R20, [R1+0xe9c] ;  /* 0x000e9c0001147983 */ /* 0x000f280000100800 */
[----:B------:R0:W4:Y:S02]  /*80510*/  @P2 LDG.E.U8 R55, desc[UR6][R46.64] ;  /* 0x000000062e372981 */ /* 0x000124000c1e1100 */
[----:B0-----:R-:W-:Y:S02]  /*80520*/  @P2 IMAD.MOV.U32 R46, RZ, RZ, R11 ;  /* 0x000000ffff2e2224 */ /* 0x001fe400078e000b */
[----:B------:R-:W4:Y:S01]  /*80530*/  LDL R11, [R1+0xea8] ;  /* 0x000ea800010b7983 */ /* 0x000f220000100800 */
[----:B------:R-:W-:-:S03]  /*80540*/  @P2 IMAD.MOV.U32 R47, RZ, RZ, R14 ;  /* 0x000000ffff2f2224 */ /* 0x000fc600078e000e */
[----:B------:R-:W4:Y:S04]  /*80550*/  LDL R14, [R1+0xea4] ;  /* 0x000ea400010e7983 */ /* 0x000f280000100800 */
[----:B------:R2:W4:Y:S01]  /*80560*/  @P2 LDG.E.U8 R57, desc[UR6][R46.64] ;  /* 0x000000062e392981 */ /* 0x000522000c1e1100 */
[----:B------:R-:W-:Y:S01]  /*80570*/  ISETP.GT.AND P4, PT, R18, 0xfc, PT ;  /* 0x000000fc1200780c */ /* 0x000fe20003f84270 */
[----:B--2---:R-:W-:Y:S02]  /*80580*/  @P2 IMAD.MOV.U32 R46, RZ, RZ, R15 ;  /* 0x000000ffff2e2224 */ /* 0x004fe400078e000f */
        /* <DEDUP_REMOVED lines=16> */
[----:B------:R-:W-:Y:S01]  /*80690*/  @P4 IMAD.MOV.U32 R47, RZ, RZ, R20 ;  /* 0x000000ffff2f4224 */ /* 0x000fe200078e0014 */
[----:B------:R-:W-:-:S02]  /*806a0*/  ISETP.GT.AND P2, PT, R18, 0xfd, PT ;  /* 0x000000fd1200780c */ /* 0x000fc40003f44270 */
[----:B------:R-:W-:Y:S01]  /*806b0*/  PRMT R69, RZ, 0x7610, R69 ;  /* 0x00007610ff457816 */ /* 0x000fe20000000045 */
[----:B------:R-:W4:Y:S04]  /*806c0*/  LDL R20, [R1+0x2b6c] ;  /* 0x002b6c0001147983 */ /* 0x000f280000100800 */
[----:B------:R0:W4:Y:S02]  /*806d0*/  @P4 LDG.E.U8 R65, desc[UR6][R46.64] ;  /* 0x000000062e414981 */ /* 0x000124000c1e1100 */
[----:B0-----:R-:W-:Y:S02]  /*806e0*/  @P4 IMAD.MOV.U32 R46, RZ, RZ, R11 ;  /* 0x000000ffff2e4224 */ /* 0x001fe400078e000b */
[----:B------:R-:W4:Y:S01]  /*806f0*/  LDL R11, [R1+0x28cc] ;  /* 0x0028cc00010b7983 */ /* 0x000f220000100800 */
[----:B------:R-:W-:-:S03]  /*80700*/  @P4 IMAD.MOV.U32 R47, RZ, RZ, R14 ;  /* 0x000000ffff2f4224 */ /* 0x000fc600078e000e */
[----:B------:R-:W4:Y:S04]  /*80710*/  LDL R14, [R1+0x28c8] ;  /* 0x0028c800010e7983 */ /* 0x000f280000100800 */
[----:B------:R2:W4:Y:S01]  /*80720*/  @P4 LDG.E.U8 R67, desc[UR6][R46.64] ;  /* 0x000000062e434981 */ /* 0x000522000c1e1100 */
[----:B------:R-:W-:Y:S02]  /*80730*/  PRMT R71, RZ, 0x7610, R71 ;  /* 0x00007610ff477816 */ /* 0x000fe40000000047 */
[----:B------:R-:W-:Y:S01]  /*80740*/  PRMT R73, RZ, 0x7610, R73 ;  /* 0x00007610ff497816 */ /* 0x000fe20000000049 */
        /* <DEDUP_REMOVED lines=18> */
[----:B------:R-:W4:Y:S01]  /*80870*/  LDL R11, [R1+0x28ac] ;  /* 0x0028ac00010b7983 */ /* 0x000f220000100800 */
[----:B------:R-:W-:Y:S02]  /*80880*/  PRMT R75, RZ, 0x7610, R75 ;  /* 0x00007610ff4b7816 */ /* 0x000fe4000000004b */
[----:B------:R-:W-:Y:S02]  /*80890*/  ISETP.GT.AND P4, PT, R18, 0xfe, PT ;  /* 0x000000fe1200780c */ /* 0x000fe40003f84270 */
[----:B------:R-:W-:Y:S02]  /*808a0*/  PRMT R77, RZ, 0x7610, R77 ;  /* 0x00007610ff4d7816 */ /* 0x000fe4000000004d */
[----:B------:R0:W4:Y:S01]  /*808b0*/  @P2 LDG.E.U8 R75, desc[UR6][R46.64] ;  /* 0x000000062e4b2981 */ /* 0x000122000c1e1100 */
[----:B------:R-:W-:Y:S01]  /*808c0*/  PRMT R79, RZ, 0x7610, R79 ;  /* 0x00007610ff4f7816 */ /* 0x000fe2000000004f */
[----:B0-----:R-:W-:Y:S01]  /*808d0*/  @P2 IMAD.MOV.U32 R46, RZ, RZ, R14 ;  /* 0x000000ffff2e2224 */ /* 0x001fe200078e000e */
[----:B------:R-:W-:-:S02]  /*808e0*/  PRMT R81, RZ, 0x7610, R81 ;  /* 0x00007610ff517816 */ /* 0x000fc40000000051 */
[----:B------:R-:W-:Y:S01]  /*808f0*/  PRMT R83, RZ, 0x7610, R83 ;  /* 0x00007610ff537816 */ /* 0x000fe20000000053 */
[----:B------:R-:W4:Y:S01]  /*80900*/  LDL R14, [R1+0x2b88] ;  /* 0x002b8800010e7983 */ /* 0x000f220000100800 */
[----:B------:R-:W-:Y:S01]  /*80910*/  PRMT R85, RZ, 0x7610, R85 ;  /* 0x00007610ff557816 */ /* 0x000fe20000000055 */
[----:B--2---:R-:W-:Y:S02]  /*80920*/  @P2 IMAD.MOV.U32 R47, RZ, RZ, R15 ;  /* 0x000000ffff2f2224 */ /* 0x004fe400078e000f */
[----:B------:R-:W2:Y:S04]  /*80930*/  LDL R15, [R1+0x2b84] ;  /* 0x002b8400010f7983 */ /* 0x000ea80000100800 */
[----:B------:R0:W2:Y:S02]  /*80940*/  @P2 LDG.E.U8 R77, desc[UR6][R46.64] ;  /* 0x000000062e4d2981 */ /* 0x0000a4000c1e1100 */
[----:B0-----:R-:W-:-:S02]  /*80950*/  @P4 IMAD.MOV.U32 R46, RZ, RZ, R48 ;  /* 0x000000ffff2e4224 */ /* 0x001fc400078e0030 */
[----:B------:R-:W-:-:S05]  /*80960*/  @P4 IMAD.MOV.U32 R47, RZ, RZ, R50 ;  /* 0x000000ffff2f4224 */ /* 0x000fca00078e0032 */
[----:B------:R0:W2:Y:S01]  /*80970*/  @P4 LDG.E.U8 R79, desc[UR6][R46.64] ;  /* 0x000000062e4f4981 */ /* 0x0000a2000c1e1100 */
[----:B------:R-:W-:Y:S01]  /*80980*/  ISETP.GT.AND P2, PT, R18, 0xff, PT ;  /* 0x000000ff1200780c */ /* 0x000fe20003f44270 */
[----:B0-----:R-:W-:Y:S02]  /*80990*/  @P4 IMAD.MOV.U32 R46, RZ, RZ, R19 ;  /* 0x000000ffff2e4224 */ /* 0x001fe400078e0013 */
[----:B------:R-:W-:-:S05]  /*809a0*/  @P4 IMAD.MOV.U32 R47, RZ, RZ, R20 ;  /* 0x000000ffff2f4224 */ /* 0x000fca00078e0014 */
[----:B------:R3:W2:Y:S02]  /*809b0*/  @P4 LDG.E.U8 R81, desc[UR6][R46.64] ;  /* 0x000000062e514981 */ /* 0x0006a4000c1e1100 */
[----:B---3--:R-:W-:Y:S02]  /*809c0*/  @P4 IMAD.MOV.U32 R46, RZ, RZ, R16 ;  /* 0x000000ffff2e4224 */ /* 0x008fe400078e0010 */
[----:B------:R-:W-:-:S05]  /*809d0*/  @P4 IMAD.MOV.U32 R47, RZ, RZ, R17 ;  /* 0x000000ffff2f4224 */ /* 0x000fca00078e0011 */
[----:B------:R0:W3:Y:S02]  /*809e0*/  @P4 LDG.E.U8 R83, desc[UR6][R46.64] ;  /* 0x000000062e534981 */ /* 0x0000e4000c1e1100 */
[----:B0-----:R-:W-:Y:S02]  /*809f0*/  @P4 IMAD.MOV.U32 R46, RZ, RZ, R12 ;  /* 0x000000ffff2e4224 */ /* 0x001fe400078e000c */
[----:B----4-:R-:W-:Y:S01]  /*80a00*/  @P4 IMAD.MOV.U32 R47, RZ, RZ, R13 ;  /* 0x000000ffff2f4224 */ /* 0x010fe200078e000d */
[----:B------:R-:W4:Y:S04]  /*80a10*/  LDL R12, [R1+0x2b90] ;  /* 0x002b9000010c7983 */ /* 0x000f280000100800 */
[----:B------:R-:W3:Y:S04]  /*80a20*/  LDL R13, [R1+0x2b8c] ;  /* 0x002b8c00010d7983 */ /* 0x000ee80000100800 */
[----:B------:R0:W3:Y:S02]  /*80a30*/  @P4 LDG.E.U8 R85, desc[UR6][R46.64] ;  /* 0x000000062e554981 */ /* 0x0000e4000c1e1100 */
[----:B0-----:R-:W-:-:S02]  /*80a40*/  @P2 IMAD.MOV.U32 R46, RZ, RZ, R10 ;  /* 0x000000ffff2e2224 */ /* 0x001fc400078e000a */
[----:B------:R-:W3:Y:S01]  /*80a50*/  LDL R10, [R1+0x2b98] ;  /* 0x002b9800010a7983 */ /* 0x000ee20000100800 */
[----:B------:R-:W-:-:S03]  /*80a60*/  @P2 IMAD.MOV.U32 R47, RZ, RZ, R11 ;  /* 0x000000ffff2f2224 */ /* 0x000fc600078e000b */
[----:B------:R-:W3:Y:S01]  /*80a70*/  LDL R11, [R1+0x2b94] ;  /* 0x002b9400010b7983 */ /* 0x000ee20000100800 */
[----:B------:R-:W-:-:S03]  /*80a80*/  PRMT R87, RZ, 0x7610, R87 ;  /* 0x00007610ff577816 */ /* 0x000fc60000000057 */
[----:B------:R-:W3:Y:S04]  /*80a90*/  LDL.LU R58, [R1+0xd48] ;  /* 0x000d4800013a7983 */ /* 0x000ee80000300800 */
[----:B------:R-:W3:Y:S04]  /*80aa0*/  LDL.LU R60, [R1+0xd44] ;  /* 0x000d4400013c7983 */ /* 0x000ee80000300800 */
[----:B------:R-:W3:Y:S04]  /*80ab0*/  LDL.LU R62, [R1+0xd40] ;  /* 0x000d4000013e7983 */ /* 0x000ee80000300800 */
[----:B------:R-:W3:Y:S04]  /*80ac0*/  LDL.LU R64, [R1+0x2bd8] ;  /* 0x002bd80001407983 */ /* 0x000ee80000300800 */
[----:B------:R-:W3:Y:S04]  /*80ad0*/  LDL.LU R66, [R1+0x2bd0] ;  /* 0x002bd00001427983 */ /* 0x000ee80000300800 */
[----:B------:R-:W3:Y:S04]  /*80ae0*/  LDL.LU R68, [R1+0x2bb8] ;  /* 0x002bb80001447983 */ /* 0x000ee80000300800 */
[----:B------:R0:W3:Y:S01]  /*80af0*/  @P2 LDG.E.U8 R87, desc[UR6][R46.64] ;  /* 0x000000062e572981 */ /* 0x0000e2000c1e1100 */
[----:B------:R-:W-:-:S03]  /*80b00*/  PRMT R89, RZ, 0x7610, R89 ;  /* 0x00007610ff597816 */ /* 0x000fc60000000059 */
        /* <DEDUP_REMOVED lines=8> */
[----:B------:R-:W-:-:S03]  /*80b90*/  PRMT R91, RZ, 0x7610, R91 ;  /* 0x00007610ff5b7816 */ /* 0x000fc6000000005b */
[----:B------:R-:W3:Y:S04]  /*80ba0*/  LDL.LU R92, [R1+0x2f18] ;  /* 0x002f1800015c7983 */ /* 0x000ee80000300800 */
[----:B------:R-:W3:Y:S04]  /*80bb0*/  LDL.LU R17, [R1+0x2f10] ;  /* 0x002f100001117983 */ /* 0x000ee80000300800 */
[----:B------:R-:W3:Y:S01]  /*80bc0*/  LDL.LU R16, [R1+0xd4c] ;  /* 0x000d4c0001107983 */ /* 0x000ee20000300800 */
[----:B--2---:R-:W-:-:S03]  /*80bd0*/  @P2 IMAD.MOV.U32 R47, RZ, RZ, R15 ;  /* 0x000000ffff2f2224 */ /* 0x004fc600078e000f */
[----:B------:R-:W2:Y:S04]  /*80be0*/  LDL.LU R15, [R1+0xac8] ;  /* 0x000ac800010f7983 */ /* 0x000ea80000300800 */
[----:B------:R4:W2:Y:S04]  /*80bf0*/  @P2 LDG.E.U8 R89, desc[UR6][R46.64] ;  /* 0x000000062e592981 */ /* 0x0008a8000c1e1100 */
[----:B------:R-:W2:Y:S01]  /*80c00*/  LDL.LU R14, [R1+0xac4] ;  /* 0x000ac400010e7983 */ /* 0x000ea20000300800 */
[----:B----4-:R-:W-:Y:S02]  /*80c10*/  @P2 IMAD.MOV.U32 R46, RZ, RZ, R12 ;  /* 0x000000ffff2e2224 */ /* 0x010fe400078e000c */
[----:B---3--:R-:W-:-:S02]  /*80c20*/  @P2 IMAD.MOV.U32 R47, RZ, RZ, R13 ;  /* 0x000000ffff2f2224 */ /* 0x008fc400078e000d */
[----:B------:R-:W3:Y:S04]  /*80c30*/  LDL.LU R13, [R1+0xac0] ;  /* 0x000ac000010d7983 */ /* 0x000ee80000300800 */
[----:B------:R0:W4:Y:S04]  /*80c40*/  @P2 LDG.E.U8 R91, desc[UR6][R46.64] ;  /* 0x000000062e5b2981 */ /* 0x000128000c1e1100 */
[----:B------:R-:W4:Y:S01]  /*80c50*/  LDL.LU R12, [R1+0xb4c] ;  /* 0x000b4c00010c7983 */ /* 0x000f220000300800 */
[----:B0-----:R-:W-:Y:S02]  /*80c60*/  @P2 IMAD.MOV.U32 R46, RZ, RZ, R10 ;  /* 0x000000ffff2e2224 */ /* 0x001fe400078e000a */
[----:B------:R-:W-:-:S02]  /*80c70*/  @P2 IMAD.MOV.U32 R47, RZ, RZ, R11 ;  /* 0x000000ffff2f2224 */ /* 0x000fc400078e000b */
[----:B------:R-:W4:Y:S04]  /*80c80*/  LDL.LU R11, [R1+0xb48] ;  /* 0x000b4800010b7983 */ /* 0x000f280000300800 */
[----:B------:R-:W4:Y:S01]  /*80c90*/  LDL.LU R10, [R1+0xb44] ;  /* 0x000b4400010a7983 */ /* 0x000f220000300800 */
[----:B------:R-:W0:Y:S01]  /*80ca0*/  S2R R3, SR_TID.X ;  /* 0x0000000000037919 */ /* 0x000e220000002100 */
[----:B------:R-:W-:-:S06]  /*80cb0*/  PRMT R93, RZ, 0x7610, R93 ;  /* 0x00007610ff5d7816 */ /* 0x000fcc000000005d */
[----:B------:R1:W4:Y:S01]  /*80cc0*/  @P2 LDG.E.U8 R93, desc[UR6][R46.64] ;  /* 0x000000062e5d2981 */ /* 0x000322000c1e1100 */
[----:B------:R-:W-:Y:S01]  /*80cd0*/  BAR.SYNC.DEFER_BLOCKING 0x0 ;  /* 0x0000000000007b1d */ /* 0x000fe20000010000 */
[----:B0-----:R-:W-:-:S05]  /*80ce0*/  LOP3.LUT R3, R3, 0x7f, RZ, 0xc0, !PT ;  /* 0x0000007f03037812 */ /* 0x001fca00078ec0ff */
        /* <DEDUP_REMOVED lines=44> */
[----:B--2---:R-:W2:Y:S04]  /*80fb0*/  LDL.LU R16, [R1+0x940] ;  /* 0x0009400001107983 */ /* 0x004ea80000300800 */
[----:B------:R0:W-:Y:S04]  /*80fc0*/  STS.U8 [R3+UR4+0x2a400], R15 ;  /* 0x02a4000f03007988 */ /* 0x0001e80008000004 */
[----:B------:R1:W-:Y:S04]  /*80fd0*/  STS.U8 [R3+UR4+0x32400], R14 ;  /* 0x0324000e03007988 */ /* 0x0003e80008000004 */
[----:B0-----:R-:W2:Y:S04]  /*80fe0*/  LDL.LU R15, [R1+0x9cc] ;  /* 0x0009cc00010f7983 */ /* 0x001ea80000300800 */
[----:B-1----:R-:W2:Y:S04]  /*80ff0*/  LDL.LU R14, [R1+0x9c8] ;  /* 0x0009c800010e7983 */ /* 0x002ea80000300800 */
[----:B---3--:R0:W-:Y:S04]  /*81000*/  STS.U8 [R3+UR4+0x3a400], R13 ;  /* 0x03a4000d03007988 */ /* 0x0081e80008000004 */
[----:B----4-:R1:W-:Y:S04]  /*81010*/  STS.U8 [R3+UR4+0x22000], R12 ;  /* 0x0220000c03007988 */ /* 0x0103e80008000004 */
[----:B0-----:R-:W3:Y:S04]  /*81020*/  LDL.LU R13, [R1+0x9c4] ;  /* 0x0009c400010d7983 */ /* 0x001ee80000300800 */
[----:B-1----:R-:W4:Y:S04]  /*81030*/  LDL.LU R12, [R1+0x9c0] ;  /* 0x0009c000010c7983 */ /* 0x002f280000300800 */
[----:B------:R0:W-:Y:S04]  /*81040*/  STS.U8 [R3+UR4+0x2a000], R11 ;  /* 0x02a0000b03007988 */ /* 0x0001e80008000004 */
[----:B------:R1:W-:Y:S04]  /*81050*/  STS.U8 [R3+UR4+0x32000], R10 ;  /* 0x0320000a03007988 */ /* 0x0003e80008000004 */
[----:B0-----:R-:W4:Y:S04]  /*81060*/  LDL.LU R11, [R1+0xa4c] ;  /* 0x000a4c00010b7983 */ /* 0x001f280000300800 */
        /* <DEDUP_REMOVED lines=48> */
[----:B--2---:R0:W-:Y:S04]  /*81370*/  STS.U8 [R3+UR4+0x3b000], R16 ;  /* 0x03b0001003007988 */ /* 0x0041e80008000004 */
[----:B------:R-:W2:Y:S04]  /*81380*/  LDL.LU R17, [R1+0x4f4] ;  /* 0x0004f40001117983 */ /* 0x000ea80000300800 */
[----:B0-----:R-:W2:Y:S04]  /*81390*/  LDL.LU R16, [R1+0x4f0] ;  /* 0x0004f00001107983 */ /* 0x001ea80000300800 */
        /* <DEDUP_REMOVED lines=10> */
[----:B0-----:R-:W3:Y:S04]  /*81440*/  LDL.LU R11, [R1+0x464] ;  /* 0x00046400010b7983 */ /* 0x001ee80000300800 */
[----:B-1----:R-:W3:Y:S04]  /*81450*/  LDL.LU R10, [R1+0x470] ;  /* 0x00047000010a7983 */ /* 0x002ee80000300800 */
        /* <DEDUP_REMOVED lines=28> */
[----:B------:R-:W-:Y:S04]  /*81620*/  STS.U8 [R3+UR4+0x35000], R16 ;  /* 0x0350001003007988 */ /* 0x000fe80008000004 */
[----:B------:R-:W-:Y:S04]  /*81630*/  STS.U8 [R3+UR4+0x3d000], R15 ;  /* 0x03d0000f03007988 */ /* 0x000fe80008000004 */
[----:B------:R-:W-:Y:S04]  /*81640*/  STS.U8 [R3+UR4+0x25000], R14 ;  /* 0x0250000e03007988 */ /* 0x000fe80008000004 */
[----:B---3--:R0:W-:Y:S04]  /*81650*/  STS.U8 [R3+UR4+0x25400], R10 ;  /* 0x0254000a03007988 */ /* 0x0081e80008000004 */
[----:B0-----:R-:W2:Y:S04]  /*81660*/  LDL.LU R10, [R1+0x364] ;  /* 0x00036400010a7983 */ /* 0x001ea80000300800 */
        /* <DEDUP_REMOVED lines=26> */
[----:B0-----:R-:W3:Y:S04]  /*81810*/  LDL.LU R13, [R1+0x64] ;  /* 0x00006400010d7983 */ /* 0x001ee80000300800 */
[----:B-1----:R-:W3:Y:S04]  /*81820*/  LDL.LU R12, [R1+0x60] ;  /* 0x00006000010c7983 */ /* 0x002ee80000300800 */
[----:B----4-:R-:W4:Y:S04]  /*81830*/  LDL.LU R11, [R1+0x5c] ;  /* 0x00005c00010b7983 */ /* 0x010f280000300800 */
        /* <DEDUP_REMOVED lines=8> */
[----:B--2---:R0:W-:Y:S04]  /*818c0*/  STS.U8 [R3+UR4+0x2dc00], R10 ;  /* 0x02dc000a03007988 */ /* 0x0041e80008000004 */
[----:B---3--:R1:W-:Y:S04]  /*818d0*/  STS.U8 [R3+UR4+0x35c00], R84 ;  /* 0x035c005403007988 */ /* 0x0083e80008000004 */
[----:B------:R2:W-:Y:S04]  /*818e0*/  STS.U8 [R3+UR4+0x3dc00], R86 ;  /* 0x03dc005603007988 */ /* 0x0005e80008000004 */
[----:B------:R3:W-:Y:S04]  /*818f0*/  STS.U8 [R3+UR4+0x25c00], R88 ;  /* 0x025c005803007988 */ /* 0x0007e80008000004 */
[----:B0-----:R-:W4:Y:S04]  /*81900*/  LDL.LU R10, [R1+0x3040] ;  /* 0x00304000010a7983 */ /* 0x001f280000300800 */
[----:B-1----:R-:W4:Y:S04]  /*81910*/  LDL.LU R84, [R1+0xd38] ;  /* 0x000d380001547983 */ /* 0x002f280000300800 */
[----:B--2---:R-:W2:Y:S04]  /*81920*/  LDL.LU R86, [R1+0xd34] ;  /* 0x000d340001567983 */ /* 0x004ea80000300800 */
[----:B------:R0:W-:Y:S04]  /*81930*/  STS.U8 [R3+UR4+0x2e000], R90 ;  /* 0x02e0005a03007988 */ /* 0x0001e80008000004 */
[----:B---3--:R-:W3:Y:S04]  /*81940*/  LDL.LU R88, [R1+0xd30] ;  /* 0x000d300001587983 */ /* 0x008ee80000300800 */
        /* <DEDUP_REMOVED lines=44> */
[----:B----4-:R-:W4:Y:S01]  /*81c10*/  LDL.LU R11, [R1+0xb34] ;  /* 0x000b3400010b7983 */ /* 0x010f220000300800 */
[----:B------:R-:W-:-:S02]  /*81c20*/  LOP3.LUT R46, R3, 0x80, RZ, 0xfc, !PT ;  /* 0x00000080032e7812 */ /* 0x000fc400078efcff */
[C---:B------:R-:W-:Y:S01]  /*81c30*/  ISETP.GE.AND P2, PT, R3.reuse, R18, PT ;  /* 0x000000120300720c */ /* 0x040fe20003f46270 */
        /* <DEDUP_REMOVED lines=10> */
[----:B------:R-:W4:Y:S04]  /*81ce0*/  LDL.LU R3, [R1+0xb30] ;  /* 0x000b300001037983 */ /* 0x000f280000300800 */
[----:B------:R-:W4:Y:S04]  /*81cf0*/  LDL.LU R74, [R1+0xbbc] ;  /* 0x000bbc00014a7983 */ /* 0x000f280000300800 */
[----:B------:R-:W4:Y:S04]  /*81d00*/  LDL.LU R68, [R1+0xbb8] ;  /* 0x000bb80001447983 */ /* 0x000f280000300800 */
[----:B------:R-:W4:Y:S04]  /*81d10*/  LDL.LU R70, [R1+0xbb4] ;  /* 0x000bb40001467983 */ /* 0x000f280000300800 */
[----:B------:R0:W-:Y:S04]  /*81d20*/  STS.U8 [R10+UR4+0x29080], R84 ;  /* 0x029080540a007988 */ /* 0x0001e80008000004 */
[----:B------:R-:W4:Y:S04]  /*81d30*/  LDL.LU R72, [R1+0xbb0] ;  /* 0x000bb00001487983 */ /* 0x000f280000300800 */
[----:B--2---:R1:W-:Y:S04]  /*81d40*/  STS.U8 [R10+UR4+0x31080], R86 ;  /* 0x031080560a007988 */ /* 0x0043e80008000004 */
[----:B---3--:R2:W-:Y:S04]  /*81d50*/  STS.U8 [R10+UR4+0x39080], R88 ;  /* 0x039080580a007988 */ /* 0x0085e80008000004 */
[----:B------:R3:W-:Y:S04]  /*81d60*/  STS.U8 [R10+UR4+0x20c80], R90 ;  /* 0x020c805a0a007988 */ /* 0x0007e80008000004 */
[----:B------:R1:W-:Y:S04]  /*81d70*/  STS.U8 [R10+UR4+0x28c80], R20 ;  /* 0x028c80140a007988 */ /* 0x0003e80008000004 */
[----:B------:R2:W-:Y:S04]  /*81d80*/  STS.U8 [R10+UR4+0x30c80], R19 ;  /* 0x030c80130a007988 */ /* 0x0005e80008000004 */
[----:B0-----:R-:W4:Y:S04]  /*81d90*/  LDL.LU R84, [R1+0xc3c] ;  /* 0x000c3c0001547983 */ /* 0x001f280000300800 */
[----:B-1----:R-:W4:Y:S04]  /*81da0*/  LDL.LU R86, [R1+0xc38] ;  /* 0x000c380001567983 */ /* 0x002f280000300800 */
[----:B--2---:R-:W2:Y:S04]  /*81db0*/  LDL.LU R88, [R1+0xc34] ;  /* 0x000c340001587983 */ /* 0x004ea80000300800 */
[----:B---3--:R-:W3:Y:S04]  /*81dc0*/  LDL.LU R90, [R1+0xc30] ;  /* 0x000c3000015a7983 */ /* 0x008ee80000300800 */
        /* <DEDUP_REMOVED lines=54> */
[----:B--2---:R2:W-:Y:S04]  /*82130*/  STS.U8 [R10+UR4+0x31880], R88 ;  /* 0x031880580a007988 */ /* 0x0045e80008000004 */
[----:B---3--:R3:W-:Y:S04]  /*82140*/  STS.U8 [R10+UR4+0x39880], R90 ;  /* 0x0398805a0a007988 */ /* 0x0087e80008000004 */
        /* <DEDUP_REMOVED lines=43> */
[----:B----4-:R0:W-:Y:S04]  /*82400*/  STS.U8 [R10+UR4+0x22880], R12 ;  /* 0x0228800c0a007988 */ /* 0x0101e80008000004 */
[----:B------:R-:W4:Y:S04]  /*82410*/  LDL.LU R13, [R1+0x454] ;  /* 0x00045400010d7983 */ /* 0x000f280000300800 */
        /* <DEDUP_REMOVED lines=20> */
[----:B0-----:R-:W2:Y:S04]  /*82560*/  LDL.LU R60, [R1+0x3d4] ;  /* 0x0003d400013c7983 */ /* 0x001ea80000300800 */
[----:B------:R0:W-:Y:S04]  /*82570*/  STS.U8 [R10+UR4+0x3c880], R64 ;  /* 0x03c880400a007988 */ /* 0x0001e80008000004 */
[----:B-1----:R-:W3:Y:S04]  /*82580*/  LDL.LU R62, [R1+0x3d0] ;  /* 0x0003d000013e7983 */ /* 0x002ee80000300800 */
[----:B------:R1:W-:Y:S04]  /*82590*/  STS.U8 [R10+UR4+0x24880], R66 ;  /* 0x024880420a007988 */ /* 0x0003e80008000004 */
[----:B0-----:R-:W3:Y:S04]  /*825a0*/  LDL.LU R64, [R1+0x3cc] ;  /* 0x0003cc0001407983 */ /* 0x001ee80000300800 */
[----:B-1----:R-:W3:Y:S04]  /*825b0*/  LDL.LU R66, [R1+0x3d8] ;  /* 0x0003d80001427983 */ /* 0x002ee80000300800 */
[----:B----4-:R0:W-:Y:S04]  /*825c0*/  STS.U8 [R10+UR4+0x25480], R11 ;  /* 0x0254800b0a007988 */ /* 0x0101e80008000004 */
        /* <DEDUP_REMOVED lines=39> */
[----:B---3--:R1:W-:Y:S04]  /*82840*/  STS.U8 [R10+UR4+0x35880], R62 ;  /* 0x0358803e0a007988 */ /* 0x0083e80008000004 */
[----:B0-----:R-:W2:Y:S04]  /*82850*/  LDL.LU R60, [R1+0x303c] ;  /* 0x00303c00013c7983 */ /* 0x001ea80000300800 */
[----:B-1----:R-:W3:Y:S04]  /*82860*/  LDL.LU R62, [R1+0x3038] ;  /* 0x00303800013e7983 */ /* 0x002ee80000300800 */
[----:B------:R0:W-:Y:S04]  /*82870*/  STS.U8 [R10+UR4+0x3d880], R64 ;  /* 0x03d880400a007988 */ /* 0x0001e80008000004 */
[----:B------:R1:W-:Y:S04]  /*82880*/  STS.U8 [R10+UR4+0x25880], R66 ;  /* 0x025880420a007988 */ /* 0x0003e80008000004 */
[----:B0-----:R-:W2:Y:S04]  /*82890*/  LDL.LU R64, [R1+0x3034] ;  /* 0x0030340001407983 */ /* 0x001ea80000300800 */
[----:B-1----:R-:W2:Y:S04]  /*828a0*/  LDL.LU R66, [R1+0x3030] ;  /* 0x0030300001427983 */ /* 0x002ea80000300800 */
[----:B----4-:R0:W-:Y:S04]  /*828b0*/  STS.U8 [R10+UR4+0x2dc80], R11 ;  /* 0x02dc800b0a007988 */ /* 0x0101e80008000004 */
        /* <DEDUP_REMOVED lines=57> */
[----:B--2---:R-:W-:Y:S04]  /*82c50*/  STS.U8 [R10+UR4+0x3f880], R60 ;  /* 0x03f8803c0a007988 */ /* 0x004fe80008000004 */
[----:B---3--:R-:W-:Y:S04]  /*82c60*/  STS.U8 [R10+UR4+0x37880], R62 ;  /* 0x0378803e0a007988 */ /* 0x008fe80008000004 */
[----:B----4-:R0:W-:Y:S02]  /*82c70*/  STS.U8 [R10+UR4+0x27480], R11 ;  /* 0x0274800b0a007988 */ /* 0x0101e40008000004 */
[----:B0-----:R-:W0:Y:S02]  /*82c80*/  S2R R11, SR_TID.X ;  /* 0x00000000000b7919 */ /* 0x001e240000002100 */
[----:B------:R-:W-:Y:S04]  /*82c90*/  STS.U8 [R10+UR4+0x2f880], R64 ;  /* 0x02f880400a007988 */ /* 0x000fe80008000004 */
[----:B------:R1:W-:Y:S04]  /*82ca0*/  STS.U8 [R10+UR4+0x27880], R66 ;  /* 0x027880420a007988 */ /* 0x0003e80008000004 */
[----:B-1----:R-:W2:Y:S04]  /*82cb0*/  LDL.LU R10, [R1+0xb20] ;  /* 0x000b2000010a7983 */ /* 0x002ea80000300800 */
[----:B------:R-:W3:Y:S04]  /*82cc0*/  LDL.LU R66, [R1+0xbac] ;  /* 0x000bac0001427983 */ /* 0x000ee80000300800 */
[----:B------:R-:W4:Y:S04]  /*82cd0*/  LDL.LU R60, [R1+0xba8] ;  /* 0x000ba800013c7983 */ /* 0x000f280000300800 */
[----:B------:R-:W4:Y:S04]  /*82ce0*/  LDL.LU R62, [R1+0xba4] ;  /* 0x000ba400013e7983 */ /* 0x000f280000300800 */
[----:B------:R-:W4:Y:S01]  /*82cf0*/  LDL.LU R64, [R1+0xba0] ;  /* 0x000ba00001407983 */ /* 0x000f220000300800 */
[----:B0-----:R-:W-:-:S04]  /*82d00*/  LOP3.LUT R11, R11, 0x7f, RZ, 0xc0, !PT ;  /* 0x0000007f0b0b7812 */ /* 0x001fc800078ec0ff */
[----:B------:R-:W-:-:S05]  /*82d10*/  LOP3.LUT R11, R11, 0x20, RZ, 0x3c, !PT ;  /* 0x000000200b0b7812 */ /* 0x000fca00078e3cff */
        /* <DEDUP_REMOVED lines=52> */
[----:B--2---:R0:W-:Y:S04]  /*83060*/  STS.U8 [R11+UR4+0x3a100], R10 ;  /* 0x03a1000a0b007988 */ /* 0x0041e80008000004 */
[----:B---3--:R1:W-:Y:S04]  /*83070*/  STS.U8 [R11+UR4+0x21d00], R66 ;  /* 0x021d00420b007988 */ /* 0x0083e80008000004 */
[----:B----4-:R2:W-:Y:S04]  /*83080*/  STS.U8 [R11+UR4+0x29d00], R60 ;  /* 0x029d003c0b007988 */ /* 0x0105e80008000004 */
[----:B------:R3:W-:Y:S04]  /*83090*/  STS.U8 [R11+UR4+0x31d00], R62 ;  /* 0x031d003e0b007988 */ /* 0x0007e80008000004 */
[----:B------:R4:W-:Y:S04]  /*830a0*/  STS.U8 [R11+UR4+0x39d00], R64 ;  /* 0x039d00400b007988 */ /* 0x0009e80008000004 */
[----:B0-----:R-:W4:Y:S04]  /*830b0*/  LDL.LU R10, [R1+0xa24] ;  /* 0x000a2400010a7983 */ /* 0x001f280000300800 */
[----:B-1----:R-:W4:Y:S04]  /*830c0*/  LDL.LU R66, [R1+0xa20] ;  /* 0x000a200001427983 */ /* 0x002f280000300800 */
[----:B--2---:R-:W2:Y:S04]  /*830d0*/  LDL.LU R60, [R1+0x82c] ;  /* 0x00082c00013c7983 */ /* 0x004ea80000300800 */
[----:B---3--:R-:W3:Y:S04]  /*830e0*/  LDL.LU R62, [R1+0x7a8] ;  /* 0x0007a800013e7983 */ /* 0x008ee80000300800 */
[----:B----4-:R-:W4:Y:S04]  /*830f0*/  LDL.LU R64, [R1+0x7a4] ;  /* 0x0007a40001407983 */ /* 0x010f280000300800 */
        /* <DEDUP_REMOVED lines=60> */
[----:B-1----:R-:W3:Y:S04]  /*834c0*/  LDL.LU R58, [R1+0x3c0] ;  /* 0x0003c000013a7983 */ /* 0x002ee80000300800 */
[----:B------:R0:W-:Y:S04]  /*834d0*/  STS.U8 [R11+UR4+0x25500], R12 ;  /* 0x0255000c0b007988 */ /* 0x0001e80008000004 */
[----:B0-----:R-:W4:Y:S04]  /*834e0*/  LDL.LU R12, [R1+0x3bc] ;  /* 0x0003bc00010c7983 */ /* 0x001f280000300800 */
        /* <DEDUP_REMOVED lines=105> */
[----:B--2---:R-:W2:Y:S04]  /*83b80*/  LDL.LU R15, [R1+0xb1c] ;  /* 0x000b1c00010f7983 */ /* 0x004ea80000300800 */
[----:B------:R1:W-:Y:S04]  /*83b90*/  STS.U8 [R11+UR4+0x3f500], R13 ;  /* 0x03f5000d0b007988 */ /* 0x0003e80008000004 */
[----:B0-----:R-:W2:Y:S04]  /*83ba0*/  LDL.LU R14, [R1+0xb18] ;  /* 0x000b1800010e7983 */ /* 0x001ea80000300800 */
[----:B-1----:R-:W2:Y:S04]  /*83bb0*/  LDL.LU R13, [R1+0xb14] ;  /* 0x000b1400010d7983 */ /* 0x002ea80000300800 */
        /* <DEDUP_REMOVED lines=8> */
[----:B----4-:R0:W-:Y:S02]  /*83c40*/  STS.U8 [R11+UR4+0x27500], R12 ;  /* 0x0275000c0b007988 */ /* 0x0101e40008000004 */
[----:B0-----:R-:W0:Y:S02]  /*83c50*/  S2R R12, SR_TID.X ;  /* 0x00000000000c7919 */ /* 0x001e240000002100 */
[----:B------:R-:W-:Y:S04]  /*83c60*/  STS.U8 [R11+UR4+0x2f900], R56 ;  /* 0x02f900380b007988 */ /* 0x000fe80008000004 */
[----:B---3--:R1:W-:Y:S04]  /*83c70*/  STS.U8 [R11+UR4+0x27900], R58 ;  /* 0x0279003a0b007988 */ /* 0x0083e80008000004 */
[----:B-1----:R-:W3:Y:S04]  /*83c80*/  LDL.LU R11, [R1+0xb10] ;  /* 0x000b1000010b7983 */ /* 0x002ee80000300800 */
[----:B------:R-:W4:Y:S04]  /*83c90*/  LDL.LU R58, [R1+0xb9c] ;  /* 0x000b9c00013a7983 */ /* 0x000f280000300800 */
        /* <DEDUP_REMOVED lines=46> */
[----:B--2---:R2:W-:Y:S04]  /*83f80*/  STS.U8 [R12+UR4+0x22180], R15 ;  /* 0x0221800f0c007988 */ /* 0x0045e80008000004 */
[----:B0-----:R-:W4:Y:S04]  /*83f90*/  LDL.LU R80, [R1+0x914] ;  /* 0x0009140001507983 */ /* 0x001f280000300800 */
[----:B-1----:R-:W4:Y:S04]  /*83fa0*/  LDL.LU R82, [R1+0x910] ;  /* 0x0009100001527983 */ /* 0x002f280000300800 */
[----:B------:R-:W4:Y:S04]  /*83fb0*/  LDL.LU R92, [R1+0x99c] ;  /* 0x00099c00015c7983 */ /* 0x000f280000300800 */
[----:B------:R-:W4:Y:S04]  /*83fc0*/  LDL.LU R17, [R1+0x998] ;  /* 0x0009980001117983 */ /* 0x000f280000300800 */
[----:B------:R-:W4:Y:S04]  /*83fd0*/  LDL.LU R16, [R1+0x994] ;  /* 0x0009940001107983 */ /* 0x000f280000300800 */
[----:B------:R0:W-:Y:S04]  /*83fe0*/  STS.U8 [R12+UR4+0x2a180], R14 ;  /* 0x02a1800e0c007988 */ /* 0x0001e80008000004 */
[----:B--2---:R-:W2:Y:S04]  /*83ff0*/  LDL.LU R15, [R1+0x990] ;  /* 0x00099000010f7983 */ /* 0x004ea80000300800 */
[----:B------:R1:W-:Y:S04]  /*84000*/  STS.U8 [R12+UR4+0x32180], R13 ;  /* 0x0321800d0c007988 */ /* 0x0003e80008000004 */
[----:B0-----:R-:W2:Y:S04]  /*84010*/  LDL.LU R14, [R1+0xa1c] ;  /* 0x000a1c00010e7983 */ /* 0x001ea80000300800 */
[----:B-1----:R-:W2:Y:S04]  /*84020*/  LDL.LU R13, [R1+0xa18] ;  /* 0x000a1800010d7983 */ /* 0x002ea80000300800 */
[----:B---3--:R0:W-:Y:S04]  /*84030*/  STS.U8 [R12+UR4+0x3a180], R11 ;  /* 0x03a1800b0c007988 */ /* 0x0081e80008000004 */
[----:B----4-:R1:W-:Y:S04]  /*84040*/  STS.U8 [R12+UR4+0x21d80], R58 ;  /* 0x021d803a0c007988 */ /* 0x0103e80008000004 */
[----:B------:R3:W-:Y:S04]  /*84050*/  STS.U8 [R12+UR4+0x29d80], R56 ;  /* 0x029d80380c007988 */ /* 0x0007e80008000004 */
[----:B------:R4:W-:Y:S04]  /*84060*/  STS.U8 [R12+UR4+0x31d80], R10 ;  /* 0x031d800a0c007988 */ /* 0x0009e80008000004 */
[----:B------:R3:W-:Y:S04]  /*84070*/  STS.U8 [R12+UR4+0x39d80], R66 ;  /* 0x039d80420c007988 */ /* 0x0007e80008000004 */
[----:B0-----:R-:W2:Y:S04]  /*84080*/  LDL.LU R11, [R1+0xa14] ;  /* 0x000a1400010b7983 */ /* 0x001ea80000300800 */
[----:B-1----:R-:W2:Y:S04]  /*84090*/  LDL.LU R58, [R1+0xa10] ;  /* 0x000a1000013a7983 */ /* 0x002ea80000300800 */
[----:B---3--:R-:W3:Y:S04]  /*840a0*/  LDL.LU R56, [R1+0x81c] ;  /* 0x00081c0001387983 */ /* 0x008ee80000300800 */
[----:B----4-:R-:W4:Y:S04]  /*840b0*/  LDL.LU R10, [R1+0x798] ;  /* 0x00079800010a7983 */ /* 0x010f280000300800 */
[----:B------:R-:W4:Y:S04]  /*840c0*/  LDL.LU R66, [R1+0x794] ;  /* 0x0007940001427983 */ /* 0x000f280000300800 */
        /* <DEDUP_REMOVED lines=52> */
[----:B------:R-:W-:Y:S04]  /*84410*/  STS.U8 [R12+UR4+0x32980], R11 ;  /* 0x0329800b0c007988 */ /* 0x000fe80008000004 */
[----:B------:R-:W-:Y:S04]  /*84420*/  STS.U8 [R12+UR4+0x3a980], R58 ;  /* 0x03a9803a0c007988 */ /* 0x000fe80008000004 */
[----:B---3--:R-:W-:Y:S04]  /*84430*/  STS.U8 [R12+UR4+0x23980], R56 ;  /* 0x023980380c007988 */ /* 0x008fe80008000004 */
[----:B----4-:R-:W-:Y:S04]  /*84440*/  STS.U8 [R12+UR4+0x2bd80], R10 ;  /* 0x02bd800a0c007988 */ /* 0x010fe80008000004 */
[----:B------:R-:W-:Y:S04]  /*84450*/  STS.U8 [R12+UR4+0x33d80], R66 ;  /* 0x033d80420c007988 */ /* 0x000fe80008000004 */
[----:B------:R0:W-:Y:S04]  /*84460*/  STS.U8 [R12+UR4+0x3c980], R20 ;  /* 0x03c980140c007988 */ /* 0x0001e80008000004 */
[----:B------:R1:W-:Y:S04]  /*84470*/  STS.U8 [R12+UR4+0x24980], R19 ;  /* 0x024980130c007988 */ /* 0x0003e80008000004 */
[----:B------:R3:W-:Y:S04]  /*84480*/  STS.U8 [R12+UR4+0x2cd80], R48 ;  /* 0x02cd80300c007988 */ /* 0x0007e80008000004 */
[----:B------:R4:W-:Y:S04]  /*84490*/  STS.U8 [R12+UR4+0x34d80], R50 ;  /* 0x034d80320c007988 */ /* 0x0009e80008000004 */
[----:B0-----:R-:W2:Y:S04]  /*844a0*/  LDL.LU R20, [R1+0x3b4] ;  /* 0x0003b40001147983 */ /* 0x001ea80000300800 */
[----:B-1----:R-:W2:Y:S04]  /*844b0*/  LDL.LU R19, [R1+0x3b0] ;  /* 0x0003b00001137983 */ /* 0x002ea80000300800 */
[----:B---3--:R-:W3:Y:S04]  /*844c0*/  LDL.LU R48, [R1+0x3ac] ;  /* 0x0003ac0001307983 */ /* 0x008ee80000300800 */
[----:B----4-:R-:W4:Y:S04]  /*844d0*/  LDL.LU R50, [R1+0x3b8] ;  /* 0x0003b80001327983 */ /* 0x010f280000300800 */
[----:B--2---:R0:W-:Y:S04]  /*844e0*/  STS.U8 [R12+UR4+0x25580], R13 ;  /* 0x0255800d0c007988 */ /* 0x0041e80008000004 */
[----:B0-----:R-:W2:Y:S04]  /*844f0*/  LDL.LU R13, [R1+0x334] ;  /* 0x00033400010d7983 */ /* 0x001ea80000300800 */
[----:B------:R-:W2:Y:S04]  /*84500*/  LDL.LU R11, [R1+0x330] ;  /* 0x00033000010b7983 */ /* 0x000ea80000300800 */
[----:B------:R-:W2:Y:S04]  /*84510*/  LDL.LU R58, [R1+0x32c] ;  /* 0x00032c00013a7983 */ /* 0x000ea80000300800 */
[----:B------:R-:W2:Y:S04]  /*84520*/  LDL.LU R56, [R1+0x338] ;  /* 0x0003380001387983 */ /* 0x000ea80000300800 */
[----:B------:R-:W2:Y:S04]  /*84530*/  LDL.LU R10, [R1+0x2b4] ;  /* 0x0002b400010a7983 */ /* 0x000ea80000300800 */
[----:B------:R0:W-:Y:S04]  /*84540*/  STS.U8 [R12+UR4+0x3bd80], R60 ;  /* 0x03bd803c0c007988 */ /* 0x0001e80008000004 */
[----:B------:R-:W2:Y:S04]  /*84550*/  LDL.LU R66, [R1+0x2b0] ;  /* 0x0002b00001427983 */ /* 0x000ea80000300800 */
        /* <DEDUP_REMOVED lines=38> */
[----:B0-----:R-:W2:Y:S04]  /*847c0*/  LDL.LU R16, [R1+0x34] ;  /* 0x0000340001107983 */ /* 0x001ea80000300800 */
[----:B-1----:R-:W2:Y:S04]  /*847d0*/  LDL.LU R15, [R1+0x30] ;  /* 0x00003000010f7983 */ /* 0x002ea80000300800 */
[----:B------:R-:W2:Y:S04]  /*847e0*/  LDL.LU R14, [R1+0x2c] ;  /* 0x00002c00010e7983 */ /* 0x000ea80000300800 */
[----:B------:R0:W-:Y:S04]  /*847f0*/  STS.U8 [R12+UR4+0x2d980], R20 ;  /* 0x02d980140c007988 */ /* 0x0001e80008000004 */
[----:B------:R1:W-:Y:S04]  /*84800*/  STS.U8 [R12+UR4+0x35980], R19 ;  /* 0x035980130c007988 */ /* 0x0003e80008000004 */
[----:B---3--:R3:W-:Y:S04]  /*84810*/  STS.U8 [R12+UR4+0x3d980], R48 ;  /* 0x03d980300c007988 */ /* 0x0087e80008000004 */
[----:B----4-:R4:W-:Y:S04]  /*84820*/  STS.U8 [R12+UR4+0x25980], R50 ;  /* 0x025980320c007988 */ /* 0x0109e80008000004 */
[----:B0-----:R-:W2:Y:S04]  /*84830*/  LDL.LU R20, [R1+0x301c] ;  /* 0x00301c0001147983 */ /* 0x001ea80000300800 */
[----:B-1----:R-:W2:Y:S04]  /*84840*/  LDL.LU R19, [R1+0x3018] ;  /* 0x0030180001137983 */ /* 0x002ea80000300800 */
[----:B---3--:R-:W3:Y:S04]  /*84850*/  LDL.LU R48, [R1+0x3014] ;  /* 0x0030140001307983 */ /* 0x008ee80000300800 */
[----:B----4-:R-:W4:Y:S04]  /*84860*/  LDL.LU R50, [R1+0x3010] ;  /* 0x0030100001327983 */ /* 0x010f280000300800 */
[----:B--2---:R0:W-:Y:S04]  /*84870*/  STS.U8 [R12+UR4+0x2dd80], R13 ;  /* 0x02dd800d0c007988 */ /* 0x0041e80008000004 */
[----:B0-----:R-:W2:Y:S04]  /*84880*/  LDL.LU R13, [R1+0x300c] ;  /* 0x00300c00010d7983 */ /* 0x001ea80000300800 */
        /* <DEDUP_REMOVED lines=56> */
[----:B--2---:R0:W-:Y:S02]  /*84c10*/  STS.U8 [R12+UR4+0x27580], R13 ;  /* 0x0275800d0c007988 */ /* 0x0041e40008000004 */
[----:B0-----:R-:W0:Y:S02]  /*84c20*/  S2R R13, SR_TID.X ;  /* 0x00000000000d7919 */ /* 0x001e240000002100 */
[----:B---3--:R-:W-:Y:S04]  /*84c30*/  STS.U8 [R12+UR4+0x2f980], R48 ;  /* 0x02f980300c007988 */ /* 0x008fe80008000004 */
[----:B------:R-:W-:Y:S04]  /*84c40*/  STS.U8 [R12+UR4+0x37980], R19 ;  /* 0x037980130c007988 */ /* 0x000fe80008000004 */
[----:B------:R-:W-:Y:S04]  /*84c50*/  STS.U8 [R12+UR4+0x3f980], R20 ;  /* 0x03f980140c007988 */ /* 0x000fe80008000004 */
[----:B----4-:R1:W-:Y:S04]  /*84c60*/  STS.U8 [R12+UR4+0x27980], R50 ;  /* 0x027980320c007988 */ /* 0x0103e80008000004 */
        /* <DEDUP_REMOVED lines=135> */
[----:B------:R3:W-:Y:S04]  /*854e0*/  STS.U8 [R13+UR4+0x3d200], R82 ;  /* 0x03d200520d007988 */ /* 0x0007e80008000004 */
[----:B------:R4:W-:Y:S04]  /*854f0*/  STS.U8 [R13+UR4+0x25200], R92 ;  /* 0x0252005c0d007988 */ /* 0x0009e80008000004 */
[----:B------:R0:W-:Y:S04]  /*85500*/  STS.U8 [R13+UR4+0x2d600], R17 ;  /* 0x02d600110d007988 */ /* 0x0001e80008000004 */
[----:B------:R3:W-:Y:S04]  /*85510*/  STS.U8 [R13+UR4+0x35600], R16 ;  /* 0x035600100d007988 */ /* 0x0007e80008000004 */
[----:B-1----:R-:W2:Y:S04]  /*85520*/  LDL.LU R78, [R1+0x3a0] ;  /* 0x0003a000014e7983 */ /* 0x002ea80000300800 */
[----:B0-----:R-:W2:Y:S04]  /*85530*/  LDL.LU R80, [R1+0x39c] ;  /* 0x00039c0001507983 */ /* 0x001ea80000300800 */
[----:B---3--:R-:W3:Y:S04]  /*85540*/  LDL.LU R82, [R1+0x3a8] ;  /* 0x0003a80001527983 */ /* 0x008ee80000300800 */
[----:B----4-:R-:W4:Y:S04]  /*85550*/  LDL.LU R92, [R1+0x324] ;  /* 0x00032400015c7983 */ /* 0x010f280000300800 */
[----:B------:R-:W4:Y:S04]  /*85560*/  LDL.LU R17, [R1+0x320] ;  /* 0x0003200001117983 */ /* 0x000f280000300800 */
[----:B------:R0:W-:Y:S04]  /*85570*/  STS.U8 [R13+UR4+0x3d600], R15 ;  /* 0x03d6000f0d007988 */ /* 0x0001e80008000004 */
[----:B------:R-:W4:Y:S04]  /*85580*/  LDL.LU R16, [R1+0x31c] ;  /* 0x00031c0001107983 */ /* 0x000f280000300800 */
        /* <DEDUP_REMOVED lines=37> */
[----:B--2---:R0:W-:Y:S04]  /*857e0*/  STS.U8 [R13+UR4+0x2da00], R76 ;  /* 0x02da004c0d007988 */ /* 0x0041e80008000004 */
[----:B------:R1:W-:Y:S04]  /*857f0*/  STS.U8 [R13+UR4+0x35a00], R78 ;  /* 0x035a004e0d007988 */ /* 0x0003e80008000004 */
[----:B0-----:R-:W2:Y:S04]  /*85800*/  LDL.LU R76, [R1+0x3008] ;  /* 0x00300800014c7983 */ /* 0x001ea80000300800 */
[----:B------:R0:W-:Y:S04]  /*85810*/  STS.U8 [R13+UR4+0x3da00], R80 ;  /* 0x03da00500d007988 */ /* 0x0001e80008000004 */
[----:B---3--:R3:W-:Y:S04]  /*85820*/  STS.U8 [R13+UR4+0x25a00], R82 ;  /* 0x025a00520d007988 */ /* 0x0087e80008000004 */
[----:B----4-:R4:W-:Y:S04]  /*85830*/  STS.U8 [R13+UR4+0x2de00], R92 ;  /* 0x02de005c0d007988 */ /* 0x0109e80008000004 */
[----:B------:R0:W-:Y:S04]  /*85840*/  STS.U8 [R13+UR4+0x35e00], R17 ;  /* 0x035e00110d007988 */ /* 0x0001e80008000004 */
[----:B------:R3:W-:Y:S04]  /*85850*/  STS.U8 [R13+UR4+0x3de00], R16 ;  /* 0x03de00100d007988 */ /* 0x0007e80008000004 */
[----:B-1----:R-:W2:Y:S04]  /*85860*/  LDL.LU R78, [R1+0x3004] ;  /* 0x00300400014e7983 */ /* 0x002ea80000300800 */
[----:B0-----:R-:W2:Y:S04]  /*85870*/  LDL.LU R80, [R1+0x3000] ;  /* 0x0030000001507983 */ /* 0x001ea80000300800 */
[----:B---3--:R-:W3:Y:S04]  /*85880*/  LDL.LU R82, [R1+0x2ffc] ;  /* 0x002ffc0001527983 */ /* 0x008ee80000300800 */
[----:B----4-:R-:W4:Y:S04]  /*85890*/  LDL.LU R92, [R1+0x2ff8] ;  /* 0x002ff800015c7983 */ /* 0x010f280000300800 */
[----:B------:R-:W2:Y:S04]  /*858a0*/  LDL.LU R17, [R1+0x2ff4] ;  /* 0x002ff40001117983 */ /* 0x000ea80000300800 */
[----:B------:R-:W2:Y:S04]  /*858b0*/  LDL.LU R16, [R1+0x2ff0] ;  /* 0x002ff00001107983 */ /* 0x000ea80000300800 */
[----:B------:R0:W-:Y:S04]  /*858c0*/  STS.U8 [R13+UR4+0x25e00], R15 ;  /* 0x025e000f0d007988 */ /* 0x0001e80008000004 */
[----:B------:R1:W-:Y:S04]  /*858d0*/  STS.U8 [R13+UR4+0x2e200], R14 ;  /* 0x02e2000e0d007988 */ /* 0x0003e80008000004 */
[----:B0-----:R-:W2:Y:S04]  /*858e0*/  LDL.LU R15, [R1+0x2fec] ;  /* 0x002fec00010f7983 */ /* 0x001ea80000300800 */
[----:B-1----:R-:W2:Y:S04]  /*858f0*/  LDL.LU R14, [R1+0x2fe8] ;  /* 0x002fe800010e7983 */ /* 0x002ea80000300800 */
        /* <DEDUP_REMOVED lines=48> */
[----:B------:R0:W-:Y:S04]  /*85c00*/  STS.U8 [R13+UR4+0x3fa00], R24 ;  /* 0x03fa00180d007988 */ /* 0x0001e80008000004 */
[----:B------:R1:W-:Y:S04]  /*85c10*/  STS.U8 [R13+UR4+0x27a00], R21 ;  /* 0x027a00150d007988 */ /* 0x0003e80008000004 */
[----:B0-----:R-:W4:Y:S04]  /*85c20*/  LDL.LU R24, [R1+0xcf4] ;  /* 0x000cf40001187983 */ /* 0x001f280000300800 */
[----:B-1----:R-:W4:Y:S04]  /*85c30*/  LDL.LU R21, [R1+0xcf8] ;  /* 0x000cf80001157983 */ /* 0x002f280000300800 */
[----:B------:R0:W-:Y:S04]  /*85c40*/  STS.U8 [R13+UR4+0x27e00], R63 ;  /* 0x027e003f0d007988 */ /* 0x0001e80008000004 */
[----:B------:R-:W-:Y:S04]  /*85c50*/  STS.U8 [R13+UR4+0x2fe00], R65 ;  /* 0x02fe00410d007988 */ /* 0x000fe80008000004 */
[----:B------:R-:W-:Y:S04]  /*85c60*/  STS.U8 [R13+UR4+0x37e00], R67 ;  /* 0x037e00430d007988 */ /* 0x000fe80008000004 */
[----:B------:R-:W-:Y:S04]  /*85c70*/  STS.U8 [R13+UR4+0x3fe00], R69 ;  /* 0x03fe00450d007988 */ /* 0x000fe80008000004 */
[----:B0-----:R-:W4:Y:S04]  /*85c80*/  LDL.LU R63, [R1+0xaf0] ;  /* 0x000af000013f7983 */ /* 0x001f280000300800 */
[----:B--2---:R0:W-:Y:S02]  /*85c90*/  STS.U8 [R13+UR4+0x27600], R14 ;  /* 0x0276000e0d007988 */ /* 0x0041e40008000004 */
[----:B0-----:R-:W0:Y:S02]  /*85ca0*/  S2R R14, SR_TID.X ;  /* 0x00000000000e7919 */ /* 0x001e240000002100 */
[----:B------:R-:W2:Y:S04]  /*85cb0*/  LDL.LU R13, [R1+0xb7c] ;  /* 0x000b7c00010d7983 */ /* 0x000ea80000300800 */
[----:B------:R-:W2:Y:S04]  /*85cc0*/  LDL.LU R69, [R1+0xb78] ;  /* 0x000b780001457983 */ /* 0x000ea80000300800 */
[----:B------:R-:W2:Y:S04]  /*85cd0*/  LDL.LU R67, [R1+0xb74] ;  /* 0x000b740001437983 */ /* 0x000ea80000300800 */
[----:B------:R-:W2:Y:S01]  /*85ce0*/  LDL.LU R65, [R1+0xb70] ;  /* 0x000b700001417983 */ /* 0x000ea20000300800 */
[----:B0-----:R-:W-:-:S04]  /*85cf0*/  LOP3.LUT R14, R14, 0x7f, RZ, 0xc0, !PT ;  /* 0x0000007f0e0e7812 */ /* 0x001fc800078ec0ff */
[----:B------:R-:W-:-:S05]  /*85d00*/  LOP3.LUT R14, R14, 0x50, RZ, 0x3c, !PT ;  /* 0x000000500e0e7812 */ /* 0x000fca00078e3cff */
[----:B---3--:R-:W-:Y:S04]  /*85d10*/  STS.U8 [R14+UR4+0x28e80], R12 ;  /* 0x028e800c0e007988 */ /* 0x008fe80008000004 */
        /* <DEDUP_REMOVED lines=8> */
[----:B------:R-:W-:Y:S04]  /*85da0*/  STS.U8 [R14+UR4+0x31280], R24 ;  /* 0x031280180e007988 */ /* 0x000fe80008000004 */
[----:B------:R0:W-:Y:S04]  /*85db0*/  STS.U8 [R14+UR4+0x29280], R21 ;  /* 0x029280150e007988 */ /* 0x0001e80008000004 */
[----:B0-----:R-:W3:Y:S04]  /*85dc0*/  LDL.LU R21, [R1+0xbfc] ;  /* 0x000bfc0001157983 */ /* 0x001ee80000300800 */
        /* <DEDUP_REMOVED lines=40> */
[----:B------:R0:W-:Y:S04]  /*86050*/  STS.U8 [R14+UR4+0x3a280], R63 ;  /* 0x03a2803f0e007988 */ /* 0x0001e80008000004 */
[----:B0-----:R-:W2:Y:S04]  /*86060*/  LDL.LU R63, [R1+0x9f4] ;  /* 0x0009f400013f7983 */ /* 0x001ea80000300800 */
        /* <DEDUP_REMOVED lines=8> */
[----:B---3--:R0:W-:Y:S04]  /*860f0*/  STS.U8 [R14+UR4+0x21a80], R21 ;  /* 0x021a80150e007988 */ /* 0x0081e80008000004 */
[----:B----4-:R1:W-:Y:S04]  /*86100*/  STS.U8 [R14+UR4+0x29a80], R24 ;  /* 0x029a80180e007988 */ /* 0x0103e80008000004 */
        /* <DEDUP_REMOVED lines=51> */
[----:B------:R0:W-:Y:S04]  /*86440*/  STS.U8 [R14+UR4+0x3aa80], R13 ;  /* 0x03aa800d0e007988 */ /* 0x0001e80008000004 */
[----:B------:R-:W-:Y:S04]  /*86450*/  STS.U8 [R14+UR4+0x23a80], R69 ;  /* 0x023a80450e007988 */ /* 0x000fe80008000004 */
[----:B------:R-:W-:Y:S04]  /*86460*/  STS.U8 [R14+UR4+0x2be80], R67 ;  /* 0x02be80430e007988 */ /* 0x000fe80008000004 */
[----:B------:R-:W-:Y:S04]  /*86470*/  STS.U8 [R14+UR4+0x33e80], R65 ;  /* 0x033e80410e007988 */ /* 0x000fe80008000004 */
[----:B0-----:R-:W2:Y:S04]  /*86480*/  LDL.LU R13, [R1+0x394] ;  /* 0x00039400010d7983 */ /* 0x001ea80000300800 */
[----:B---3--:R0:W-:Y:S04]  /*86490*/  STS.U8 [R14+UR4+0x3c280], R12 ;  /* 0x03c2800c0e007988 */ /* 0x0081e80008000004 */
[----:B------:R-:W-:Y:S04]  /*864a0*/  STS.U8 [R14+UR4+0x3be80], R21 ;  /* 0x03be80150e007988 */ /* 0x000fe80008000004 */
[----:B------:R-:W-:Y:S04]  /*864b0*/  STS.U8 [R14+UR4+0x23e80], R24 ;  /* 0x023e80180e007988 */ /* 0x000fe80008000004 */
[----:B0-----:R-:W3:Y:S04]  /*864c0*/  LDL.LU R12, [R1+0x390] ;  /* 0x00039000010c7983 */ /* 0x001ee80000300800 */
[----:B----4-:R0:W-:Y:S04]  /*864d0*/  STS.U8 [R14+UR4+0x24680], R11 ;  /* 0x0246800b0e007988 */ /* 0x0101e80008000004 */
[----:B------:R-:W-:Y:S04]  /*864e0*/  STS.U8 [R14+UR4+0x2c280], R23 ;  /* 0x02c280170e007988 */ /* 0x000fe80008000004 */
[----:B0-----:R-:W4:Y:S04]  /*864f0*/  LDL.LU R11, [R1+0x38c] ;  /* 0x00038c00010b7983 */ /* 0x001f280000300800 */
[----:B------:R0:W-:Y:S04]  /*86500*/  STS.U8 [R14+UR4+0x3ca80], R10 ;  /* 0x03ca800a0e007988 */ /* 0x0001e80008000004 */
[----:B------:R1:W-:Y:S04]  /*86510*/  STS.U8 [R14+UR4+0x24e80], R3 ;  /* 0x024e80030e007988 */ /* 0x0003e80008000004 */
[----:B0-----:R-:W3:Y:S04]  /*86520*/  LDL.LU R10, [R1+0x398] ;  /* 0x00039800010a7983 */ /* 0x001ee80000300800 */
[----:B------:R0:W-:Y:S04]  /*86530*/  STS.U8 [R14+UR4+0x34280], R22 ;  /* 0x034280160e007988 */ /* 0x0001e80008000004 */
[----:B-1----:R-:W3:Y:S04]  /*86540*/  LDL.LU R3, [R1+0x314] ;  /* 0x0003140001037983 */ /* 0x002ee80000300800 */
[----:B------:R-:W3:Y:S04]  /*86550*/  LDL.LU R63, [R1+0x310] ;  /* 0x00031000013f7983 */ /* 0x000ee80000300800 */
[----:B------:R-:W3:Y:S04]  /*86560*/  LDL.LU R69, [R1+0x30c] ;  /* 0x00030c0001457983 */ /* 0x000ee80000300800 */
[----:B------:R-:W3:Y:S04]  /*86570*/  LDL.LU R67, [R1+0x318] ;  /* 0x0003180001437983 */ /* 0x000ee80000300800 */
[----:B------:R-:W4:Y:S04]  /*86580*/  LDL.LU R65, [R1+0x294] ;  /* 0x0002940001417983 */ /* 0x000f280000300800 */
[----:B------:R-:W4:Y:S04]  /*86590*/  LDL.LU R21, [R1+0x290] ;  /* 0x0002900001157983 */ /* 0x000f280000300800 */
[----:B------:R-:W4:Y:S04]  /*865a0*/  LDL.LU R24, [R1+0x28c] ;  /* 0x00028c0001187983 */ /* 0x000f280000300800 */
[----:B------:R-:W4:Y:S04]  /*865b0*/  LDL.LU R23, [R1+0x298] ;  /* 0x0002980001177983 */ /* 0x000f280000300800 */
[----:B------:R1:W-:Y:S04]  /*865c0*/  STS.U8 [R14+UR4+0x24280], R61 ;  /* 0x0242803d0e007988 */ /* 0x0003e80008000004 */
[----:B0-----:R-:W4:Y:S04]  /*865d0*/  LDL.LU R22, [R1+0x214] ;  /* 0x0002140001167983 */ /* 0x001f280000300800 */
[----:B------:R0:W-:Y:S04]  /*865e0*/  STS.U8 [R14+UR4+0x2c680], R59 ;  /* 0x02c6803b0e007988 */ /* 0x0001e80008000004 */
[----:B------:R0:W-:Y:S04]  /*865f0*/  STS.U8 [R14+UR4+0x34680], R57 ;  /* 0x034680390e007988 */ /* 0x0001e80008000004 */
[----:B------:R0:W-:Y:S04]  /*86600*/  STS.U8 [R14+UR4+0x3c680], R20 ;  /* 0x03c680140e007988 */ /* 0x0001e80008000004 */
[----:B------:R0:W-:Y:S04]  /*86610*/  STS.U8 [R14+UR4+0x2ca80], R58 ;  /* 0x02ca803a0e007988 */ /* 0x0001e80008000004 */
[----:B------:R2:W-:Y:S04]  /*86620*/  STS.U8 [R14+UR4+0x34a80], R56 ;  /* 0x034a80380e007988 */ /* 0x0005e80008000004 */
[----:B-1----:R-:W4:Y:S04]  /*86630*/  LDL.LU R61, [R1+0x210] ;  /* 0x00021000013d7983 */ /* 0x002f280000300800 */
[----:B0-----:R-:W4:Y:S04]  /*86640*/  LDL.LU R59, [R1+0x20c] ;  /* 0x00020c00013b7983 */ /* 0x001f280000300800 */
[----:B------:R-:W4:Y:S04]  /*86650*/  LDL.LU R57, [R1+0x218] ;  /* 0x0002180001397983 */ /* 0x000f280000300800 */
[----:B------:R-:W4:Y:S04]  /*86660*/  LDL.LU R20, [R1+0x184] ;  /* 0x0001840001147983 */ /* 0x000f280000300800 */
[----:B------:R-:W4:Y:S04]  /*86670*/  LDL.LU R58, [R1+0x180] ;  /* 0x00018000013a7983 */ /* 0x000f280000300800 */
[----:B------:R0:W-:Y:S04]  /*86680*/  STS.U8 [R14+UR4+0x24a80], R66 ;  /* 0x024a80420e007988 */ /* 0x0001e80008000004 */
[----:B--2---:R-:W2:Y:S04]  /*86690*/  LDL.LU R56, [R1+0x17c] ;  /* 0x00017c0001387983 */ /* 0x004ea80000300800 */
        /* <DEDUP_REMOVED lines=35> */
[----:B------:R-:W3:Y:S04]  /*868d0*/  LDL.LU R22, [R1+0xd64] ;  /* 0x000d640001167983 */ /* 0x000ee80000300800 */
[----:B------:R1:W-:Y:S04]  /*868e0*/  STS.U8 [R14+UR4+0x3e680], R59 ;  /* 0x03e6803b0e007988 */ /* 0x0003e80008000004 */
[----:B------:R0:W-:Y:S04]  /*868f0*/  STS.U8 [R14+UR4+0x26680], R57 ;  /* 0x026680390e007988 */ /* 0x0001e80008000004 */
[----:B------:R0:W-:Y:S04]  /*86900*/  STS.U8 [R14+UR4+0x2ea80], R20 ;  /* 0x02ea80140e007988 */ /* 0x0001e80008000004 */
[----:B------:R1:W-:Y:S04]  /*86910*/  STS.U8 [R14+UR4+0x36a80], R58 ;  /* 0x036a803a0e007988 */ /* 0x0003e80008000004 */
[----:B--2---:R2:W-:Y:S04]  /*86920*/  STS.U8 [R14+UR4+0x3ea80], R56 ;  /* 0x03ea80380e007988 */ /* 0x0045e80008000004 */
        /* <DEDUP_REMOVED lines=28> */
[----:B------:R0:W-:Y:S02]  /*86af0*/  STS.U8 [R14+UR4+0x2de80], R3 ;  /* 0x02de80030e007988 */ /* 0x0001e40008000004 */
[----:B0-----:R-:W0:Y:S02]  /*86b00*/  S2R R3, SR_TID.X ;  /* 0x0000000000037919 */ /* 0x001e240000002100 */
[----:B------:R1:W-:Y:S04]  /*86b10*/  STS.U8 [R14+UR4+0x37680], R88 ;  /* 0x037680580e007988 */ /* 0x0003e80008000004 */
[----:B-1----:R-:W3:Y:S04]  /*86b20*/  LDL.LU R88, [R1+0xaec] ;  /* 0x000aec0001587983 */ /* 0x002ee80000300800 */
[----:B------:R-:W-:Y:S04]  /*86b30*/  STS.U8 [R14+UR4+0x27680], R15 ;  /* 0x0276800f0e007988 */ /* 0x000fe80008000004 */
        /* <DEDUP_REMOVED lines=10> */
[----:B------:R-:W-:Y:S04]  /*86be0*/  STS.U8 [R14+UR4+0x2fe80], R73 ;  /* 0x02fe80490e007988 */ /* 0x000fe80008000004 */
[----:B------:R-:W-:Y:S04]  /*86bf0*/  STS.U8 [R14+UR4+0x37e80], R75 ;  /* 0x037e804b0e007988 */ /* 0x000fe80008000004 */
[----:B------:R-:W-:Y:S04]  /*86c00*/  STS.U8 [R14+UR4+0x3fe80], R77 ;  /* 0x03fe804d0e007988 */ /* 0x000fe80008000004 */
[----:B------:R-:W-:Y:S04]  /*86c10*/  STS.U8 [R14+UR4+0x27e80], R71 ;  /* 0x027e80470e007988 */ /* 0x000fe80008000004 */
[----:B-1----:R-:W4:Y:S01]  /*86c20*/  LDL.LU R25, [R1+0xae8] ;  /* 0x000ae80001197983 */ /* 0x002f220000300800 */
[----:B0-----:R-:W-:-:S03]  /*86c30*/  LOP3.LUT R3, R3, 0x7f, RZ, 0xc0, !PT ;  /* 0x0000007f03037812 */ /* 0x001fc600078ec0ff */
[----:B------:R-:W4:Y:S01]  /*86c40*/  LDL.LU R28, [R1+0xae4] ;  /* 0x000ae400011c7983 */ /* 0x000f220000300800 */
[----:B------:R-:W-:-:S05]  /*86c50*/  LOP3.LUT R15, R3, 0x60, RZ, 0x3c, !PT ;  /* 0x00000060030f7812 */ /* 0x000fca00078e3cff */
[----:B--2---:R0:W-:Y:S04]  /*86c60*/  STS.U8 [R15+UR4+0x3a700], R90 ;  /* 0x03a7005a0f007988 */ /* 0x0041e80008000004 */
[----:B0-----:R-:W2:Y:S04]  /*86c70*/  LDL.LU R90, [R1+0xae0] ;  /* 0x000ae000015a7983 */ /* 0x001ea80000300800 */
[----:B------:R-:W2:Y:S04]  /*86c80*/  LDL.LU R27, [R1+0xb6c] ;  /* 0x000b6c00011b7983 */ /* 0x000ea80000300800 */
[----:B------:R-:W2:Y:S04]  /*86c90*/  LDL.LU R26, [R1+0xb68] ;  /* 0x000b6800011a7983 */ /* 0x000ea80000300800 */
[----:B------:R-:W2:Y:S04]  /*86ca0*/  LDL.LU R63, [R1+0xb64] ;  /* 0x000b6400013f7983 */ /* 0x000ea80000300800 */
[----:B------:R0:W-:Y:S04]  /*86cb0*/  STS.U8 [R15+UR4+0x29300], R67 ;  /* 0x029300430f007988 */ /* 0x0001e80008000004 */
[----:B------:R-:W2:Y:S04]  /*86cc0*/  LDL.LU R69, [R1+0xb60] ;  /* 0x000b600001457983 */ /* 0x000ea80000300800 */
[----:B------:R1:W-:Y:S04]  /*86cd0*/  STS.U8 [R15+UR4+0x31300], R65 ;  /* 0x031300410f007988 */ /* 0x0003e80008000004 */
[----:B---3--:R3:W-:Y:S04]  /*86ce0*/  STS.U8 [R15+UR4+0x39300], R21 ;  /* 0x039300150f007988 */ /* 0x0087e80008000004 */
[----:B----4-:R4:W-:Y:S04]  /*86cf0*/  STS.U8 [R15+UR4+0x20f00], R24 ;  /* 0x020f00180f007988 */ /* 0x0109e80008000004 */
        /* <DEDUP_REMOVED lines=43> */
[----:B0-----:R-:W2:Y:S04]  /*86fb0*/  LDL.LU R90, [R1+0x960] ;  /* 0x00096000015a7983 */ /* 0x001ea80000300800 */
        /* <DEDUP_REMOVED lines=8> */
[----:B---3--:R-:W-:Y:S04]  /*87040*/  STS.U8 [R15+UR4+0x31b00], R21 ;  /* 0x031b00150f007988 */ /* 0x008fe80008000004 */
[----:B----4-:R-:W-:Y:S04]  /*87050*/  STS.U8 [R15+UR4+0x39b00], R24 ;  /* 0x039b00180f007988 */ /* 0x010fe80008000004 */
        /* <DEDUP_REMOVED lines=47> */
[----:B0-----:R-:W2:Y:S04]  /*87350*/  LDL.LU R86, [R1+0x494] ;  /* 0x0004940001567983 */ /* 0x001ea80000300800 */
[----:B------:R0:W-:Y:S04]  /*87360*/  STS.U8 [R15+UR4+0x3af00], R90 ;  /* 0x03af005a0f007988 */ /* 0x0001e80008000004 */
[----:B0-----:R-:W2:Y:S04]  /*87370*/  LDL.LU R90, [R1+0x404] ;  /* 0x00040400015a7983 */ /* 0x001ea80000300800 */
[----:B---3--:R-:W-:Y:S04]  /*87380*/  STS.U8 [R15+UR4+0x22b00], R25 ;  /* 0x022b00190f007988 */ /* 0x008fe80008000004 */
[----:B----4-:R-:W-:Y:S04]  /*87390*/  STS.U8 [R15+UR4+0x2ab00], R28 ;  /* 0x02ab001c0f007988 */ /* 0x010fe80008000004 */
[----:B------:R0:W-:Y:S04]  /*873a0*/  STS.U8 [R15+UR4+0x32b00], R88 ;  /* 0x032b00580f007988 */ /* 0x0001e80008000004 */
[----:B0-----:R-:W3:Y:S04]  /*873b0*/  LDL.LU R88, [R1+0x400] ;  /* 0x0004000001587983 */ /* 0x001ee80000300800 */
[----:B------:R-:W4:Y:S04]  /*873c0*/  LDL.LU R25, [R1+0x3fc] ;  /* 0x0003fc0001197983 */ /* 0x000f280000300800 */
[----:B------:R-:W3:Y:S04]  /*873d0*/  LDL.LU R28, [R1+0x408] ;  /* 0x00040800011c7983 */ /* 0x000ee80000300800 */
        /* <DEDUP_REMOVED lines=50> */
[----:B---3--:R-:W3:Y:S04]  /*87700*/  LDL.LU R72, [R1+0x84] ;  /* 0x0000840001487983 */ /* 0x008ee80000300800 */
[----:B------:R1:W-:Y:S04]  /*87710*/  STS.U8 [R15+UR4+0x25300], R86 ;  /* 0x025300560f007988 */ /* 0x0003e80008000004 */
[----:B------:R1:W-:Y:S04]  /*87720*/  STS.U8 [R15+UR4+0x35700], R88 ;  /* 0x035700580f007988 */ /* 0x0003e80008000004 */
[----:B0-----:R-:W3:Y:S04]  /*87730*/  LDL.LU R84, [R1+0x80] ;  /* 0x0000800001547983 */ /* 0x001ee80000300800 */
[----:B-1----:R-:W3:Y:S04]  /*87740*/  LDL.LU R86, [R1+0x7c] ;  /* 0x00007c0001567983 */ /* 0x002ee80000300800 */
[----:B------:R-:W3:Y:S04]  /*87750*/  LDL.LU R88, [R1+0x88] ;  /* 0x0000880001587983 */ /* 0x000ee80000300800 */
[----:B--2---:R0:W-:Y:S04]  /*87760*/  STS.U8 [R15+UR4+0x2db00], R90 ;  /* 0x02db005a0f007988 */ /* 0x0041e80008000004 */
[----:B0-----:R-:W2:Y:S04]  /*87770*/  LDL.LU R90, [R1+0x4] ;  /* 0x00000400015a7983 */ /* 0x001ea80000300800 */
[----:B------:R-:W-:Y:S04]  /*87780*/  STS.U8 [R15+UR4+0x37700], R17 ;  /* 0x037700110f007988 */ /* 0x000fe80008000004 */
[----:B----4-:R-:W-:Y:S04]  /*87790*/  STS.U8 [R15+UR4+0x3e300], R22 ;  /* 0x03e300160f007988 */ /* 0x010fe80008000004 */
[----:B------:R-:W-:Y:S04]  /*877a0*/  STS.U8 [R15+UR4+0x26300], R61 ;  /* 0x0263003d0f007988 */ /* 0x000fe80008000004 */
[----:B------:R-:W-:Y:S04]  /*877b0*/  STS.U8 [R15+UR4+0x2e700], R59 ;  /* 0x02e7003b0f007988 */ /* 0x000fe80008000004 */
[----:B------:R0:W-:Y:S04]  /*877c0*/  STS.U8 [R15+UR4+0x2eb00], R56 ;  /* 0x02eb00380f007988 */ /* 0x0001e80008000004 */
[----:B------:R-:W-:Y:S04]  /*877d0*/  STS.U8 [R15+UR4+0x36b00], R66 ;  /* 0x036b00420f007988 */ /* 0x000fe80008000004 */
[----:B0-----:R-:W4:Y:S04]  /*877e0*/  LDL.LU R56, [R1+0xcd8] ;  /* 0x000cd80001387983 */ /* 0x001f280000300800 */
[----:B---3--:R0:W-:Y:S04]  /*877f0*/  STS.U8 [R15+UR4+0x37300], R84 ;  /* 0x037300540f007988 */ /* 0x0081e80008000004 */
[----:B------:R1:W-:Y:S04]  /*87800*/  STS.U8 [R15+UR4+0x3f300], R86 ;  /* 0x03f300560f007988 */ /* 0x0003e80008000004 */
[----:B------:R3:W-:Y:S04]  /*87810*/  STS.U8 [R15+UR4+0x27300], R88 ;  /* 0x027300580f007988 */ /* 0x0007e80008000004 */
[----:B0-----:R-:W4:Y:S04]  /*87820*/  LDL.LU R84, [R1+0xcd4] ;  /* 0x000cd40001547983 */ /* 0x001f280000300800 */
[----:B-1----:R-:W4:Y:S04]  /*87830*/  LDL.LU R86, [R1+0xcd0] ;  /* 0x000cd00001567983 */ /* 0x002f280000300800 */
[----:B------:R-:W4:Y:S04]  /*87840*/  LDL.LU R17, [R1+0x2fe4] ;  /* 0x002fe40001117983 */ /* 0x000f280000300800 */
[----:B---3--:R-:W3:Y:S04]  /*87850*/  LDL.LU R88, [R1+0xd5c] ;  /* 0x000d5c0001587983 */ /* 0x008ee80000300800 */
[----:B------:R-:W3:Y:S04]  /*87860*/  LDL.LU R22, [R1+0xd58] ;  /* 0x000d580001167983 */ /* 0x000ee80000300800 */
[----:B------:R-:W3:Y:S04]  /*87870*/  LDL.LU R61, [R1+0xd54] ;  /* 0x000d5400013d7983 */ /* 0x000ee80000300800 */
[----:B------:R-:W3:Y:S04]  /*87880*/  LDL.LU R59, [R1+0xd50] ;  /* 0x000d5000013b7983 */ /* 0x000ee80000300800 */
        /* <DEDUP_REMOVED lines=14> */
[----:B------:R-:W2:Y:S01]  /*87970*/  LDL.LU R20, [R1+0x2da0] ;  /* 0x002da00001147983 */ /* 0x000ea20000300800 */
[----:B------:R-:W-:-:S03]  /*87980*/  LOP3.LUT R16, R3, 0x70, RZ, 0x3c, !PT ;  /* 0x0000007003107812 */ /* 0x000fc600078e3cff */
[----:B------:R0:W-:Y:S04]  /*87990*/  STS.U8 [R15+UR4+0x36f00], R74 ;  /* 0x036f004a0f007988 */ /* 0x0001e80008000004 */
[----:B------:R-:W2:Y:S04]  /*879a0*/  LDL.LU R58, [R1+0x2d98] ;  /* 0x002d9800013a7983 */ /* 0x000ea80000300800 */
[----:B------:R1:W-:Y:S04]  /*879b0*/  STS.U8 [R15+UR4+0x3ef00], R68 ;  /* 0x03ef00440f007988 */ /* 0x0003e80008000004 */
[----:B------:R0:W-:Y:S04]  /*879c0*/  STS.U8 [R15+UR4+0x26f00], R70 ;  /* 0x026f00460f007988 */ /* 0x0001e80008000004 */
[----:B------:R-:W-:Y:S04]  /*879d0*/  STS.U8 [R15+UR4+0x3d700], R25 ;  /* 0x03d700190f007988 */ /* 0x000fe80008000004 */
[----:B------:R-:W-:Y:S04]  /*879e0*/  STS.U8 [R15+UR4+0x25700], R28 ;  /* 0x0257001c0f007988 */ /* 0x000fe80008000004 */
[----:B------:R-:W-:Y:S04]  /*879f0*/  STS.U8 [R15+UR4+0x35b00], R27 ;  /* 0x035b001b0f007988 */ /* 0x000fe80008000004 */
[----:B------:R-:W-:Y:S04]  /*87a00*/  STS.U8 [R15+UR4+0x3db00], R26 ;  /* 0x03db001a0f007988 */ /* 0x000fe80008000004 */
[----:B0-----:R-:W2:Y:S04]  /*87a10*/  LDL.LU R74, [R1+0x2f5c] ;  /* 0x002f5c00014a7983 */ /* 0x001ea80000300800 */
[----:B------:R-:W-:Y:S04]  /*87a20*/  STS.U8 [R15+UR4+0x25b00], R63 ;  /* 0x025b003f0f007988 */ /* 0x000fe80008000004 */
[----:B-1----:R-:W2:Y:S04]  /*87a30*/  LDL.LU R68, [R1+0x2f58] ;  /* 0x002f580001447983 */ /* 0x002ea80000300800 */
        /* <DEDUP_REMOVED lines=8> */
[----:B------:R-:W2:Y:S04]  /*87ac0*/  LDL.LU R70, [R1+0x2f48] ;  /* 0x002f480001467983 */ /* 0x000ea80000300800 */
        /* <DEDUP_REMOVED lines=8> */
[----:B0-----:R-:W2:Y:S04]  /*87b50*/  LDL.LU R72, [R1+0x2f44] ;  /* 0x002f440001487983 */ /* 0x001ea80000300800 */
[----:B----4-:R0:W-:Y:S04]  /*87b60*/  STS.U8 [R16+UR4+0x29380], R56 ;  /* 0x0293803810007988 */ /* 0x0101e80008000004 */
[----:B0-----:R-:W4:Y:S04]  /*87b70*/  LDL.LU R56, [R1+0xcdc] ;  /* 0x000cdc0001387983 */ /* 0x001f280000300800 */
[----:B------:R0:W-:Y:S04]  /*87b80*/  STS.U8 [R16+UR4+0x31380], R84 ;  /* 0x0313805410007988 */ /* 0x0001e80008000004 */
[----:B------:R1:W-:Y:S04]  /*87b90*/  STS.U8 [R16+UR4+0x39380], R86 ;  /* 0x0393805610007988 */ /* 0x0003e80008000004 */
[----:B---3--:R3:W-:Y:S04]  /*87ba0*/  STS.U8 [R16+UR4+0x20f80], R88 ;  /* 0x020f805810007988 */ /* 0x0087e80008000004 */
[----:B0-----:R-:W4:Y:S04]  /*87bb0*/  LDL.LU R84, [R1+0xa58] ;  /* 0x000a580001547983 */ /* 0x001f280000300800 */
[----:B-1----:R-:W4:Y:S04]  /*87bc0*/  LDL.LU R86, [R1+0xa54] ;  /* 0x000a540001567983 */ /* 0x002f280000300800 */
[----:B---3--:R-:W3:Y:S04]  /*87bd0*/  LDL.LU R88, [R1+0xa50] ;  /* 0x000a500001587983 */ /* 0x008ee80000300800 */
[----:B------:R0:W-:Y:S04]  /*87be0*/  STS.U8 [R16+UR4+0x20b80], R66 ;  /* 0x020b804210007988 */ /* 0x0001e80008000004 */
[----:B0-----:R-:W3:Y:S04]  /*87bf0*/  LDL.LU R66, [R1+0xadc] ;  /* 0x000adc0001427983 */ /* 0x001ee80000300800 */
[----:B--2---:R0:W-:Y:S04]  /*87c00*/  STS.U8 [R16+UR4+0x28b80], R90 ;  /* 0x028b805a10007988 */ /* 0x0041e80008000004 */
[----:B0-----:R-:W2:Y:S04]  /*87c10*/  LDL.LU R90, [R1+0xad8] ;  /* 0x000ad800015a7983 */ /* 0x001ea80000300800 */
[----:B------:R0:W-:Y:S04]  /*87c20*/  STS.U8 [R16+UR4+0x38b80], R60 ;  /* 0x038b803c10007988 */ /* 0x0001e80008000004 */
[----:B------:R1:W-:Y:S04]  /*87c30*/  STS.U8 [R16+UR4+0x20780], R62 ;  /* 0x0207803e10007988 */ /* 0x0003e80008000004 */
[----:B------:R1:W-:Y:S04]  /*87c40*/  STS.U8 [R16+UR4+0x28780], R64 ;  /* 0x0287804010007988 */ /* 0x0003e80008000004 */
[----:B0-----:R-:W2:Y:S04]  /*87c50*/  LDL.LU R60, [R1+0xad4] ;  /* 0x000ad400013c7983 */ /* 0x001ea80000300800 */
[----:B-1----:R-:W2:Y:S04]  /*87c60*/  LDL.LU R62, [R1+0xad0] ;  /* 0x000ad000013e7983 */ /* 0x002ea80000300800 */
[----:B------:R-:W2:Y:S04]  /*87c70*/  LDL.LU R64, [R1+0xb5c] ;  /* 0x000b5c0001407983 */ /* 0x000ea80000300800 */
[----:B------:R-:W2:Y:S04]  /*87c80*/  LDL.LU R23, [R1+0xb58] ;  /* 0x000b580001177983 */ /* 0x000ea80000300800 */
[----:B------:R0:W-:Y:S04]  /*87c90*/  STS.U8 [R16+UR4+0x20380], R74 ;  /* 0x0203804a10007988 */ /* 0x0001e80008000004 */
[----:B------:R1:W-:Y:S04]  /*87ca0*/  STS.U8 [R16+UR4+0x28380], R68 ;  /* 0x0283804410007988 */ /* 0x0003e80008000004 */
[----:B------:R0:W-:Y:S04]  /*87cb0*/  STS.U8 [R16+UR4+0x38780], R58 ;  /* 0x0387803a10007988 */ /* 0x0001e80008000004 */
[----:B------:R-:W-:Y:S04]  /*87cc0*/  STS.U8 [R16+UR4+0x28f80], R22 ;  /* 0x028f801610007988 */ /* 0x000fe80008000004 */
[----:B------:R-:W-:Y:S04]  /*87cd0*/  STS.U8 [R16+UR4+0x30f80], R61 ;  /* 0x030f803d10007988 */ /* 0x000fe80008000004 */
[----:B0-----:R-:W2:Y:S04]  /*87ce0*/  LDL.LU R74, [R1+0xb54] ;  /* 0x000b5400014a7983 */ /* 0x001ea80000300800 */
[----:B-1----:R-:W2:Y:S04]  /*87cf0*/  LDL.LU R68, [R1+0xb50] ;  /* 0x000b500001447983 */ /* 0x002ea80000300800 */
[----:B------:R0:W-:Y:S04]  /*87d00*/  STS.U8 [R16+UR4+0x30380], R70 ;  /* 0x0303804610007988 */ /* 0x0001e80008000004 */
[----:B------:R-:W2:Y:S04]  /*87d10*/  LDL.LU R58, [R1+0xbdc] ;  /* 0x000bdc00013a7983 */ /* 0x000ea80000300800 */
[----:B------:R-:W-:Y:S04]  /*87d20*/  STS.U8 [R16+UR4+0x38f80], R59 ;  /* 0x038f803b10007988 */ /* 0x000fe80008000004 */
[----:B------:R1:W-:Y:S04]  /*87d30*/  STS.U8 [R16+UR4+0x38380], R72 ;  /* 0x0383804810007988 */ /* 0x0003e80008000004 */
[----:B0-----:R-:W2:Y:S04]  /*87d40*/  LDL.LU R70, [R1+0xbd8] ;  /* 0x000bd80001467983 */ /* 0x001ea80000300800 */
[----:B------:R-:W-:Y:S04]  /*87d50*/  STS.U8 [R16+UR4+0x30b80], R57 ;  /* 0x030b803910007988 */ /* 0x000fe80008000004 */
[----:B-1----:R-:W2:Y:S04]  /*87d60*/  LDL.LU R72, [R1+0xbd4] ;  /* 0x000bd40001487983 */ /* 0x002ea80000300800 */
[----:B----4-:R-:W-:Y:S04]  /*87d70*/  STS.U8 [R16+UR4+0x21380], R56 ;  /* 0x0213803810007988 */ /* 0x010fe80008000004 */
[----:B------:R0:W-:Y:S04]  /*87d80*/  STS.U8 [R16+UR4+0x2a780], R84 ;  /* 0x02a7805410007988 */ /* 0x0001e80008000004 */
[----:B------:R1:W-:Y:S04]  /*87d90*/  STS.U8 [R16+UR4+0x32780], R86 ;  /* 0x0327805610007988 */ /* 0x0003e80008000004 */
[----:B---3--:R3:W-:Y:S04]  /*87da0*/  STS.U8 [R16+UR4+0x3a780], R88 ;  /* 0x03a7805810007988 */ /* 0x0087e80008000004 */
[----:B0-----:R-:W4:Y:S04]  /*87db0*/  LDL.LU R84, [R1+0xbd0] ;  /* 0x000bd00001547983 */ /* 0x001f280000300800 */
[----:B------:R-:W4:Y:S04]  /*87dc0*/  LDL.LU R22, [R1+0xc5c] ;  /* 0x000c5c0001167983 */ /* 0x000f280000300800 */
[----:B------:R-:W4:Y:S04]  /*87dd0*/  LDL.LU R61, [R1+0xc58] ;  /* 0x000c5800013d7983 */ /* 0x000f280000300800 */
[----:B------:R-:W4:Y:S04]  /*87de0*/  LDL.LU R59, [R1+0xc54] ;  /* 0x000c5400013b7983 */ /* 0x000f280000300800 */
[----:B-1----:R-:W4:Y:S04]  /*87df0*/  LDL.LU R86, [R1+0xc50] ;  /* 0x000c500001567983 */ /* 0x002f280000300800 */
[----:B---3--:R-:W3:Y:S04]  /*87e00*/  LDL.LU R88, [R1+0xa5c] ;  /* 0x000a5c0001587983 */ /* 0x008ee80000300800 */
        /* <DEDUP_REMOVED lines=15> */
[----:B------:R1:W-:Y:S04]  /*87f00*/  STS.U8 [R16+UR4+0x39f80], R68 ;  /* 0x039f804410007988 */ /* 0x0003e80008000004 */
[----:B------:R1:W-:Y:S04]  /*87f10*/  STS.U8 [R16+UR4+0x21b80], R58 ;  /* 0x021b803a10007988 */ /* 0x0003e80008000004 */
[----:B0-----:R-:W2:Y:S04]  /*87f20*/  LDL.LU R74, [R1+0x8d8] ;  /* 0x0008d800014a7983 */ /* 0x001ea80000300800 */
[----:B-1----:R-:W2:Y:S04]  /*87f30*/  LDL.LU R68, [R1+0x8d4] ;  /* 0x0008d40001447983 */ /* 0x002ea80000300800 */
[----:B------:R0:W-:Y:S04]  /*87f40*/  STS.U8 [R16+UR4+0x29b80], R70 ;  /* 0x029b804610007988 */ /* 0x0001e80008000004 */
[----:B------:R-:W2:Y:S04]  /*87f50*/  LDL.LU R58, [R1+0x8d0] ;  /* 0x0008d000013a7983 */ /* 0x000ea80000300800 */
[----:B------:R1:W-:Y:S04]  /*87f60*/  STS.U8 [R16+UR4+0x31b80], R72 ;  /* 0x031b804810007988 */ /* 0x0003e80008000004 */
[----:B0-----:R-:W2:Y:S04]  /*87f70*/  LDL.LU R70, [R1+0x95c] ;  /* 0x00095c0001467983 */ /* 0x001ea80000300800 */
[----:B-1----:R-:W2:Y:S04]  /*87f80*/  LDL.LU R72, [R1+0x958] ;  /* 0x0009580001487983 */ /* 0x002ea80000300800 */
[----:B----4-:R0:W-:Y:S04]  /*87f90*/  STS.U8 [R16+UR4+0x39b80], R84 ;  /* 0x039b805410007988 */ /* 0x0101e80008000004 */
[----:B------:R1:W-:Y:S04]  /*87fa0*/  STS.U8 [R16+UR4+0x39780], R86 ;  /* 0x0397805610007988 */ /* 0x0003e80008000004 */
[----:B---3--:R3:W-:Y:S04]  /*87fb0*/  STS.U8 [R16+UR4+0x22780], R88 ;  /* 0x0227805810007988 */ /* 0x0087e80008000004 */
[----:B------:R4:W-:Y:S04]  /*87fc0*/  STS.U8 [R16+UR4+0x33b80], R56 ;  /* 0x033b803810007988 */ /* 0x0009e80008000004 */
        /* <DEDUP_REMOVED lines=18> */
[----:B------:R-:W-:Y:S04]  /*880f0*/  STS.U8 [R16+UR4+0x21780], R22 ;  /* 0x0217801610007988 */ /* 0x000fe80008000004 */
[----:B------:R-:W-:Y:S04]  /*88100*/  STS.U8 [R16+UR4+0x29780], R61 ;  /* 0x0297803d10007988 */ /* 0x000fe80008000004 */
[----:B------:R-:W-:Y:S04]  /*88110*/  STS.U8 [R16+UR4+0x31780], R59 ;  /* 0x0317803b10007988 */ /* 0x000fe80008000004 */
[----:B0-----:R-:W2:Y:S04]  /*88120*/  LDL.LU R74, [R1+0x75c] ;  /* 0x00075c00014a7983 */ /* 0x001ea80000300800 */
[----:B-1----:R-:W2:Y:S04]  /*88130*/  LDL.LU R68, [R1+0x6d8] ;  /* 0x0006d80001447983 */ /* 0x002ea80000300800 */
[----:B------:R0:W-:Y:S04]  /*88140*/  STS.U8 [R16+UR4+0x22f80], R70 ;  /* 0x022f804610007988 */ /* 0x0001e80008000004 */
[----:B------:R-:W-:Y:S04]  /*88150*/  STS.U8 [R16+UR4+0x2bb80], R57 ;  /* 0x02bb803910007988 */ /* 0x000fe80008000004 */
[----:B------:R1:W-:Y:S04]  /*88160*/  STS.U8 [R16+UR4+0x2af80], R72 ;  /* 0x02af804810007988 */ /* 0x0003e80008000004 */
[----:B0-----:R-:W2:Y:S04]  /*88170*/  LDL.LU R70, [R1+0x6d4] ;  /* 0x0006d40001467983 */ /* 0x001ea80000300800 */
[----:B------:R-:W2:Y:S04]  /*88180*/  LDL.LU R22, [R1+0x6d0] ;  /* 0x0006d00001167983 */ /* 0x000ea80000300800 */
[----:B------:R-:W2:Y:S04]  /*88190*/  LDL.LU R61, [R1+0x6dc] ;  /* 0x0006dc00013d7983 */ /* 0x000ea80000300800 */
[----:B------:R-:W2:Y:S04]  /*881a0*/  LDL.LU R59, [R1+0x630] ;  /* 0x00063000013b7983 */ /* 0x000ea80000300800 */
[----:B-1----:R-:W2:Y:S04]  /*881b0*/  LDL.LU R72, [R1+0x628] ;  /* 0x0006280001487983 */ /* 0x002ea80000300800 */
[----:B------:R-:W-:Y:S04]  /*881c0*/  STS.U8 [R16+UR4+0x2b780], R20 ;  /* 0x02b7801410007988 */ /* 0x000fe80008000004 */
[----:B------:R-:W-:Y:S04]  /*881d0*/  STS.U8 [R16+UR4+0x3b380], R58 ;  /* 0x03b3803a10007988 */ /* 0x000fe80008000004 */
[----:B------:R0:W-:Y:S04]  /*881e0*/  STS.U8 [R16+UR4+0x32f80], R84 ;  /* 0x032f805410007988 */ /* 0x0001e80008000004 */
[----:B------:R1:W-:Y:S04]  /*881f0*/  STS.U8 [R16+UR4+0x3af80], R86 ;  /* 0x03af805610007988 */ /* 0x0003e80008000004 */
[----:B---3--:R3:W-:Y:S04]  /*88200*/  STS.U8 [R16+UR4+0x22b80], R88 ;  /* 0x022b805810007988 */ /* 0x0087e80008000004 */
[----:B0-----:R-:W2:Y:S04]  /*88210*/  LDL.LU R84, [R1+0x624] ;  /* 0x0006240001547983 */ /* 0x001ea80000300800 */
[----:B------:R-:W2:Y:S04]  /*88220*/  LDL.LU R57, [R1+0x634] ;  /* 0x0006340001397983 */ /* 0x000ea80000300800 */
[----:B-1----:R-:W2:Y:S04]  /*88230*/  LDL.LU R86, [R1+0x590] ;  /* 0x0005900001567983 */ /* 0x002ea80000300800 */
[----:B---3--:R-:W3:Y:S04]  /*88240*/  LDL.LU R88, [R1+0x58c] ;  /* 0x00058c0001587983 */ /* 0x008ee80000300800 */
[----:B----4-:R-:W-:Y:S04]  /*88250*/  STS.U8 [R16+UR4+0x2ab80], R56 ;  /* 0x02ab803810007988 */ /* 0x010fe80008000004 */
[----:B--2---:R0:W-:Y:S04]  /*88260*/  STS.U8 [R16+UR4+0x32b80], R90 ;  /* 0x032b805a10007988 */ /* 0x0041e80008000004 */
[----:B0-----:R-:W2:Y:S04]  /*88270*/  LDL.LU R90, [R1+0x584] ;  /* 0x00058400015a7983 */ /* 0x001ea80000300800 */
[----:B------:R-:W4:Y:S04]  /*88280*/  LDL.LU R20, [R1+0x594] ;  /* 0x0005940001147983 */ /* 0x000f280000300800 */
[----:B------:R-:W4:Y:S04]  /*88290*/  LDL.LU R58, [R1+0x504] ;  /* 0x00050400013a7983 */ /* 0x000f280000300800 */
        /* <DEDUP_REMOVED lines=14> */
[----:B------:R-:W-:Y:S04]  /*88380*/  STS.U8 [R16+UR4+0x3c380], R22 ;  /* 0x03c3801610007988 */ /* 0x000fe80008000004 */
[----:B------:R0:W-:Y:S04]  /*88390*/  STS.U8 [R16+UR4+0x34780], R72 ;  /* 0x0347804810007988 */ /* 0x0001e80008000004 */
[----:B------:R-:W4:Y:S04]  /*883a0*/  LDL.LU R70, [R1+0x3f4] ;  /* 0x0003f40001467983 */ /* 0x000f280000300800 */
[----:B------:R-:W-:Y:S04]  /*883b0*/  STS.U8 [R16+UR4+0x24380], R61 ;  /* 0x0243803d10007988 */ /* 0x000fe80008000004 */
[----:B------:R-:W-:Y:S04]  /*883c0*/  STS.U8 [R16+UR4+0x2c780], R59 ;  /* 0x02c7803b10007988 */ /* 0x000fe80008000004 */
[----:B0-----:R-:W4:Y:S04]  /*883d0*/  LDL.LU R72, [R1+0x3f0] ;  /* 0x0003f00001487983 */ /* 0x001f280000300800 */
[----:B------:R0:W-:Y:S04]  /*883e0*/  STS.U8 [R16+UR4+0x3c780], R84 ;  /* 0x03c7805410007988 */ /* 0x0001e80008000004 */
[----:B------:R1:W-:Y:S04]  /*883f0*/  STS.U8 [R16+UR4+0x2cb80], R86 ;  /* 0x02cb805610007988 */ /* 0x0003e80008000004 */
[----:B---3--:R3:W-:Y:S04]  /*88400*/  STS.U8 [R16+UR4+0x34b80], R88 ;  /* 0x034b805810007988 */ /* 0x0087e80008000004 */
[----:B0-----:R-:W4:Y:S04]  /*88410*/  LDL.LU R84, [R1+0x3ec] ;  /* 0x0003ec0001547983 */ /* 0x001f280000300800 */
[----:B-1----:R-:W4:Y:S04]  /*88420*/  LDL.LU R86, [R1+0x3f8] ;  /* 0x0003f80001567983 */ /* 0x002f280000300800 */
[----:B---3--:R-:W3:Y:S04]  /*88430*/  LDL.LU R88, [R1+0x374] ;  /* 0x0003740001587983 */ /* 0x008ee80000300800 */
[----:B------:R-:W-:Y:S04]  /*88440*/  STS.U8 [R16+UR4+0x24780], R57 ;  /* 0x0247803910007988 */ /* 0x000fe80008000004 */
[----:B--2---:R0:W-:Y:S04]  /*88450*/  STS.U8 [R16+UR4+0x3cb80], R90 ;  /* 0x03cb805a10007988 */ /* 0x0041e80008000004 */
[----:B----4-:R1:W-:Y:S04]  /*88460*/  STS.U8 [R16+UR4+0x2cf80], R58 ;  /* 0x02cf803a10007988 */ /* 0x0103e80008000004 */
[----:B0-----:R-:W2:Y:S04]  /*88470*/  LDL.LU R90, [R1+0x370] ;  /* 0x00037000015a7983 */ /* 0x001ea80000300800 */
[----:B------:R-:W4:Y:S04]  /*88480*/  LDL.LU R22, [R1+0x36c] ;  /* 0x00036c0001167983 */ /* 0x000f280000300800 */
[----:B------:R-:W4:Y:S04]  /*88490*/  LDL.LU R61, [R1+0x378] ;  /* 0x00037800013d7983 */ /* 0x000f280000300800 */
[----:B------:R-:W4:Y:S04]  /*884a0*/  LDL.LU R59, [R1+0x2f4] ;  /* 0x0002f400013b7983 */ /* 0x000f280000300800 */
[----:B------:R-:W4:Y:S04]  /*884b0*/  LDL.LU R57, [R1+0x2f0] ;  /* 0x0002f00001397983 */ /* 0x000f280000300800 */
[----:B-1----:R-:W4:Y:S04]  /*884c0*/  LDL.LU R58, [R1+0x2ec] ;  /* 0x0002ec00013a7983 */ /* 0x002f280000300800 */
[----:B------:R0:W-:Y:S04]  /*884d0*/  STS.U8 [R16+UR4+0x34f80], R56 ;  /* 0x034f803810007988 */ /* 0x0001e80008000004 */
        /* <DEDUP_REMOVED lines=15> */
[----:B------:R-:W-:Y:S04]  /*885d0*/  STS.U8 [R16+UR4+0x24b80], R20 ;  /* 0x024b801410007988 */ /* 0x000fe80008000004 */
[----:B------:R-:W-:Y:S04]  /*885e0*/  STS.U8 [R16+UR4+0x23b80], R23 ;  /* 0x023b801710007988 */ /* 0x000fe80008000004 */
[----:B0-----:R-:W4:Y:S04]  /*885f0*/  LDL.LU R70, [R1+0x1f0] ;  /* 0x0001f00001467983 */ /* 0x001f280000300800 */
[----:B-1----:R-:W4:Y:S04]  /*88600*/  LDL.LU R72, [R1+0x1ec] ;  /* 0x0001ec0001487983 */ /* 0x002f280000300800 */
[----:B------:R0:W-:Y:S04]  /*88610*/  STS.U8 [R16+UR4+0x3d780], R84 ;  /* 0x03d7805410007988 */ /* 0x0001e80008000004 */
[----:B------:R1:W-:Y:S04]  /*88620*/  STS.U8 [R16+UR4+0x25780], R86 ;  /* 0x0257805610007988 */ /* 0x0003e80008000004 */
[----:B---3--:R3:W-:Y:S04]  /*88630*/  STS.U8 [R16+UR4+0x2db80], R88 ;  /* 0x02db805810007988 */ /* 0x0087e80008000004 */
[----:B0-----:R-:W4:Y:S04]  /*88640*/  LDL.LU R84, [R1+0x168] ;  /* 0x0001680001547983 */ /* 0x001f280000300800 */
[----:B-1----:R-:W4:Y:S04]  /*88650*/  LDL.LU R86, [R1+0x164] ;  /* 0x0001640001567983 */ /* 0x002f280000300800 */
[----:B---3--:R-:W3:Y:S04]  /*88660*/  LDL.LU R88, [R1+0x1d4] ;  /* 0x0001d40001587983 */ /* 0x008ee80000300800 */
[----:B--2---:R0:W-:Y:S04]  /*88670*/  STS.U8 [R16+UR4+0x35b80], R90 ;  /* 0x035b805a10007988 */ /* 0x0041e80008000004 */
[----:B----4-:R1:W-:Y:S04]  /*88680*/  STS.U8 [R16+UR4+0x3db80], R22 ;  /* 0x03db801610007988 */ /* 0x0103e80008000004 */
[----:B------:R2:W-:Y:S04]  /*88690*/  STS.U8 [R16+UR4+0x2df80], R59 ;  /* 0x02df803b10007988 */ /* 0x0005e80008000004 */
[----:B------:R4:W-:Y:S04]  /*886a0*/  STS.U8 [R16+UR4+0x3df80], R58 ;  /* 0x03df803a10007988 */ /* 0x0009e80008000004 */
[----:B0-----:R-:W3:Y:S04]  /*886b0*/  LDL.LU R90, [R1+0x1cc] ;  /* 0x0001cc00015a7983 */ /* 0x001ee80000300800 */
[----:B------:R-:W3:Y:S04]  /*886c0*/  LDL R21, [R1+0xeb4] ;  /* 0x000eb40001157983 */ /* 0x000ee80000100800 */
[----:B------:R-:W3:Y:S04]  /*886d0*/  LDL R20, [R1+0xeb8] ;  /* 0x000eb80001147983 */ /* 0x000ee80000100800 */
[----:B------:R-:W3:Y:S04]  /*886e0*/  LDL R23, [R1+0xebc] ;  /* 0x000ebc0001177983 */ /* 0x000ee80000100800 */
[----:B-1----:R-:W3:Y:S04]  /*886f0*/  LDL R22, [R1+0xec0] ;  /* 0x000ec00001167983 */ /* 0x002ee80000100800 */
[----:B--2---:R-:W2:Y:S04]  /*88700*/  LDL R59, [R1+0xf34] ;  /* 0x000f3400013b7983 */ /* 0x004ea80000100800 */
[----:B----4-:R-:W4:Y:S04]  /*88710*/  LDL R58, [R1+0xf38] ;  /* 0x000f3800013a7983 */ /* 0x010f280000100800 */
[----:B------:R0:W-:Y:S04]  /*88720*/  STS.U8 [R16+UR4+0x35f80], R57 ;  /* 0x035f803910007988 */ /* 0x0001e80008000004 */
[----:B------:R1:W-:Y:S04]  /*88730*/  STS.U8 [R16+UR4+0x25f80], R56 ;  /* 0x025f803810007988 */ /* 0x0003e80008000004 */
[----:B------:R-:W2:Y:S04]  /*88740*/  LDL R25, [R1+0xf3c] ;  /* 0x000f3c0001197983 */ /* 0x000ea80000100800 */
[----:B------:R-:W2:Y:S04]  /*88750*/  LDL R24, [R1+0xf40] ;  /* 0x000f400001187983 */ /* 0x000ea80000100800 */
[----:B------:R0:W-:Y:S04]  /*88760*/  STS.U8 [R16+UR4+0x25b80], R61 ;  /* 0x025b803d10007988 */ /* 0x0001e80008000004 */
[----:B------:R-:W2:Y:S04]  /*88770*/  LDL R27, [R1+0xecc] ;  /* 0x000ecc00011b7983 */ /* 0x000ea80000100800 */
[----:B------:R-:W2:Y:S01]  /*88780*/  LDL R26, [R1+0xed0] ;  /* 0x000ed000011a7983 */ /* 0x000ea20000100800 */
[----:B------:R-:W-:-:S03]  /*88790*/  ISETP.GE.AND P4, PT, R46, R18, PT ;  /* 0x000000122e00720c */ /* 0x000fc60003f86270 */
[----:B------:R-:W2:Y:S04]  /*887a0*/  LDL R63, [R1+0xf44] ;  /* 0x000f4400013f7983 */ /* 0x000ea80000100800 */
[----:B0-----:R-:W2:Y:S04]  /*887b0*/  LDL R57, [R1+0xec4] ;  /* 0x000ec40001397983 */ /* 0x001ea80000100800 */
[----:B-1----:R-:W2:Y:S01]  /*887c0*/  LDL R56, [R1+0xec8] ;  /* 0x000ec80001387983 */ /* 0x002ea20000100800 */
[----:B------:R-:W-:-:S03]  /*887d0*/  PRMT R19, RZ, 0x7610, R19 ;  /* 0x00007610ff137816 */ /* 0x000fc60000000013 */
[----:B------:R0:W-:Y:S04]  /*887e0*/  STS.U8 [R16+UR4+0x26380], R66 ;  /* 0x0263804210007988 */ /* 0x0001e80008000004 */
[----:B------:R-:W2:Y:S01]  /*887f0*/  LDL R61, [R1+0xf48] ;  /* 0x000f4800013d7983 */ /* 0x000ea20000100800 */
[----:B------:R-:W-:-:S03]  /*88800*/  PRMT R18, RZ, 0x7610, R18 ;  /* 0x00007610ff127816 */ /* 0x000fc60000000012 */
[----:B------:R-:W2:Y:S04]  /*88810*/  LDL R29, [R1+0xf4c] ;  /* 0x000f4c00011d7983 */ /* 0x000ea80000100800 */
[----:B------:R-:W2:Y:S04]  /*88820*/  LDL R28, [R1+0xf50] ;  /* 0x000f5000011c7983 */ /* 0x000ea80000100800 */
[----:B------:R-:W2:Y:S04]  /*88830*/  LDL R67, [R1+0xed4] ;  /* 0x000ed40001437983 */ /* 0x000ea80000100800 */
[----:B------:R1:W-:Y:S04]  /*88840*/  STS.U8 [R16+UR4+0x2e380], R60 ;  /* 0x02e3803c10007988 */ /* 0x0003e80008000004 */
[----:B------:R1:W-:Y:S04]  /*88850*/  STS.U8 [R16+UR4+0x36380], R62 ;  /* 0x0363803e10007988 */ /* 0x0003e80008000004 */
[----:B0-----:R-:W2:Y:S04]  /*88860*/  LDL R66, [R1+0xed8] ;  /* 0x000ed80001427983 */ /* 0x001ea80000100800 */
[----:B------:R0:W-:Y:S04]  /*88870*/  STS.U8 [R16+UR4+0x3e380], R64 ;  /* 0x03e3804010007988 */ /* 0x0001e80008000004 */
[----:B------:R-:W-:Y:S04]  /*88880*/  STS.U8 [R16+UR4+0x26780], R74 ;  /* 0x0267804a10007988 */ /* 0x000fe80008000004 */
[----:B------:R0:W-:Y:S04]  /*88890*/  STS.U8 [R16+UR4+0x2e780], R68 ;  /* 0x02e7804410007988 */ /* 0x0001e80008000004 */
[----:B------:R0:W-:Y:S04]  /*888a0*/  STS.U8 [R16+UR4+0x36780], R70 ;  /* 0x0367804610007988 */ /* 0x0001e80008000004 */
[----:B------:R0:W-:Y:S04]  /*888b0*/  STS.U8 [R16+UR4+0x3e780], R72 ;  /* 0x03e7804810007988 */ /* 0x0001e80008000004 */
[----:B-1----:R-:W2:Y:S04]  /*888c0*/  LDL R60, [R1+0xf60] ;  /* 0x000f6000013c7983 */ /* 0x002ea80000100800 */
[----:B------:R-:W2:Y:S04]  /*888d0*/  LDL R62, [R1+0xf5c] ;  /* 0x000f5c00013e7983 */ /* 0x000ea80000100800 */
[----:B------:R-:W2:Y:S04]  /*888e0*/  LDL R65, [R1+0xee4] ;  /* 0x000ee40001417983 */ /* 0x000ea80000100800 */
[----:B0-----:R-:W2:Y:S01]  /*888f0*/  LDL R64, [R1+0xeec] ;  /* 0x000eec0001407983 */ /* 0x001ea20000100800 */
[----:B------:R-:W-:-:S02]  /*88900*/  PRMT R30, RZ, 0x7610, R30 ;  /* 0x00007610ff1e7816 */ /* 0x000fc4000000001e */
[----:B------:R-:W-:Y:S01]  /*88910*/  PRMT R31, RZ, 0x7610, R31 ;  /* 0x00007610ff1f7816 */ /* 0x000fe2000000001f */
[----:B------:R-:W2:Y:S04]  /*88920*/  LDL R68, [R1+0xefc] ;  /* 0x000efc0001447983 */ /* 0x000ea80000100800 */
[----:B------:R0:W-:Y:S04]  /*88930*/  STS.U8 [R16+UR4+0x26b80], R84 ;  /* 0x026b805410007988 */ /* 0x0001e80008000004 */
[----:B------:R1:W-:Y:S04]  /*88940*/  STS.U8 [R16+UR4+0x2eb80], R86 ;  /* 0x02eb805610007988 */ /* 0x0003e80008000004 */
[----:B---3--:R3:W-:Y:S04]  /*88950*/  STS.U8 [R16+UR4+0x36b80], R88 ;  /* 0x036b805810007988 */ /* 0x0087e80008000004 */
[----:B------:R0:W-:Y:S04]  /*88960*/  STS.U8 [R16+UR4+0x3eb80], R90 ;  /* 0x03eb805a10007988 */ /* 0x0001e80008000004 */
[----:B------:R0:W3:Y:S04]  /*88970*/  @!P2 LDG.E.U8 R18, desc[UR6][R20.64] ;  /* 0x000000061412a981 */ /* 0x0000e8000c1e1100 */
[----:B------:R4:W3:Y:S01]  /*88980*/  @!P4 LDG.E.U8 R19, desc[UR6][R22.64] ;  /* 0x000000061613c981 */ /* 0x0008e2000c1e1100 */
[----:B0-----:R-:W-:Y:S01]  /*88990*/  PRMT R21, RZ, 0x7610, R21 ;  /* 0x00007610ff157816 */ /* 0x001fe20000000015 */
[----:B----4-:R-:W-:-:S02]  /*889a0*/  @!P2 IMAD.MOV.U32 R22, RZ, RZ, R58 ;  /* 0x000000ffff16a224 */ /* 0x010fc400078e003a */
[----:B--2---:R-:W-:Y:S01]  /*889b0*/  @!P2 IMAD.MOV.U32 R23, RZ, RZ, R59 ;  /* 0x000000ffff17a224 */ /* 0x004fe200078e003b */
[----:B------:R-:W2:Y:S04]  /*889c0*/  LDL R58, [R1+0xee0] ;  /* 0x000ee000013a7983 */ /* 0x000ea80000100800 */
[----:B------:R-:W4:Y:S04]  /*889d0*/  LDL R59, [R1+0xedc] ;  /* 0x000edc00013b7983 */ /* 0x000f280000100800 */
[----:B------:R0:W3:Y:S02]  /*889e0*/  @!P4 LDG.E.U8 R21, desc[UR6][R24.64] ;  /* 0x000000061815c981 */ /* 0x0000e4000c1e1100 */
[----:B0-----:R-:W-:-:S02]  /*889f0*/  @!P2 IMAD.MOV.U32 R24, RZ, RZ, R56 ;  /* 0x000000ffff18a224 */ /* 0x001fc400078e0038 */
[----:B------:R-:W-:Y:S01]  /*88a00*/  @!P2 IMAD.MOV.U32 R25, RZ, RZ, R57 ;  /* 0x000000ffff19a224 */ /* 0x000fe200078e0039 */
[----:B------:R-:W3:Y:S04]  /*88a10*/  LDL R56, [R1+0xf58] ;  /* 0x000f580001387983 */ /* 0x000ee80000100800 */
[----:B------:R-:W3:Y:S01]  /*88a20*/  LDL R57, [R1+0xf54] ;  /* 0x000f540001397983 */ /* 0x000ee20000100800 */
[----:B------:R-:W-:-:S06]  /*88a30*/  PRMT R20, RZ, 0x7610, R20 ;  /* 0x00007610ff147816 */ /* 0x000fcc0000000014 */
[----:B------:R0:W3:Y:S02]  /*88a40*/  @!P2 LDG.E.U8 R20, desc[UR6][R22.64] ;  /* 0x000000061614a981 */ /* 0x0000e4000c1e1100 */
[----:B0-----:R-:W-:Y:S02]  /*88a50*/  PRMT R23, RZ, 0x7610, R23 ;  /* 0x00007610ff177816 */ /* 0x001fe40000000017 */
[----:B------:R-:W-:-:S04]  /*88a60*/  PRMT R22, RZ, 0x7610, R22 ;  /* 0x00007610ff167816 */ /* 0x000fc80000000016 */
[----:B------:R0:W3:Y:S04]  /*88a70*/  @!P4 LDG.E.U8 R23, desc[UR6][R26.64] ;  /* 0x000000061a17c981 */ /* 0x0000e8000c1e1100 */
[----:B------:R0:W3:Y:S02]  /*88a80*/  @!P2 LDG.E.U8 R22, desc[UR6][R24.64] ;  /* 0x000000061816a981 */ /* 0x0000e4000c1e1100 */
[----:B0-----:R-:W-:Y:S02]  /*88a90*/  @!P2 IMAD.MOV.U32 R26, RZ, RZ, R61 ;  /* 0x000000ffff1aa224 */ /* 0x001fe400078e003d */
[----:B------:R-:W3:Y:S01]  /*88aa0*/  LDL R61, [R1+0xee8] ;  /* 0x000ee800013d7983 */ /* 0x000ee20000100800 */
[----:B------:R-:W-:Y:S02]  /*88ab0*/  PRMT R24, RZ, 0x7610, R24 ;  /* 0x00007610ff187816 */ /* 0x000fe40000000018 */
[----:B------:R-:W-:Y:S01]  /*88ac0*/  PRMT R25, RZ, 0x7610, R25 ;  /* 0x00007610ff197816 */ /* 0x000fe20000000019 */
[----:B------:R-:W-:-:S02]  /*88ad0*/  @!P2 IMAD.MOV.U32 R27, RZ, RZ, R63 ;  /* 0x000000ffff1ba224 */ /* 0x000fc400078e003f */
[----:B------:R-:W3:Y:S04]  /*88ae0*/  LDL R63, [R1+0xef0] ;  /* 0x000ef000013f7983 */ /* 0x000ee80000100800 */
[----:B------:R0:W3:Y:S04]  /*88af0*/  @!P2 LDG.E.U8 R24, desc[UR6][R26.64] ;  /* 0x000000061a18a981 */ /* 0x0000e8000c1e1100 */
[----:B------:R1:W3:Y:S01]  /*88b00*/  @!P4 LDG.E.U8 R25, desc[UR6][R28.64] ;  /* 0x000000061c19c981 */ /* 0x0002e2000c1e1100 */
[----:B0-----:R-:W-:Y:S01]  /*88b10*/  PRMT R26, RZ, 0x7610, R26 ;  /* 0x00007610ff1a7816 */ /* 0x001fe2000000001a */
[----:B-1----:R-:W-:-:S02]  /*88b20*/  @!P2 IMAD.MOV.U32 R28, RZ, RZ, R66 ;  /* 0x000000ffff1ca224 */ /* 0x002fc400078e0042 */
[----:B------:R-:W-:Y:S01]  /*88b30*/  @!P2 IMAD.MOV.U32 R29, RZ, RZ, R67 ;  /* 0x000000ffff1da224 */ /* 0x000fe200078e0043 */
[----:B------:R-:W-:Y:S02]  /*88b40*/  PRMT R27, RZ, 0x7610, R27 ;  /* 0x00007610ff1b7816 */ /* 0x000fe4000000001b */
[----:B------:R-:W-:Y:S01]  /*88b50*/  PRMT R32, RZ, 0x7610, R32 ;  /* 0x00007610ff207816 */ /* 0x000fe20000000020 */
[----:B------:R-:W3:Y:S04]  /*88b60*/  LDL R67, [R1+0xf74] ;  /* 0x000f740001437983 */ /* 0x000ee80000100800 */
[----:B------:R2:W3:Y:S04]  /*88b70*/  @!P2 LDG.E.U8 R26, desc[UR6][R28.64] ;  /* 0x000000061c1aa981 */ /* 0x0004e8000c1e1100 */
[----:B------:R-:W3:Y:S01]  /*88b80*/  LDL R66, [R1+0xf78] ;  /* 0x000f780001427983 */ /* 0x000ee20000100800 */
[----:B--2---:R-:W-:-:S02]  /*88b90*/  @!P4 IMAD.MOV.U32 R28, RZ, RZ, R58 ;  /* 0x000000ffff1cc224 */ /* 0x004fc400078e003a */
[----:B----4-:R-:W-:Y:S01]  /*88ba0*/  @!P4 IMAD.MOV.U32 R29, RZ, RZ, R59 ;  /* 0x000000ffff1dc224 */ /* 0x010fe200078e003b */
[----:B------:R-:W2:Y:S04]  /*88bb0*/  LDL R58, [R1+0xf68] ;  /* 0x000f6800013a7983 */ /* 0x000ea80000100800 */
[----:B------:R-:W4:Y:S04]  /*88bc0*/  LDL R59, [R1+0xf64] ;  /* 0x000f6400013b7983 */ /* 0x000f280000100800 */
[----:B------:R3:W4:Y:S02]  /*88bd0*/  @!P4 LDG.E.U8 R27, desc[UR6][R28.64] ;  /* 0x000000061c1bc981 */ /* 0x000724000c1e1100 */
[----:B---3--:R-:W-:-:S02]  /*88be0*/  @!P2 IMAD.MOV.U32 R28, RZ, RZ, R56 ;  /* 0x000000ffff1ca224 */ /* 0x008fc400078e0038 */
[----:B------:R-:W-:Y:S01]  /*88bf0*/  @!P2 IMAD.MOV.U32 R29, RZ, RZ, R57 ;  /* 0x000000ffff1da224 */ /* 0x000fe200078e0039 */
[----:B------:R-:W3:Y:S04]  /*88c00*/  LDL R56, [R1+0xf70] ;  /* 0x000f700001387983 */ /* 0x000ee80000100800 */
[----:B------:R-:W3:Y:S04]  /*88c10*/  LDL R57, [R1+0xf6c] ;  /* 0x000f6c0001397983 */ /* 0x000ee80000100800 */
[----:B------:R0:W3:Y:S02]  /*88c20*/  @!P2 LDG.E.U8 R30, desc[UR6][R28.64] ;  /* 0x000000061c1ea981 */ /* 0x0000e4000c1e1100 */
[----:B0-----:R-:W-:-:S02]  /*88c30*/  @!P4 IMAD.MOV.U32 R28, RZ, RZ, R60 ;  /* 0x000000ffff1cc224 */ /* 0x001fc400078e003c */
[----:B------:R-:W-:Y:S01]  /*88c40*/  @!P4 IMAD.MOV.U32 R29, RZ, RZ, R62 ;  /* 0x000000ffff1dc224 */ /* 0x000fe200078e003e */
[----:B------:R-:W3:Y:S04]  /*88c50*/  LDL R60, [R1+0xef8] ;  /* 0x000ef800013c7983 */ /* 0x000ee80000100800 */
[----:B------:R-:W3:Y:S04]  /*88c60*/  LDL R62, [R1+0xef4] ;  /* 0x000ef400013e7983 */ /* 0x000ee80000100800 */
[----:B------:R0:W3:Y:S01]  /*88c70*/  @!P4 LDG.E.U8 R31, desc[UR6][R28.64] ;  /* 0x000000061c1fc981 */ /* 0x0000e2000c1e1100 */
[----:B------:R-:W-:Y:S01]  /*88c80*/  PRMT R37, RZ, 0x7610, R37 ;  /* 0x00007610ff257816 */ /* 0x000fe20000000025 */
[----:B0-----:R-:W-:-:S02]  /*88c90*/  @!P2 IMAD.MOV.U32 R29, RZ, RZ, R65 ;  /* 0x000000ffff1da224 */ /* 0x001fc400078e0041 */
[----:B------:R-:W3:Y:S01]  /*88ca0*/  LDL R65, [R1+0xf7c] ;  /* 0x000f7c0001417983 */ /* 0x000ee20000100800 */
[----:B------:R-:W-:-:S03]  /*88cb0*/  @!P2 IMAD.MOV.U32 R28, RZ, RZ, R61 ;  /* 0x000000ffff1ca224 */ /* 0x000fc600078e003d */
[----:B------:R-:W3:Y:S04]  /*88cc0*/  LDL R61, [R1+0xf00] ;  /* 0x000f0000013d7983 */ /* 0x000ee80000100800 */
[----:B------:R0:W3:Y:S01]  /*88cd0*/  @!P2 LDG.E.U8 R32, desc[UR6][R28.64] ;  /* 0x000000061c20a981 */ /* 0x0000e2000c1e1100 */
[----:B------:R-:W-:Y:S01]  /*88ce0*/  PRMT R38, RZ, 0x7610, R38 ;  /* 0x00007610ff267816 */ /* 0x000fe20000000026 */
[----:B0-----:R-:W-:Y:S02]  /*88cf0*/  @!P4 IMAD.MOV.U32 R28, RZ, RZ, R63 ;  /* 0x000000ffff1cc224 */ /* 0x001fe400078e003f */
[----:B------:R-:W-:Y:S01]  /*88d00*/  @!P4 IMAD.MOV.U32 R29, RZ, RZ, R64 ;  /* 0x000000ffff1dc224 */ /* 0x000fe200078e0040 */
[----:B------:R-:W-:Y:S01]  /*88d10*/  PRMT R39, RZ, 0x7610, R39 ;  /* 0x00007610ff277816 */ /* 0x000fe20000000027 */
[----:B------:R-:W3:Y:S04]  /*88d20*/  LDL R64, [R1+0xf80] ;  /* 0x000f800001407983 */ /* 0x000ee80000100800 */
[----:B------:R2:W3:Y:S01]  /*88d30*/  @!P4 LDG.E.U8 R37, desc[UR6][R28.64] ;  /* 0x000000061c25c981 */ /* 0x0004e2000c1e1100 */
[----:B------:R-:W-:-:S02]  /*88d40*/  PRMT R40, RZ, 0x7610, R40 ;  /* 0x00007610ff287816 */ /* 0x000fc40000000028 */
[----:B------:R-:W-:Y:S02]  /*88d50*/  PRMT R41, RZ, 0x7610, R41 ;  /* 0x00007610ff297816 */ /* 0x000fe40000000029 */
[----:B------:R-:W-:Y:S01]  /*88d60*/  PRMT R42, RZ, 0x7610, R42 ;  /* 0x00007610ff2a7816 */ /* 0x000fe2000000002a */
[----:B------:R-:W3:Y:S01]  /*88d70*/  LDL R63, [R1+0xf84] ;  /* 0x000f8400013f7983 */ /* 0x000ee20000100800 */
[----:B--2---:R-:W-:Y:S02]  /*88d80*/  @!P2 IMAD.MOV.U32 R28, RZ, RZ, R58 ;  /* 0x000000ffff1ca224 */ /* 0x004fe400078e003a */
        /* <DEDUP_REMOVED lines=11> */
[----:B------:R-:W-:Y:S01]  /*88e40*/  PRMT R43, RZ, 0x7610, R43 ;  /* 0x00007610ff2b7816 */ /* 0x000fe2000000002b */
[----:B------:R-:W3:Y:S04]  /*88e50*/  LDL R62, [R1+0xf88] ;  /* 0x000f8800013e7983 */ /* 0x000ee80000100800 */
[----:B------:R0:W3:Y:S04]  /*88e60*/  @!P2 LDG.E.U8 R40, desc[UR6][R28.64] ;  /* 0x000000061c28a981 */ /* 0x0000e8000c1e1100 */
[----:B------:R-:W3:Y:S01]  /*88e70*/  LDL R60, [R1+0xf90] ;  /* 0x000f9000013c7983 */ /* 0x000ee20000100800 */
[----:B0-----:R-:W-:-:S02]  /*88e80*/  @!P4 IMAD.MOV.U32 R29, RZ, RZ, R68 ;  /* 0x000000ffff1dc224 */ /* 0x001fc400078e0044 */
[----:B------:R-:W-:Y:S02]  /*88e90*/  @!P4 IMAD.MOV.U32 R28, RZ, RZ, R61 ;  /* 0x000000ffff1cc224 */ /* 0x000fe400078e003d */
[----:B------:R-:W3:Y:S04]  /*88ea0*/  LDL R61, [R1+0xf8c] ;  /* 0x000f8c00013d7983 */ /* 0x000ee80000100800 */
[----:B------:R0:W3:Y:S02]  /*88eb0*/  @!P4 LDG.E.U8 R41, desc[UR6][R28.64] ;  /* 0x000000061c29c981 */ /* 0x0000e4000c1e1100 */
[----:B0-----:R-:W-:Y:S02]  /*88ec0*/  @!P2 IMAD.MOV.U32 R28, RZ, RZ, R66 ;  /* 0x000000ffff1ca224 */ /* 0x001fe400078e0042 */
[----:B------:R-:W-:Y:S01]  /*88ed0*/  @!P2 IMAD.MOV.U32 R29, RZ, RZ, R67 ;  /* 0x000000ffff1da224 */ /* 0x000fe200078e0043 */
[----:B------:R-:W-:-:S02]  /*88ee0*/  PRMT R44, RZ, 0x7610, R44 ;  /* 0x00007610ff2c7816 */ /* 0x000fc4000000002c */
[----:B------:R-:W-:Y:S01]  /*88ef0*/  PRMT R45, RZ, 0x7610, R45 ;  /* 0x00007610ff2d7816 */ /* 0x000fe2000000002d */
[----:B------:R-:W3:Y:S04]  /*88f00*/  LDL R66, [R1+0xf98] ;  /* 0x000f980001427983 */ /* 0x000ee80000100800 */
[----:B------:R0:W3:Y:S04]  /*88f10*/  @!P2 LDG.E.U8 R42, desc[UR6][R28.64] ;  /* 0x000000061c2aa981 */ /* 0x0000e8000c1e1100 */
[----:B------:R-:W3:Y:S01]  /*88f20*/  LDL R67, [R1+0xf94] ;  /* 0x000f940001437983 */ /* 0x000ee20000100800 */
[----:B0-----:R-:W-:-:S02]  /*88f30*/  @!P4 IMAD.MOV.U32 R28, RZ, RZ, R64 ;  /* 0x000000ffff1cc224 */ /* 0x001fc400078e0040 */
[----:B------:R-:W-:Y:S01]  /*88f40*/  @!P4 IMAD.MOV.U32 R29, RZ, RZ, R65 ;  /* 0x000000ffff1dc224 */ /* 0x000fe200078e0041 */
[----:B------:R-:W3:Y:S04]  /*88f50*/  LDL R64, [R1+0xfa0] ;  /* 0x000fa00001407983 */ /* 0x000ee80000100800 */
[----:B------:R-:W3:Y:S04]  /*88f60*/  LDL R65, [R1+0xf9c] ;  /* 0x000f9c0001417983 */ /* 0x000ee80000100800 */
[----:B------:R2:W3:Y:S02]  /*88f70*/  @!P4 LDG.E.U8 R43, desc[UR6][R28.64] ;  /* 0x000000061c2bc981 */ /* 0x0004e4000c1e1100 */
        /* <DEDUP_REMOVED lines=9> */
[----:B------:R0:W3:Y:S01]  /*89010*/  @!P4 LDG.E.U8 R45, desc[UR6][R28.64] ;  /* 0x000000061c2dc981 */ /* 0x0000e2000c1e1100 */
[----:B------:R-:W-:Y:S01]  /*89020*/  PRMT R46, RZ, 0x7610, R46 ;  /* 0x00007610ff2e7816 */ /* 0x000fe2000000002e */
[----:B0-----:R-:W-:-:S02]  /*89030*/  @!P2 IMAD.MOV.U32 R28, RZ, RZ, R62 ;  /* 0x000000ffff1ca224 */ /* 0x001fc400078e003e */
[----:B------:R-:W3:Y:S04]  /*89040*/  LDL R62, [R1+0xf28] ;  /* 0x000f2800013e7983 */ /* 0x000ee80000100800 */
[----:B------:R-:W3:Y:S04]  /*89050*/  LDL.LU R68, [R1+0x1d0] ;  /* 0x0001d00001447983 */ /* 0x000ee80000300800 */
[----:B------:R-:W3:Y:S04]  /*89060*/  LDL.LU R70, [R1+0x1c4] ;  /* 0x0001c40001467983 */ /* 0x000ee80000300800 */
[----:B------:R-:W3:Y:S04]  /*89070*/  LDL.LU R72, [R1+0xf0] ;  /* 0x0000f00001487983 */ /* 0x000ee80000300800 */
[----:B------:R-:W3:Y:S04]  /*89080*/  LDL.LU R84, [R1+0xec] ;  /* 0x0000ec0001547983 */ /* 0x000ee80000300800 */
[----:B------:R-:W3:Y:S04]  /*89090*/  LDL.LU R86, [R1+0x78] ;  /* 0x0000780001567983 */ /* 0x000ee80000300800 */
[----:B------:R-:W3:Y:S01]  /*890a0*/  LDL.LU R88, [R1+0x74] ;  /* 0x0000740001587983 */ /* 0x000ee20000300800 */
[----:B------:R-:W-:-:S03]  /*890b0*/  @!P2 IMAD.MOV.U32 R29, RZ, RZ, R63 ;  /* 0x000000ffff1da224 */ /* 0x000fc600078e003f */
[----:B------:R-:W3:Y:S04]  /*890c0*/  LDL.LU R90, [R1+0x70] ;  /* 0x00007000015a7983 */ /* 0x000ee80000300800 */
[----:B------:R-:W3:Y:S01]  /*890d0*/  LDL R63, [R1+0xf24] ;  /* 0x000f2400013f7983 */ /* 0x000ee20000100800 */
[----:B------:R-:W-:-:S03]  /*890e0*/  PRMT R47, RZ, 0x7610, R47 ;  /* 0x00007610ff2f7816 */ /* 0x000fc6000000002f */
[----:B------:R0:W3:Y:S01]  /*890f0*/  @!P2 LDG.E.U8 R46, desc[UR6][R28.64] ;  /* 0x000000061c2ea981 */ /* 0x0000e2000c1e1100 */
[----:B------:R-:W-:Y:S01]  /*89100*/  PRMT R48, RZ, 0x7610, R48 ;  /* 0x00007610ff307816 */ /* 0x000fe20000000030 */
[----:B0-----:R-:W-:Y:S02]  /*89110*/  @!P4 IMAD.MOV.U32 R28, RZ, RZ, R60 ;  /* 0x000000ffff1cc224 */ /* 0x001fe400078e003c */
        /* <DEDUP_REMOVED lines=12> */
[----:B------:R-:W3:Y:S01]  /*891e0*/  LDL R57, [R1+0xfac] ;  /* 0x000fac0001397983 */ /* 0x000ee20000100800 */
[----:B------:R-:W-:Y:S02]  /*891f0*/  PRMT R49, RZ, 0x7610, R49 ;  /* 0x00007610ff317816 */ /* 0x000fe40000000031 */
[----:B------:R-:W-:-:S04]  /*89200*/  PRMT R50, RZ, 0x7610, R50 ;  /* 0x00007610ff327816 */ /* 0x000fc80000000032 */
[----:B------:R0:W3:Y:S01]  /*89210*/  @!P4 LDG.E.U8 R49, desc[UR6][R28.64] ;  /* 0x000000061c31c981 */ /* 0x0000e2000c1e1100 */
[----:B------:R-:W-:Y:S01]  /*89220*/  PRMT R51, RZ, 0x7610, R51 ;  /* 0x00007610ff337816 */ /* 0x000fe20000000033 */
[----:B0-----:R-:W-:Y:S02]  /*89230*/  @!P2 IMAD.MOV.U32 R28, RZ, RZ, R66 ;  /* 0x000000ffff1ca224 */ /* 0x001fe400078e0042 */
[----:B------:R-:W-:-:S05]  /*89240*/  @!P2 IMAD.MOV.U32 R29, RZ, RZ, R67 ;  /* 0x000000ffff1da224 */ /* 0x000fca00078e0043 */
        /* <DEDUP_REMOVED lines=13> */
[----:B------:R-:W-:-:S03]  /*89320*/  PRMT R55, RZ, 0x7610, R55 ;  /* 0x00007610ff377816 */ /* 0x000fc60000000037 */
[----:B------:R0:W-:Y:S04]  /*89330*/  STS.U8 [R16+UR4+0x3f380], R17 ;  /* 0x03f3801110007988 */ /* 0x0001e80008000004 */
[----:B0-----:R-:W5:Y:S04]  /*89340*/  LDL.LU R17, [R1+0x2fe0] ;  /* 0x002fe00001117983 */ /* 0x001f680000300800 */
        /* <DEDUP_REMOVED lines=19> */
[----:B------:R0:W-:Y:S01]  /*89480*/  STS.U8 [R3+UR4+0x41400], R20 ;  /* 0x0414001403007988 */ /* 0x0001e20008000004 */
[----:B--2---:R-:W-:-:S02]  /*89490*/  @!P2 IMAD.MOV.U32 R28, RZ, RZ, R58 ;  /* 0x000000ffff1ca224 */ /* 0x004fc400078e003a */
[----:B----4-:R-:W-:-:S05]  /*894a0*/  @!P2 IMAD.MOV.U32 R29, RZ, RZ, R59 ;  /* 0x000000ffff1da224 */ /* 0x010fca00078e003b */
[----:B------:R3:W2:Y:S02]  /*894b0*/  @!P2 LDG.E.U8 R54, desc[UR6][R28.64] ;  /* 0x000000061c36a981 */ /* 0x0006a4000c1e1100 */
[----:B---3--:R-:W-:Y:S02]  /*894c0*/  @!P4 IMAD.MOV.U32 R28, RZ, RZ, R56 ;  /* 0x000000ffff1cc224 */ /* 0x008fe400078e0038 */
[----:B------:R-:W-:-:S05]  /*894d0*/  @!P4 IMAD.MOV.U32 R29, RZ, RZ, R57 ;  /* 0x000000ffff1dc224 */ /* 0x000fca00078e0039 */
[----:B------:R-:W3:Y:S04]  /*894e0*/  @!P4 LDG.E.U8 R55, desc[UR6][R28.64] ;  /* 0x000000061c37c981 */ /* 0x000ee8000c1e1100 */
[----:B------:R-:W4:Y:S04]  /*894f0*/  LDL R28, [R1+0x2e04] ;  /* 0x002e0400011c7983 */ /* 0x000f280000100800 */
[----:B0-----:R0:W5:Y:S01]  /*89500*/  LDL.LU R20, [R1+0x2fc4] ;  /* 0x002fc40001147983 */ /* 0x0011620000300800 */
[----:B------:R-:W1:Y:S01]  /*89510*/  S2R R10, SR_TID.X ;  /* 0x00000000000a7919 */ /* 0x000e620000002100 */
[----:B------:R-:W0:Y:S01]  /*89520*/  S2R R11, SR_TID.X ;  /* 0x00000000000b7919 */ /* 0x000e220000002100 */
[----:B------:R-:W0:Y:S01]  /*89530*/  S2R R12, SR_TID.X ;  /* 0x00000000000c7919 */ /* 0x000e220000002100 */
[----:B------:R-:W0:Y:S01]  /*89540*/  S2R R13, SR_TID.X ;  /* 0x00000000000d7919 */ /* 0x000e220000002100 */
[----:B------:R4:W-:Y:S04]  /*89550*/  STS.U8 [R3+UR4+0x41000], R18 ;  /* 0x0410001203007988 */ /* 0x0009e80008000004 */
[----:B------:R0:W-:Y:S04]  /*89560*/  STS.U8 [R3+UR4+0x41800], R19 ;  /* 0x0418001303007988 */ /* 0x0001e80008000004 */
[----:B------:R0:W-:Y:S01]  /*89570*/  STS.U8 [R3+UR4+0x41c00], R21 ;  /* 0x041c001503007988 */ /* 0x0001e20008000004 */
[----:B-1----:R-:W-:-:S02]  /*89580*/  LOP3.LUT R10, R10, 0x7f, RZ, 0xc0, !PT ;  /* 0x0000007f0a0a7812 */ /* 0x002fc400078ec0ff */
[----:B0-----:R-:W-:Y:S02]  /*89590*/  LOP3.LUT R11, R11, 0x7f, RZ, 0xc0, !PT ;  /* 0x0000007f0b0b7812 */ /* 0x001fe400078ec0ff */
[----:B------:R-:W-:Y:S02]  /*895a0*/  LOP3.LUT R12, R12, 0x7f, RZ, 0xc0, !PT ;  /* 0x0000007f0c0c7812 */ /* 0x000fe400078ec0ff */
[----:B------:R-:W-:Y:S02]  /*895b0*/  LOP3.LUT R13, R13, 0x7f, RZ, 0xc0, !PT ;  /* 0x0000007f0d0d7812 */ /* 0x000fe400078ec0ff */
[----:B------:R-:W-:Y:S02]  /*895c0*/  LOP3.LUT R10, R10, 0x10, RZ, 0x3c, !PT ;  /* 0x000000100a0a7812 */ /* 0x000fe400078e3cff */
[----:B------:R-:W-:Y:S02]  /*895d0*/  LOP3.LUT R11, R11, 0x20, RZ, 0x3c, !PT ;  /* 0x000000200b0b7812 */ /* 0x000fe400078e3cff */
[----:B------:R-:W-:-:S02]  /*895e0*/  LOP3.LUT R12, R12, 0x30, RZ, 0x3c, !PT ;  /* 0x000000300c0c7812 */ /* 0x000fc400078e3cff */
[----:B------:R-:W-:Y:S01]  /*895f0*/  LOP3.LUT R13, R13, 0x40, RZ, 0x3c, !PT ;  /* 0x000000400d0d7812 */ /* 0x000fe200078e3cff */
        /* <DEDUP_REMOVED lines=26> */
[----:B--2---:R0:W-:Y:S04]  /*897a0*/  STS.U8 [R16+UR4+0x41780], R54 ;  /* 0x0417803610007988 */ /* 0x0041e80008000004 */
[----:B---3--:R0:W-:Y:S01]  /*897b0*/  STS.U8 [R16+UR4+0x41f80], R55 ;  /* 0x041f803710007988 */ /* 0x0081e20008000004 */
[----:B------:R1:W-:Y:S06]  /*897c0*/  MEMBAR.ALL.CTA ;  /* 0x0000000000007992 */ /* 0x0003ec0000008000 */
[----:B-1----:R-:W1:Y:S01]  /*897d0*/  FENCE.VIEW.ASYNC.S ;  /* 0x00000000000073c6 */ /* 0x002e620000000000 */
[----:B----4-:R-:W-:-:S05]  /*897e0*/  LEA R18, R28, UR4, 0x3 ;  /* 0x000000041c127c11 */ /* 0x010fca000f8e18ff */
[----:B------:R-:W-:-:S05]  /*897f0*/  VIADD R18, R18, 0x42000 ;  /* 0x0004200012127836 */ /* 0x000fca0000000000 */
[----:B------:R-:W-:Y:S01]  /*89800*/  R2UR UR76, R18 ;  /* 0x00000000124c72ca */ /* 0x000fe200000e0000 */
[----:B-1----:R-:W-:Y:S06]  /*89810*/  BAR.SYNC.DEFER_BLOCKING 0x0 ;  /* 0x0000000000007b1d */ /* 0x002fec0000010000 */
[----:B0-----:R-:W-:Y:S08]  /*89820*/  @P0 BRA `(.L_x_9) ;  /* 0x00000004005c0947 */ /* 0x001ff00003800000 */
[----:B------:R-:W-:Y:S01]  /*89830*/  IMAD.U32 R29, RZ, RZ, UR4 ;  /* 0x00000004ff1d7e24 */ /* 0x000fe2000f8e00ff */
[----:B------:R-:W-:Y:S01]  /*89840*/  ELECT P2, URZ, PT ;  /* 0x0000000000ff782f */ /* 0x000fe20003840000 */
[----:B------:R-:W-:Y:S02]  /*89850*/  UMOV UR74, 0x0 ;  /* 0x00000000004a7882 */ /* 0x000fe40000000000 */
[----:B------:R-:W-:Y:S01]  /*89860*/  VIADD R29, R29, 0x20000 ;  /* 0x000200001d1d7836 */ /* 0x000fe20000000000 */
[----:B------:R-:W-:Y:S01]  /*89870*/  UMOV UR75, 0x8048010 ;  /* 0x08048010004b7882 */ /* 0x000fe20000000000 */
[----:B------:R-:W-:-:S03]  /*89880*/  UIADD3 UR77, UPT, UPT, UR5, 0x10, URZ ;  /* 0x00000010054d7890 */ /* 0x000fc6000fffe0ff */
[----:B------:R-:W-:-:S04]  /*89890*/  SHF.R.U32.HI R29, RZ, 0x4, R29 ;  /* 0x00000004ff1d7819 */ /* 0x000fc8000001161d */
[----:B------:R-:W-:Y:S01]  /*898a0*/  SGXT.U32 R29, R29, 0xe ;  /* 0x0000000e1d1d781a */ /* 0x000fe20000000000 */
[----:B------:R-:W-:-:S03]  /*898b0*/  @P2 IMAD.MOV.U32 R19, RZ, RZ, 0x40004040 ;  /* 0x40004040ff132424 */ /* 0x000fc600078e00ff */
[----:B------:R-:W-:Y:S02]  /*898c0*/  R2UR UR72, R29 ;  /* 0x000000001d4872ca */ /* 0x000fe400000e0000 */
[----:B------:R-:W-:Y:S01]  /*898d0*/  @P2 R2UR UR73, R19 ;  /* 0x00000000134922ca */ /* 0x000fe200000e0000 */
[----:B------:R-:W-:-:S10]  /*898e0*/  IMAD.MOV.U32 R19, RZ, RZ, RZ ;  /* 0x000000ffff137224 */ /* 0x000fd400078e00ff */
[----:B------:R-:W-:-:S05]  /*898f0*/  IMAD.U32 R18, RZ, RZ, UR72 ;  /* 0x00000048ff127e24 */ /* 0x000fca000f8e00ff */
[----:B------:R-:W-:Y:S01]  /*89900*/  @P2 R2UR UR72, R18 ;  /* 0x00000000124822ca */ /* 0x000fe200000e0000 */
[----:B------:R-:W-:-:S05]  /*89910*/  IMAD.U32 R18, RZ, RZ, UR76 ;  /* 0x0000004cff127e24 */ /* 0x000fca000f8e00ff */
[----:B------:R-:W-:-:S07]  /*89920*/  @P2 MOV R18, R18 ;  /* 0x0000001200122202 */ /* 0x000fce0000000f00 */
[----:B------:R0:W-:Y:S02]  /*89930*/  UTCQMMA gdesc[UR72], gdesc[UR10], tmem[UR5], tmem[UR74], idesc[UR75], UPT ;  /* 0x00ff4a0a480075ea */ /* 0x0001e4000b800305 */
[----:B0-----:R-:W-:Y:S01]  /*89940*/  UMOV UR72, 0x0 ;  /* 0x0000000000487882 */ /* 0x001fe20000000000 */
[----:B------:R-:W-:Y:S02]  /*89950*/  UMOV UR73, 0x8048010 ;  /* 0x0804801000497882 */ /* 0x000fe40000000000 */
[----:B------:R0:W-:Y:S02]  /*89960*/  UTCQMMA gdesc[UR8], gdesc[UR12], tmem[UR5], tmem[UR72], idesc[UR73], UPT ;  /* 0x00ff480c080075ea */ /* 0x0001e4000b800305 */
[----:B0-----:R-:W-:-:S09]  /*89970*/  UIADD3.64 UR72, UPT, UPT, UR8, 0x100, URZ ;  /* 0x0000010008487897 */ /* 0x001fd2000fffe0ff */
[----:B------:R0:W-:Y:S02]  /*89980*/  UTCQMMA gdesc[UR72], gdesc[UR60], tmem[UR5], tmem[UR74], idesc[UR75], UPT ;  /* 0x00ff4a3c480075ea */ /* 0x0001e4000b800305 */
[----:B0-----:R-:W-:Y:S01]  /*89990*/  UIADD3.64 UR74, UPT, UPT, UR8, 0x200, URZ ;  /* 0x00000200084a7897 */ /* 0x001fe2000fffe0ff */
[----:B------:R-:W-:Y:S01]  /*899a0*/  UMOV UR72, 0x0 ;  /* 0x0000000000487882 */ /* 0x000fe20000000000 */
[----:B------:R-:W-:-:S07]  /*899b0*/  UMOV UR73, 0x8048010 ;  /* 0x0804801000497882 */ /* 0x000fce0000000000 */
        /* <DEDUP_REMOVED lines=21> */
[----:B0-----:R-:W-:Y:S01]  /*89b10*/  UMOV UR72, 0x0 ;  /* 0x0000000000487882 */ /* 0x001fe20000000000 */
[----:B------:R-:W-:Y:S02]  /*89b20*/  UMOV UR73, 0x8048010 ;  /* 0x0804801000497882 */ /* 0x000fe40000000000 */
[----:B------:R-:W-:Y:S01]  /*89b30*/  UTCQMMA gdesc[UR14], gdesc[UR12], tmem[UR77], tmem[UR72], idesc[UR73], UPT ;  /* 0x00ff480c0e0075ea */ /* 0x000fe2000b80034d */
[----:B------:R0:W-:Y:S01]  /*89b40*/  UTCQMMA gdesc[UR16], gdesc[UR60], tmem[UR77], tmem[UR72], idesc[UR73], UPT ;  /* 0x00ff483c100075ea */ /* 0x0001e2000b80034d */
[----:B------:R-:W-:Y:S01]  /*89b50*/  UTCQMMA gdesc[UR18], gdesc[UR62], tmem[UR77], tmem[UR74], idesc[UR75], UPT ;  /* 0x00ff4a3e120075ea */ /* 0x000fe2000b80034d */
[----:B0-----:R-:W-:-:S09]  /*89b60*/  UIADD3 UR72, UPT, UPT, UR5, 0x10, URZ ;  /* 0x0000001005487890 */ /* 0x001fd2000fffe0ff */
[----:B------:R0:W-:Y:S02]  /*89b70*/  UTCQMMA gdesc[UR20], gdesc[UR64], tmem[UR72], tmem[UR74], idesc[UR75], UPT ;  /* 0x00ff4a40140075ea */ /* 0x0001e4000b800348 */
[----:B0-----:R-:W-:Y:S02]  /*89b80*/  UMOV UR72, 0x0 ;  /* 0x0000000000487882 */ /* 0x001fe40000000000 */
[----:B------:R-:W-:Y:S01]  /*89b90*/  UTCQMMA gdesc[UR22], gdesc[UR66], tmem[UR77], tmem[UR72], idesc[UR73], UPT ;  /* 0x00ff4842160075ea */ /* 0x000fe2000b80034d */
[----:B------:R-:W-:Y:S01]  /*89ba0*/  UTCQMMA gdesc[UR24], gdesc[UR68], tmem[UR77], tmem[UR72], idesc[UR73], UPT ;  /* 0x00ff4844180075ea */ /* 0x000fe2000b80034d */
[----:B------:R0:W-:Y:S02]  /*89bb0*/  UTCQMMA gdesc[UR26], gdesc[UR70], tmem[UR77], tmem[UR74], idesc[UR75], UPT ;  /* 0x00ff4a461a0075ea */ /* 0x0001e4000b80034d */
[----:B0-----:R-:W-:-:S09]  /*89bc0*/  UIADD3 UR77, UPT, UPT, UR5, 0x20, URZ ;  /* 0x00000020054d7890 */ /* 0x001fd2000fffe0ff */
[----:B------:R0:W-:Y:S02]  /*89bd0*/  UTCQMMA gdesc[UR28], gdesc[UR10], tmem[UR77], tmem[UR74], idesc[UR75], UPT ;  /* 0x00ff4a0a1c0075ea */ /* 0x0001e4000b80034d */
[----:B0-----:R-:W-:-:S09]  /*89be0*/  UIADD3 UR74, UPT, UPT, UR5, 0x20, URZ ;  /* 0x00000020054a7890 */ /* 0x001fd2000fffe0ff */
[----:B------:R0:W-:Y:S01]  /*89bf0*/  UTCQMMA gdesc[UR30], gdesc[UR12], tmem[UR74], tmem[UR72], idesc[UR73], UPT ;  /* 0x00ff480c1e0075ea */ /* 0x0001e2000b80034a */
[----:B------:R-:W-:Y:S01]  /*89c00*/  UTCQMMA gdesc[UR32], gdesc[UR60], tmem[UR77], tmem[UR72], idesc[UR73], UPT ;  /* 0x00ff483c200075ea */ /* 0x000fe2000b80034d */
[----:B0-----:R-:W-:Y:S02]  /*89c10*/  UMOV UR74, 0x0 ;  /* 0x00000000004a7882 */ /* 0x001fe40000000000 */
[----:B------:R-:W-:Y:S01]  /*89c20*/  UTCQMMA gdesc[UR34], gdesc[UR62], tmem[UR77], tmem[UR74], idesc[UR75], UPT ;  /* 0x00ff4a3e220075ea */ /* 0x000fe2000b80034d */
[----:B------:R0:W-:Y:S01]  /*89c30*/  UTCQMMA gdesc[UR36], gdesc[UR64], tmem[UR77], tmem[UR74], idesc[UR75], UPT ;  /* 0x00ff4a40240075ea */ /* 0x0001e2000b80034d */
[----:B------:R-:W-:Y:S01]  /*89c40*/  UTCQMMA gdesc[UR38], gdesc[UR66], tmem[UR77], tmem[UR72], idesc[UR73], UPT ;  /* 0x00ff4842260075ea */ /* 0x000fe2000b80034d */
[----:B0-----:R-:W-:-:S09]  /*89c50*/  UIADD3 UR74, UPT, UPT, UR5, 0x20, URZ ;  /* 0x00000020054a7890 */ /* 0x001fd2000fffe0ff */
[----:B------:R0:W-:Y:S02]  /*89c60*/  UTCQMMA gdesc[UR40], gdesc[UR68], tmem[UR74], tmem[UR72], idesc[UR73], UPT ;  /* 0x00ff4844280075ea */ /* 0x0001e4000b80034a */
[----:B0-----:R-:W-:Y:S02]  /*89c70*/  UMOV UR74, 0x0 ;  /* 0x00000000004a7882 */ /* 0x001fe40000000000 */
[----:B------:R0:W-:Y:S02]  /*89c80*/  UTCQMMA gdesc[UR42], gdesc[UR70], tmem[UR77], tmem[UR74], idesc[UR75], UPT ;  /* 0x00ff4a462a0075ea */ /* 0x0001e4000b80034d */
[----:B0-----:R-:W-:-:S09]  /*89c90*/  UIADD3 UR77, UPT, UPT, UR5, 0x30, URZ ;  /* 0x00000030054d7890 */ /* 0x001fd2000fffe0ff */
[----:B------:R-:W-:Y:S01]  /*89ca0*/  UTCQMMA gdesc[UR44], gdesc[UR10], tmem[UR77], tmem[UR74], idesc[UR75], UPT ;  /* 0x00ff4a0a2c0075ea */ /* 0x000fe2000b80034d */
[----:B------:R-:W-:Y:S01]  /*89cb0*/  UTCQMMA gdesc[UR46], gdesc[UR12], tmem[UR77], tmem[UR72], idesc[UR73], UPT ;  /* 0x00ff480c2e0075ea */ /* 0x000fe2000b80034d */
[----:B------:R0:W-:Y:S02]  /*89cc0*/  UTCQMMA gdesc[UR48], gdesc[UR60], tmem[UR77], tmem[UR72], idesc[UR73], UPT ;  /* 0x00ff483c300075ea */ /* 0x0001e4000b80034d */
[----:B0-----:R-:W-:-:S09]  /*89cd0*/  UIADD3 UR72, UPT, UPT, UR5, 0x30, URZ ;  /* 0x0000003005487890 */ /* 0x001fd2000fffe0ff */
[----:B------:R0:W-:Y:S01]  /*89ce0*/  UTCQMMA gdesc[UR50], gdesc[UR62], tmem[UR72], tmem[UR74], idesc[UR75], UPT ;  /* 0x00ff4a3e320075ea */ /* 0x0001e2000b800348 */
[----:B------:R1:W-:Y:S01]  /*89cf0*/  UTCQMMA gdesc[UR52], gdesc[UR64], tmem[UR77], tmem[UR74], idesc[UR75], UPT ;  /* 0x00ff4a40340075ea */ /* 0x0003e2000b80034d */
[----:B0-----:R-:W-:Y:S01]  /*89d00*/  UMOV UR72, 0x0 ;  /* 0x0000000000487882 */ /* 0x001fe20000000000 */
[----:B-1----:R-:W-:-:S09]  /*89d10*/  UIADD3 UR74, UPT, UPT, UR5, 0x30, URZ ;  /* 0x00000030054a7890 */ /* 0x002fd2000fffe0ff */
[----:B------:R0:W-:Y:S01]  /*89d20*/  UTCQMMA gdesc[UR54], gdesc[UR66], tmem[UR74], tmem[UR72], idesc[UR73], UPT ;  /* 0x00ff4842360075ea */ /* 0x0001e2000b80034a */
[----:B------:R1:W-:Y:S01]  /*89d30*/  UTCQMMA gdesc[UR56], gdesc[UR68], tmem[UR77], tmem[UR72], idesc[UR73], UPT ;  /* 0x00ff4844380075ea */ /* 0x0003e2000b80034d */
[----:B0-----:R-:W-:Y:S01]  /*89d40*/  UMOV UR74, 0x0 ;  /* 0x00000000004a7882 */ /* 0x001fe20000000000 */
[----:B-1----:R-:W-:-:S09]  /*89d50*/  UIADD3 UR73, UPT, UPT, UR5, 0x30, URZ ;  /* 0x0000003005497890 */ /* 0x002fd2000fffe0ff */
[----:B------:R0:W-:Y:S02]  /*89d60*/  UTCQMMA gdesc[UR58], gdesc[UR70], tmem[UR73], tmem[UR74], idesc[UR75], UPT ;  /* 0x00ff4a463a0075ea */ /* 0x0001e4000b800349 */
[----:B0-----:R-:W-:-:S13]  /*89d70*/  @P2 R2UR UR75, R18 ;  /* 0x00000000124b22ca */ /* 0x001fda00000e0000 */
[----:B------:R0:W-:Y:S01]  /*89d80*/  UTCBAR [UR75], URZ ;  /* 0x000000ff4b0073e9 */ /* 0x0001e200080000ff */
[----:B------:R-:W-:Y:S01]  /*89d90*/  NOP ;  /* 0x0000000000007918 */ /* 0x000fe20000000000 */
.L_x_9:
[----:B------:R-:W1:Y:S02]  /*89da0*/  LDC R18, c[0x0][0x3a0] ;  /* 0x0000e800ff127b82 */ /* 0x000e640000000800 */
[----:B-1----:R-:W-:-:S05]  /*89db0*/  VIADD R18, R18, 0xff ;  /* 0x000000ff12127836 */ /* 0x002fca0000000000 */
[----:B------:R-:W-:-:S04]  /*89dc0*/  SHF.R.S32.HI R19, RZ, 0x1f, R18 ;  /* 0x0000001fff137819 */ /* 0x000fc80000011412 */
[----:B------:R-:W-:-:S04]  /*89dd0*/  LEA.HI R18, R19, R18, RZ, 0x8 ;  /* 0x0000001213127211 */ /* 0x000fc800078f40ff */
[----:B------:R-:W-:-:S04]  /*89de0*/  SHF.R.S32.HI R18, RZ, 0x8, R18 ;  /* 0x00000008ff127819 */ /* 0x000fc80000011412 */
[----:B------:R-:W-:-:S05]  /*89df0*/  VIMNMX R18, PT, PT, R18, 0x2, !PT ;  /* 0x0000000212127848 */ /* 0x000fca0007fe0100 */
[----:B------:R-:W-:Y:S02]  /*89e00*/  VIADD R19, R18, 0xfffffffe ;  /* 0xfffffffe12137836 */ /* 0x000fe40000000000 */
[----:B------:R-:W-:-:S03]  /*89e10*/  VIADD R18, R28, 0x1 ;  /* 0x000000011c127836 */ /* 0x000fc60000000000 */
[C---:B-----5:R-:W-:Y:S01]  /*89e20*/  ISETP.NE.U32.AND P4, PT, R17.reuse, R19, PT ;  /* 0x000000131100720c */ /* 0x060fe20003f85070 */
[----:B------:R-:W-:Y:S01]  /*89e30*/  VIADD R17, R17, 0x1 ;  /* 0x0000000111117836 */ /* 0x000fe20000000000 */
[----:B------:R-:W-:-:S04]  /*89e40*/  ISETP.GT.AND P2, PT, R18, 0x1, PT ;  /* 0x000000011200780c */ /* 0x000fc80003f44270 */
[----:B------:R-:W-:Y:S02]  /*89e50*/  SEL R19, RZ, 0x1, !P2 ;  /* 0x00000001ff137807 */ /* 0x000fe40005000000 */
[----:B------:R-:W-:Y:S02]  /*89e60*/  SEL R18, R18, RZ, !P2 ;  /* 0x000000ff12127207 */ /* 0x000fe40005000000 */
[----:B------:R-:W-:-:S03]  /*89e70*/  LOP3.LUT R19, R20, R19, RZ, 0x3c, !PT ;  /* 0x0000001314137212 */ /* 0x000fc600078e3cff */
[----:B------:R1:W-:Y:S04]  /*89e80*/  STL [R1+0x2e04], R18 ;  /* 0x002e041201007387 */ /* 0x0003e80000100800 */
[----:B------:R2:W-:Y:S01]  /*89e90*/  STL [R1+0x2fc4], R19 ;  /* 0x002fc41301007387 */ /* 0x0005e20000100800 */
[----:B-1----:R-:W-:Y:S01]  /*89ea0*/  IMAD.MOV.U32 R18, RZ, RZ, R20 ;  /* 0x000000ffff127224 */ /* 0x002fe200078e0014 */
[----:B------:R-:W-:Y:S06]  /*89eb0*/  @P4 BRA `(.L_x_10) ;  /* 0xfffffb6800d84947 */ /* 0x000fec000383ffff */
.L_x_7:
[----:B------:R-:W-:Y:S05]  /*89ec0*/  @!P1 BRA `(.L_x_11) ;  /* 0x00000000000c9947 */ /* 0x000fea0003800000 */
[----:B------:R-:W-:-:S04]  /*89ed0*/  IMAD.U32 R20, R20, -0x80000000, RZ ;  /* 0x8000000014147824 */ /* 0x000fc800078e00ff */
[----:B------:R-:W3:Y:S02]  /*89ee0*/  SYNCS.PHASECHK.TRANS64.TRYWAIT P0, [UR76], R20 ;  /* 0x00000014ff0075a7 */ /* 0x000ee4000800114c */
[----:B---3--:R-:W-:Y:S05]  /*89ef0*/  @!P0 BRA `(.L_x_12) ;  /* 0x0000001c00e88947 */ /* 0x008fea0003800000 */
.L_x_11:
[----:B-----5:R-:W3:Y:S01]  /*89f00*/  LDL.LU R0, [R1+0x2fdc] ;  /* 0x002fdc0001007983 */ /* 0x020ee20000300800 */
[----:B------:R-:W4:Y:S03]  /*89f10*/  LDC.64 R2, c[0x0][0x398] ;  /* 0x0000e600ff027b82 */ /* 0x000f260000000a00 */
[----:B--2---:R-:W2:Y:S04]  /*89f20*/  LDL.LU R76, [R1+0x2fc0] ;  /* 0x002fc000014c7983 */ /* 0x004ea80000300800 */
[----:B------:R-:W2:Y:S04]  /*89f30*/  LDL.LU R75, [R1+0x2fcc] ;  /* 0x002fcc00014b7983 */ /* 0x000ea80000300800 */
[----:B------:R-:W4:Y:S04]  /*89f40*/  LDL.LU R73, [R1+0x2fd0] ;  /* 0x002fd00001497983 */ /* 0x000f280000300800 */
[----:B------:R-:W2:Y:S04]  /*89f50*/  LDL.LU R71, [R1+0x2fd4] ;  /* 0x002fd40001477983 */ /* 0x000ea80000300800 */
[----:B------:R-:W2:Y:S01]  /*89f60*/  LDL.LU R69, [R1+0x2fd8] ;  /* 0x002fd80001457983 */ /* 0x000ea20000300800 */
[----:B------:R-:W-:Y:S06]  /*89f70*/  BAR.SYNC.DEFER_BLOCKING 0x0 ;  /* 0x0000000000007b1d */ /* 0x000fec0000010000 */
[----:B------:R-:W0:Y:S02]  /*89f80*/  @!P6 SYNCS.CCTL.IV [UR4+0x42000] ;  /* 0x04200000ff00e9b1 */ /* 0x000e240008000004 */
[----:B0-----:R-:W-:Y:S06]  /*89f90*/  BAR.SYNC.DEFER_BLOCKING 0x0 ;  /* 0x0000000000007b1d */ /* 0x001fec0000010000 */
[----:B------:R-:W0:Y:S01]  /*89fa0*/  @!P6 SYNCS.CCTL.IV [UR4+0x42008] ;  /* 0x04200800ff00e9b1 */ /* 0x000e220008000004 */
[----:B-1-3--:R-:W-:-:S02]  /*89fb0*/  R2UR UR8, R0 ;  /* 0x00000000000872ca */ /* 0x00afc400000e0000 */
[----:B------:R-:W1:Y:S11]  /*89fc0*/  LDC R0, c[0x0][0x3b4] ;  /* 0x0000ed00ff007b82 */ /* 0x000e760000000800 */
[----:B------:R-:W3:Y:S01]  /*89fd0*/  LDTM.x64 R4, tmem[UR8] ;  /* 0x00000008000479ee */ /* 0x000ee20008340000 */
[----:B----4-:R-:W-:Y:S01]  /*89fe0*/  ISETP.GE.AND P5, PT, R73, R2, PT ;  /* 0x000000024900720c */ /* 0x010fe20003fa6270 */
[----:B--2---:R-:W-:Y:S01]  /*89ff0*/  VIADD R68, R76, 0x1 ;  /* 0x000000014c447836 */ /* 0x004fe20000000000 */
[----:B------:R-:W-:Y:S01]  /*8a000*/  NOP ;  /* 0x0000000000007918 */ /* 0x000fe20000000000 */
[----:B---3--:R-:W-:-:S02]  /*8a010*/  F2FP.SATFINITE.E4M3.F32.PACK_AB_MERGE_C R4, R5, R4, RZ ;  /* 0x000000040504723e */ /* 0x008fc400048070ff */
[----:B------:R-:W-:Y:S02]  /*8a020*/  F2FP.SATFINITE.E4M3.F32.PACK_AB_MERGE_C R5, R21, R20, RZ ;  /* 0x000000141505723e */ /* 0x000fe400048070ff */
[----:B------:R-:W2:Y:S01]  /*8a030*/  LDC.64 R20, c[0x0][0x390] ;  /* 0x0000e400ff147b82 */ /* 0x000ea20000000a00 */
[----:B------:R-:W-:-:S07]  /*8a040*/  F2FP.SATFINITE.E4M3.F32.PACK_AB_MERGE_C R6, R7, R6, RZ ;  /* 0x000000060706723e */ /* 0x000fce00048070ff */
[----:B------:R-:W3:Y:S01]  /*8a050*/  LDC R7, c[0x0][0x3b8] ;  /* 0x0000ee00ff077b82 */ /* 0x000ee20000000800 */
[----:B------:R-:W-:Y:S01]  /*8a060*/  F2FP.SATFINITE.E4M3.F32.PACK_AB_MERGE_C R24, R25, R24, RZ ;  /* 0x000000181918723e */ /* 0x000fe200048070ff */
[----:B-1----:R-:W-:Y:S01]  /*8a070*/  IMAD R25, R75, R0, RZ ;  /* 0x000000004b197224 */ /* 0x002fe200078e02ff */
[----:B------:R-:W-:-:S03]  /*8a080*/  F2FP.SATFINITE.E4M3.F32.PACK_AB_MERGE_C R28, R29, R28, RZ ;  /* 0x0000001c1d1c723e */ /* 0x000fc600048070ff */
[C---:B------:R-:W-:Y:S01]  /*8a090*/  IMAD R29, R0.reuse, 0x100, R25 ;  /* 0x00000100001d7824 */ /* 0x040fe200078e0219 */
[----:B------:R-:W-:Y:S02]  /*8a0a0*/  F2FP.SATFINITE.E4M3.F32.PACK_AB_MERGE_C R30, R31, R30, RZ ;  /* 0x0000001e1f1e723e */ /* 0x000fe400048070ff */
[----:B------:R-:W-:Y:S01]  /*8a0b0*/  F2FP.SATFINITE.E4M3.F32.PACK_AB_MERGE_C R32, R33, R32, RZ ;  /* 0x000000202120723e */ /* 0x000fe200048070ff */
[----:B------:R-:W-:Y:S02]  /*8a0c0*/  IMAD R33, R73, R0, RZ ;  /* 0x0000000049217224 */ /* 0x000fe400078e02ff */
[----:B------:R-:W-:Y:S01]  /*8a0d0*/  IMAD R31, R0, 0x80, R29 ;  /* 0x00000080001f7824 */ /* 0x000fe200078e021d */
[----:B------:R-:W-:Y:S02]  /*8a0e0*/  F2FP.SATFINITE.E4M3.F32.PACK_AB_MERGE_C R14, R15, R14, RZ ;  /* 0x0000000e0f0e723e */ /* 0x000fe400048070ff */
[----:B--2---:R-:W-:Y:S02]  /*8a0f0*/  IADD3 R0, P2, PT, R29, R20, RZ ;  /* 0x000000141d007210 */ /* 0x004fe40007f5e0ff */
[----:B------:R-:W-:-:S02]  /*8a100*/  F2FP.SATFINITE.E4M3.F32.PACK_AB_MERGE_C R22, R23, R22, RZ ;  /* 0x000000161716723e */ /* 0x000fc400048070ff */
[----:B------:R-:W-:Y:S02]  /*8a110*/  F2FP.SATFINITE.E4M3.F32.PACK_AB_MERGE_C R15, R47, R46, RZ ;  /* 0x0000002e2f0f723e */ /* 0x000fe400048070ff */
[----:B------:R-:W-:Y:S02]  /*8a120*/  LEA.HI.X.SX32 R29, R29, R21, 0x1, P2 ;  /* 0x000000151d1d7211 */ /* 0x000fe400010f0eff */
[----:B------:R-:W-:Y:S01]  /*8a130*/  F2FP.SATFINITE.E4M3.F32.PACK_AB_MERGE_C R18, R19, R18, RZ ;  /* 0x000000121312723e */ /* 0x000fe200048070ff */
[----:B---3--:R-:W-:Y:S01]  /*8a140*/  IMAD R46, R76, R7, RZ ;  /* 0x000000074c2e7224 */ /* 0x008fe200078e02ff */
[----:B------:R-:W-:Y:S02]  /*8a150*/  IADD3 R23, P0, PT, R25, R20, RZ ;  /* 0x0000001419177210 */ /* 0x000fe40007f1e0ff */
[----:B------:R-:W-:Y:S02]  /*8a160*/  ISETP.GE.AND P2, PT, R75, R2, PT ;  /* 0x000000024b00720c */ /* 0x000fe40003f46270 */
[----:B------:R-:W-:-:S02]  /*8a170*/  IADD3 R19, P1, PT, R33, R20, RZ ;  /* 0x0000001421137210 */ /* 0x000fc40007f3e0ff */
[----:B------:R-:W-:Y:S02]  /*8a180*/  F2FP.SATFINITE.E4M3.F32.PACK_AB_MERGE_C R10, R11, R10, RZ ;  /* 0x0000000a0b0a723e */ /* 0x000fe400048070ff */
[----:B------:R-:W-:Y:S02]  /*8a190*/  F2FP.SATFINITE.E4M3.F32.PACK_AB_MERGE_C R16, R17, R16, RZ ;  /* 0x000000101110723e */ /* 0x000fe400048070ff */
[----:B------:R-:W-:Y:S02]  /*8a1a0*/  F2FP.SATFINITE.E4M3.F32.PACK_AB_MERGE_C R12, R13, R12, RZ ;  /* 0x0000000c0d0c723e */ /* 0x000fe400048070ff */
[----:B------:R-:W-:Y:S02]  /*8a1b0*/  F2FP.SATFINITE.E4M3.F32.PACK_AB_MERGE_C R26, R27, R26, RZ ;  /* 0x0000001a1b1a723e */ /* 0x000fe400048070ff */
[----:B------:R-:W-:Y:S02]  /*8a1c0*/  F2FP.SATFINITE.E4M3.F32.PACK_AB_MERGE_C R11, R43, R42, RZ ;  /* 0x0000002a2b0b723e */ /* 0x000fe400048070ff */
[----:B------:R-:W-:-:S02]  /*8a1d0*/  F2FP.SATFINITE.E4M3.F32.PACK_AB_MERGE_C R17, R49, R48, RZ ;  /* 0x000000303111723e */ /* 0x000fc400048070ff */
[----:B------:R-:W-:Y:S02]  /*8a1e0*/  LEA.HI.X.SX32 R25, R25, R21, 0x1, P0 ;  /* 0x0000001519197211 */ /* 0x000fe400000f0eff */
[----:B------:R-:W-:Y:S02]  /*8a1f0*/  ISETP.LT.AND P2, PT, R76, R3, !P2 ;  /* 0x000000034c00720c */ /* 0x000fe40005741270 */
[----:B------:R-:W-:Y:S02]  /*8a200*/  F2FP.SATFINITE.E4M3.F32.PACK_AB_MERGE_C R13, R45, R44, RZ ;  /* 0x0000002c2d0d723e */ /* 0x000fe400048070ff */
[----:B------:R-:W-:Y:S02]  /*8a210*/  IADD3 R27, P4, PT, R31, R20, RZ ;  /* 0x000000141f1b7210 */ /* 0x000fe40007f9e0ff */
[----:B------:R-:W-:Y:S02]  /*8a220*/  LEA.HI.X.SX32 R33, R33, R21, 0x1, P1 ;  /* 0x0000001521217211 */ /* 0x000fe400008f0eff */
[----:B------:R-:W-:-:S02]  /*8a230*/  SHF.R.S32.HI R48, RZ, 0x1f, R46 ;  /* 0x0000001fff307819 */ /* 0x000fc4000001142e */
[----:B------:R-:W-:Y:S02]  /*8a240*/  IADD3 R42, P0, PT, R46, R23, RZ ;  /* 0x000000172e2a7210 */ /* 0x000fe40007f1e0ff */
[----:B------:R-:W-:Y:S02]  /*8a250*/  ISETP.LT.AND P5, PT, R76, R3, !P5 ;  /* 0x000000034c00720c */ /* 0x000fe40006fa1270 */
[----:B------:R-:W-:Y:S01]  /*8a260*/  IADD3 R44, P1, PT, R46, R19, RZ ;  /* 0x000000132e2c7210 */ /* 0x000fe20007f3e0ff */
[C---:B------:R-:W-:Y:S01]  /*8a270*/  IMAD.X R43, R48.reuse, 0x1, R25, P0 ;  /* 0x00000001302b7824 */ /* 0x040fe200000e0619 */
[----:B------:R-:W-:Y:S02]  /*8a280*/  LEA.HI.X.SX32 R31, R31, R21, 0x1, P4 ;  /* 0x000000151f1f7211 */ /* 0x000fe400020f0eff */
[----:B------:R-:W-:Y:S01]  /*8a290*/  F2FP.SATFINITE.E4M3.F32.PACK_AB_MERGE_C R8, R9, R8, RZ ;  /* 0x000000080908723e */ /* 0x000fe200048070ff */
[----:B------:R-:W-:Y:S01]  /*8a2a0*/  IMAD.X R45, R48, 0x1, R33, P1 ;  /* 0x00000001302d7824 */ /* 0x000fe200008e0621 */
[----:B------:R-:W-:-:S02]  /*8a2b0*/  ISETP.GE.AND P4, PT, R76, R3, PT ;  /* 0x000000034c00720c */ /* 0x000fc40003f86270 */
[----:B------:R-:W-:Y:S01]  /*8a2c0*/  F2FP.SATFINITE.E4M3.F32.PACK_AB_MERGE_C R9, R41, R40, RZ ;  /* 0x000000282909723e */ /* 0x000fe200048070ff */
[----:B------:R-:W-:Y:S01]  /*8a2d0*/  VIADD R40, R76, 0x2 ;  /* 0x000000024c287836 */ /* 0x000fe20000000000 */
[----:B------:R-:W-:Y:S02]  /*8a2e0*/  IADD3 R20, P0, PT, R46, R0, RZ ;  /* 0x000000002e147210 */ /* 0x000fe40007f1e0ff */
[-C--:B------:R-:W-:Y:S01]  /*8a2f0*/  ISETP.GE.AND P1, PT, R68, R3.reuse, PT ;  /* 0x000000034400720c */ /* 0x080fe20003f26270 */
[----:B------:R-:W-:Y:S01]  /*8a300*/  IMAD.IADD R68, R46, 0x1, R7 ;  /* 0x000000012e447824 */ /* 0x000fe200078e0207 */
[-C--:B------:R-:W-:Y:S01]  /*8a310*/  ISETP.LT.AND P6, PT, R71, R2.reuse, !P4 ;  /* 0x000000024700720c */ /* 0x080fe200067c1270 */
[----:B------:R-:W-:Y:S01]  /*8a320*/  IMAD.X R21, R48, 0x1, R29, P0 ;  /* 0x0000000130157824 */ /* 0x000fe200000e061d */
[----:B------:R-:W-:Y:S01]  /*8a330*/  ISETP.GE.AND P0, PT, R40, R3, PT ;  /* 0x000000032800720c */ /* 0x000fe20003f06270 */
[----:B------:R1:W-:Y:S01]  /*8a340*/  @P2 STG.E.U8 desc[UR6][R42.64], R4 ;  /* 0x000000042a002986 */ /* 0x0003e2000c101106 */
[----:B------:R-:W-:-:S02]  /*8a350*/  ISETP.LT.AND P4, PT, R69, R2, !P4 ;  /* 0x000000024500720c */ /* 0x000fc40006781270 */
[----:B------:R-:W-:Y:S01]  /*8a360*/  SHF.R.S32.HI R72, RZ, 0x1f, R68 ;  /* 0x0000001fff487819 */ /* 0x000fe20000011444 */
[----:B------:R2:W-:Y:S01]  /*8a370*/  @P5 STG.E.U8 desc[UR6][R44.64], R5 ;  /* 0x000000052c005986 */ /* 0x0005e2000c101106 */
[----:B------:R-:W-:Y:S02]  /*8a380*/  IADD3 R40, P2, PT, R68, R23, RZ ;  /* 0x0000001744287210 */ /* 0x000fe40007f5e0ff */
[----:B------:R-:W-:Y:S02]  /*8a390*/  IADD3 R46, P5, PT, R46, R27, RZ ;  /* 0x0000001b2e2e7210 */ /* 0x000fe40007fbe0ff */
[----:B------:R-:W-:Y:S01]  /*8a3a0*/  F2FP.SATFINITE.E4M3.F32.PACK_AB_MERGE_C R36, R37, R36, RZ ;  /* 0x000000242524723e */ /* 0x000fe200048070ff */
[----:B------:R-:W-:Y:S01]  /*8a3b0*/  IMAD.X R41, R72, 0x1, R25, P2 ;  /* 0x0000000148297824 */ /* 0x000fe200010e0619 */
[----:B------:R-:W-:Y:S01]  /*8a3c0*/  ISETP.LT.AND P2, PT, R75, R2, !P1 ;  /* 0x000000024b00720c */ /* 0x000fe20004f41270 */
[----:B------:R-:W-:Y:S01]  /*8a3d0*/  IMAD.X R47, R48, 0x1, R31, P5 ;  /* 0x00000001302f7824 */ /* 0x000fe200028e061f */
[----:B------:R-:W-:Y:S01]  /*8a3e0*/  F2FP.SATFINITE.E4M3.F32.PACK_AB_MERGE_C R52, R53, R52, RZ ;  /* 0x000000343534723e */ /* 0x000fe200048070ff */
[----:B------:R3:W-:Y:S01]  /*8a3f0*/  @P6 STG.E.U8 desc[UR6][R20.64], R36 ;  /* 0x0000002414006986 */ /* 0x0007e2000c101106 */
[----:B------:R-:W-:Y:S01]  /*8a400*/  F2FP.SATFINITE.E4M3.F32.PACK_AB_MERGE_C R34, R35, R34, RZ ;  /* 0x000000222322723e */ /* 0x000fe200048070ff */
[C---:B------:R-:W-:Y:S01]  /*8a410*/  IMAD.IADD R70, R68.reuse, 0x1, R7 ;  /* 0x0000000144467824 */ /* 0x040fe200078e0207 */
[----:B------:R-:W-:-:S02]  /*8a420*/  IADD3 R48, P5, PT, R68, R19, RZ ;  /* 0x0000001344307210 */ /* 0x000fc40007fbe0ff */
[----:B------:R-:W-:Y:S02]  /*8a430*/  PRMT R35, R4, 0x9910, RZ ;  /* 0x0000991004237816 */ /* 0x000fe400000000ff */
[----:B------:R-:W-:Y:S01]  /*8a440*/  ISETP.LT.AND P6, PT, R73, R2, !P1 ;  /* 0x000000024900720c */ /* 0x000fe20004fc1270 */
[----:B------:R-:W-:Y:S01]  /*8a450*/  @P4 STG.E.U8 desc[UR6][R46.64], R52 ;  /* 0x000000342e004986 */ /* 0x000fe2000c101106 */
[----:B-1----:R-:W-:Y:S01]  /*8a460*/  IADD3 R4, P4, PT, R68, R0, RZ ;  /* 0x0000000044047210 */ /* 0x002fe20007f9e0ff */
[----:B------:R-:W-:Y:S01]  /*8a470*/  IMAD.X R49, R72, 0x1, R33, P5 ;  /* 0x0000000148317824 */ /* 0x000fe200028e0621 */
[----:B------:R-:W-:Y:S02]  /*8a480*/  PRMT R37, R5, 0x9910, RZ ;  /* 0x0000991005257816 */ /* 0x000fe400000000ff */
[----:B------:R-:W-:Y:S02]  /*8a490*/  SHF.R.S32.HI R35, RZ, 0x8, R35 ;  /* 0x00000008ff237819 */ /* 0x000fe40000011423 */
[----:B------:R-:W-:-:S02]  /*8a4a0*/  SHF.R.S32.HI R74, RZ, 0x1f, R70 ;  /* 0x0000001fff4a7819 */ /* 0x000fc40000011446 */
[----:B------:R-:W-:Y:S01]  /*8a4b0*/  IADD3 R42, P5, PT, R70, R19, RZ ;  /* 0x00000013462a7210 */ /* 0x000fe20007fbe0ff */
[----:B--2---:R-:W-:Y:S01]  /*8a4c0*/  IMAD.X R5, R72, 0x1, R29, P4 ;  /* 0x0000000148057824 */ /* 0x004fe200020e061d */
[----:B------:R-:W-:Y:S01]  /*8a4d0*/  SHF.R.S32.HI R37, RZ, 0x8, R37 ;  /* 0x00000008ff257819 */ /* 0x000fe20000011425 */
[----:B------:R1:W-:Y:S01]  /*8a4e0*/  @P2 STG.E.U8 desc[UR6][R40.64], R35 ;  /* 0x0000002328002986 */ /* 0x0003e2000c101106 */
[----:B------:R-:W-:Y:S01]  /*8a4f0*/  IADD3 R44, P4, PT, R70, R0, RZ ;  /* 0x00000000462c7210 */ /* 0x000fe20007f9e0ff */
[C---:B------:R-:W-:Y:S01]  /*8a500*/  IMAD.X R43, R74.reuse, 0x1, R33, P5 ;  /* 0x000000014a2b7824 */ /* 0x040fe200028e0621 */
[-C--:B------:R-:W-:Y:S02]  /*8a510*/  ISETP.LT.AND P2, PT, R71, R2.reuse, !P1 ;  /* 0x000000024700720c */ /* 0x080fe40004f41270 */
[----:B------:R-:W-:Y:S01]  /*8a520*/  ISETP.LT.AND P1, PT, R69, R2, !P1 ;  /* 0x000000024500720c */ /* 0x000fe20004f21270 */
[----:B------:R2:W-:Y:S01]  /*8a530*/  @P6 STG.E.U8 desc[UR6][R48.64], R37 ;  /* 0x0000002530006986 */ /* 0x0005e2000c101106 */
[----:B------:R-:W-:Y:S01]  /*8a540*/  F2FP.SATFINITE.E4M3.F32.PACK_AB_MERGE_C R38, R39, R38, RZ ;  /* 0x000000262726723e */ /* 0x000fe200048070ff */
[----:B------:R-:W-:Y:S01]  /*8a550*/  IMAD.X R45, R74, 0x1, R29, P4 ;  /* 0x000000014a2d7824 */ /* 0x000fe200020e061d */
[----:B---3--:R-:W-:-:S02]  /*8a560*/  IADD3 R20, P6, PT, R70, R23, RZ ;  /* 0x0000001746147210 */ /* 0x008fc40007fde0ff */
[----:B-1----:R-:W-:Y:S02]  /*8a570*/  IADD3 R40, P5, PT, R68, R27, RZ ;  /* 0x0000001b44287210 */ /* 0x002fe40007fbe0ff */
[----:B------:R-:W-:Y:S02]  /*8a580*/  PRMT R35, R36, 0x9910, RZ ;  /* 0x0000991024237816 */ /* 0x000fe400000000ff */
[-C--:B------:R-:W-:Y:S01]  /*8a590*/  ISETP.LT.AND P4, PT, R75, R2.reuse, !P0 ;  /* 0x000000024b00720c */ /* 0x080fe20004781270 */
[----:B------:R-:W-:Y:S01]  /*8a5a0*/  IMAD.X R41, R72, 0x1, R31, P5 ;  /* 0x0000000148297824 */ /* 0x000fe200028e061f */
[----:B------:R-:W-:Y:S02]  /*8a5b0*/  PRMT R39, R52, 0x9910, RZ ;  /* 0x0000991034277816 */ /* 0x000fe400000000ff */
[----:B------:R-:W-:Y:S01]  /*8a5c0*/  ISETP.LT.AND P5, PT, R73, R2, !P0 ;  /* 0x000000024900720c */ /* 0x000fe200047a1270 */
[----:B------:R-:W-:Y:S01]  /*8a5d0*/  IMAD.X R21, R74, 0x1, R25, P6 ;  /* 0x000000014a157824 */ /* 0x000fe200030e0619 */
[----:B------:R-:W-:Y:S01]  /*8a5e0*/  SHF.R.S32.HI R35, RZ, 0x8, R35 ;  /* 0x00000008ff237819 */ /* 0x000fe20000011423 */
[----:B------:R-:W-:Y:S01]  /*8a5f0*/  VIADD R36, R76, 0x3 ;  /* 0x000000034c247836 */ /* 0x000fe20000000000 */
[----:B------:R-:W-:-:S02]  /*8a600*/  SHF.R.S32.HI R39, RZ, 0x8, R39 ;  /* 0x00000008ff277819 */ /* 0x000fc40000011427 */
[----:B------:R-:W-:Y:S01]  /*8a610*/  ISETP.LT.AND P6, PT, R71, R2, !P0 ;  /* 0x000000024700720c */ /* 0x000fe200047c1270 */
[----:B------:R1:W-:Y:S01]  /*8a620*/  @P2 STG.E.U8 desc[UR6][R4.64], R35 ;  /* 0x0000002304002986 */ /* 0x0003e2000c101106 */
[----:B------:R-:W-:-:S03]  /*8a630*/  ISETP.GE.AND P2, PT, R36, R3, PT ;  /* 0x000000032400720c */ /* 0x000fc60003f46270 */
[----:B------:R-:W-:Y:S01]  /*8a640*/  @P1 STG.E.U8 desc[UR6][R40.64], R39 ;  /* 0x0000002728001986 */ /* 0x000fe2000c101106 */
[-C--:B------:R-:W-:Y:S01]  /*8a650*/  ISETP.LT.AND P1, PT, R69, R2.reuse, !P0 ;  /* 0x000000024500720c */ /* 0x080fe20004721270 */
[C---:B------:R-:W-:Y:S01]  /*8a660*/  IMAD.IADD R46, R70.reuse, 0x1, R7 ;  /* 0x00000001462e7824 */ /* 0x040fe200078e0207 */
[----:B------:R-:W-:Y:S01]  /*8a670*/  IADD3 R36, P0, PT, R70, R27, RZ ;  /* 0x0000001b46247210 */ /* 0x000fe20007f1e0ff */
[----:B------:R3:W-:Y:S01]  /*8a680*/  @P4 STG.E.U8 desc[UR6][R20.64], R6 ;  /* 0x0000000614004986 */ /* 0x0007e2000c101106 */
[----:B------:R-:W-:-:S03]  /*8a690*/  ISETP.LT.AND P4, PT, R75, R2, !P2 ;  /* 0x000000024b00720c */ /* 0x000fc60005781270 */
[----:B------:R4:W-:Y:S01]  /*8a6a0*/  @P5 STG.E.U8 desc[UR6][R42.64], R22 ;  /* 0x000000162a005986 */ /* 0x0009e2000c101106 */
[----:B------:R-:W-:Y:S01]  /*8a6b0*/  ISETP.LT.AND P5, PT, R73, R2, !P2 ;  /* 0x000000024900720c */ /* 0x000fe200057a1270 */
[----:B--2---:R-:W-:Y:S01]  /*8a6c0*/  IMAD.X R37, R74, 0x1, R31, P0 ;  /* 0x000000014a257824 */ /* 0x004fe200000e061f */
[----:B------:R-:W-:Y:S01]  /*8a6d0*/  SHF.R.S32.HI R48, RZ, 0x1f, R46 ;  /* 0x0000001fff307819 */ /* 0x000fe2000001142e */
[----:B------:R2:W-:Y:S01]  /*8a6e0*/  @P6 STG.E.U8 desc[UR6][R44.64], R38 ;  /* 0x000000262c006986 */ /* 0x0005e2000c101106 */
[----:B-1----:R-:W-:Y:S01]  /*8a6f0*/  IADD3 R4, P0, PT, R46, R23, RZ ;  /* 0x000000172e047210 */ /* 0x002fe20007f1e0ff */
[----:B------:R-:W-:Y:S01]  /*8a700*/  VIADD R52, R76, 0x4 ;  /* 0x000000044c347836 */ /* 0x000fe20000000000 */
[----:B------:R-:W-:Y:S02]  /*8a710*/  PRMT R35, R6, 0x9910, RZ ;  /* 0x0000991006237816 */ /* 0x000fe400000000ff */
[----:B---3--:R-:W-:Y:S02]  /*8a720*/  IADD3 R20, P6, PT, R46, R19, RZ ;  /* 0x000000132e147210 */ /* 0x008fe40007fde0ff */
[----:B------:R-:W-:-:S02]  /*8a730*/  F2FP.SATFINITE.E4M3.F32.PACK_AB_MERGE_C R54, R55, R54, RZ ;  /* 0x000000363736723e */ /* 0x000fc400048070ff */
[----:B----4-:R-:W-:Y:S01]  /*8a740*/  PRMT R43, R22, 0x9910, RZ ;  /* 0x00009910162b7816 */ /* 0x010fe200000000ff */
[C---:B------:R-:W-:Y:S01]  /*8a750*/  IMAD.X R5, R48.reuse, 0x1, R25, P0 ;  /* 0x0000000130057824 */ /* 0x040fe200000e0619 */
[----:B------:R-:W-:Y:S01]  /*8a760*/  SHF.R.S32.HI R35, RZ, 0x8, R35 ;  /* 0x00000008ff237819 */ /* 0x000fe20000011423 */
[----:B------:R-:W-:Y:S01]  /*8a770*/  IMAD.X R21, R48, 0x1, R33, P6 ;  /* 0x0000000130157824 */ /* 0x000fe200030e0621 */
[----:B------:R-:W-:Y:S01]  /*8a780*/  ISETP.GE.AND P0, PT, R52, R3, PT ;  /* 0x000000033400720c */ /* 0x000fe20003f06270 */
[----:B------:R-:W-:Y:S01]  /*8a790*/  @P1 STG.E.U8 desc[UR6][R36.64], R54 ;  /* 0x0000003624001986 */ /* 0x000fe2000c101106 */
[----:B------:R-:W-:Y:S02]  /*8a7a0*/  SHF.R.S32.HI R43, RZ, 0x8, R43 ;  /* 0x00000008ff2b7819 */ /* 0x000fe4000001142b */
[----:B------:R-:W-:Y:S01]  /*8a7b0*/  PRMT R22, R38, 0x9910, RZ ;  /* 0x0000991026167816 */ /* 0x000fe200000000ff */
[C---:B------:R-:W-:Y:S01]  /*8a7c0*/  IMAD.IADD R6, R46.reuse, 0x1, R7 ;  /* 0x000000012e067824 */ /* 0x040fe200078e0207 */
[----:B------:R-:W-:-:S02]  /*8a7d0*/  IADD3 R40, P6, PT, R46, R0, RZ ;  /* 0x000000002e287210 */ /* 0x000fc40007fde0ff */
[----:B------:R-:W-:Y:S01]  /*8a7e0*/  PRMT R39, R54, 0x9910, RZ ;  /* 0x0000991036277816 */ /* 0x000fe200000000ff */
[----:B------:R1:W-:Y:S01]  /*8a7f0*/  @P4 STG.E.U8 desc[UR6][R4.64], R35 ;  /* 0x0000002304004986 */ /* 0x0003e2000c101106 */
[-C--:B------:R-:W-:Y:S02]  /*8a800*/  ISETP.LT.AND P1, PT, R71, R2.reuse, !P2 ;  /* 0x000000024700720c */ /* 0x080fe40005721270 */
[-C--:B------:R-:W-:Y:S01]  /*8a810*/  ISETP.LT.AND P2, PT, R69, R2.reuse, !P2 ;  /* 0x000000024500720c */ /* 0x080fe20005741270 */
[----:B------:R3:W-:Y:S01]  /*8a820*/  @P5 STG.E.U8 desc[UR6][R20.64], R43 ;  /* 0x0000002b14005986 */ /* 0x0007e2000c101106 */
[----:B------:R-:W-:Y:S01]  /*8a830*/  ISETP.LT.AND P4, PT, R75, R2, !P0 ;  /* 0x000000024b00720c */ /* 0x000fe20004781270 */
[----:B------:R-:W-:Y:S01]  /*8a840*/  IMAD.X R41, R48, 0x1, R29, P6 ;  /* 0x0000000130297824 */ /* 0x000fe200030e061d */
[----:B--2---:R-:W-:Y:S01]  /*8a850*/  IADD3 R38, P5, PT, R46, R27, RZ ;  /* 0x0000001b2e267210 */ /* 0x004fe20007fbe0ff */
[----:B-1----:R-:W-:Y:S01]  /*8a860*/  IMAD.MOV.U32 R5, RZ, RZ, R22 ;  /* 0x000000ffff057224 */ /* 0x002fe200078e0016 */
[----:B------:R-:W-:Y:S01]  /*8a870*/  IADD3 R4, P6, PT, R6, R23, RZ ;  /* 0x0000001706047210 */ /* 0x000fe20007fde0ff */
[----:B------:R-:W-:Y:S01]  /*8a880*/  IMAD.MOV.U32 R35, RZ, RZ, R39 ;  /* 0x000000ffff237224 */ /* 0x000fe200078e0027 */
[----:B---3--:R-:W-:Y:S01]  /*8a890*/  SHF.R.S32.HI R20, RZ, 0x1f, R6 ;  /* 0x0000001fff147819 */ /* 0x008fe20000011406 */
[----:B------:R-:W-:Y:S01]  /*8a8a0*/  IMAD.X R39, R48, 0x1, R31, P5 ;  /* 0x0000000130277824 */ /* 0x000fe200028e061f */
[----:B------:R-:W-:-:S02]  /*8a8b0*/  SHF.R.S32.HI R21, RZ, 0x8, R5 ;  /* 0x00000008ff157819 */ /* 0x000fc40000011405 */
[----:B------:R-:W-:Y:S01]  /*8a8c0*/  SHF.R.S32.HI R35, RZ, 0x8, R35 ;  /* 0x00000008ff237819 */ /* 0x000fe20000011423 */
[----:B------:R-:W-:Y:S02]  /*8a8d0*/  IMAD.X R5, R20, 0x1, R25, P6 ;  /* 0x0000000114057824 */ /* 0x000fe400030e0619 */
[----:B------:R-:W-:Y:S01]  /*8a8e0*/  @P1 STG.E.U8 desc[UR6][R40.64], R21 ;  /* 0x0000001528001986 */ /* 0x000fe2000c101106 */
[----:B------:R-:W-:-:S03]  /*8a8f0*/  ISETP.LT.AND P5, PT, R73, R2, !P0 ;  /* 0x000000024900720c */ /* 0x000fc600047a1270 */
[----:B------:R-:W-:Y:S01]  /*8a900*/  @P2 STG.E.U8 desc[UR6][R38.64], R35 ;  /* 0x0000002326002986 */ /* 0x000fe2000c101106 */
[----:B------:R-:W-:Y:S01]  /*8a910*/  IADD3 R44, P1, PT, R6, R19, RZ ;  /* 0x00000013062c7210 */ /* 0x000fe20007f3e0ff */
[----:B------:R-:W-:Y:S02]  /*8a920*/  VIADD R22, R76, 0x5 ;  /* 0x000000054c167836 */ /* 0x000fe40000000000 */
[----:B------:R1:W-:Y:S01]  /*8a930*/  @P4 STG.E.U8 desc[UR6][R4.64], R8 ;  /* 0x0000000804004986 */ /* 0x0003e2000c101106 */
[----:B------:R-:W-:Y:S02]  /*8a940*/  ISETP.LT.AND P4, PT, R71, R2, !P0 ;  /* 0x000000024700720c */ /* 0x000fe40004781270 */
[C---:B------:R-:W-:Y:S02]  /*8a950*/  IADD3 R36, P2, PT, R6.reuse, R0, RZ ;  /* 0x0000000006247210 */ /* 0x040fe40007f5e0ff */
[C---:B------:R-:W-:Y:S01]  /*8a960*/  IADD3 R42, P6, PT, R6.reuse, R27, RZ ;  /* 0x0000001b062a7210 */ /* 0x040fe20007fde0ff */
[----:B------:R-:W-:Y:S01]  /*8a970*/  IMAD.IADD R6, R6, 0x1, R7 ;  /* 0x0000000106067824 */ /* 0x000fe200078e0207 */
[----:B------:R-:W-:Y:S01]  /*8a980*/  ISETP.LT.AND P0, PT, R69, R2, !P0 ;  /* 0x000000024500720c */ /* 0x000fe20004701270 */
[----:B------:R-:W-:Y:S01]  /*8a990*/  IMAD.X R45, R20, 0x1, R33, P1 ;  /* 0x00000001142d7824 */ /* 0x000fe200008e0621 */
[----:B------:R-:W-:Y:S01]  /*8a9a0*/  ISETP.GE.AND P1, PT, R22, R3, PT ;  /* 0x000000031600720c */ /* 0x000fe20003f26270 */
[C---:B------:R-:W-:Y:S01]  /*8a9b0*/  IMAD.X R43, R20.reuse, 0x1, R31, P6 ;  /* 0x00000001142b7824 */ /* 0x040fe200030e061f */
[----:B------:R-:W-:Y:S01]  /*8a9c0*/  SHF.R.S32.HI R22, RZ, 0x1f, R6 ;  /* 0x0000001fff167819 */ /* 0x000fe20000011406 */
[----:B------:R-:W-:Y:S01]  /*8a9d0*/  IMAD.X R37, R20, 0x1, R29, P2 ;  /* 0x0000000114257824 */ /* 0x000fe200010e061d */
[----:B-1----:R-:W-:-:S02]  /*8a9e0*/  IADD3 R4, P6, PT, R6, R23, RZ ;  /* 0x0000001706047210 */ /* 0x002fc40007fde0ff */
[----:B------:R-:W-:Y:S01]  /*8a9f0*/  F2FP.SATFINITE.E4M3.F32.PACK_AB_MERGE_C R56, R57, R56, RZ ;  /* 0x000000383938723e */ /* 0x000fe200048070ff */
[----:B------:R-:W-:Y:S01]  /*8aa00*/  @P5 STG.E.U8 desc[UR6][R44.64], R24 ;  /* 0x000000182c005986 */ /* 0x000fe2000c101106 */
[-C--:B------:R-:W-:Y:S01]  /*8aa10*/  ISETP.LT.AND P5, PT, R75, R2.reuse, !P1 ;  /* 0x000000024b00720c */ /* 0x080fe20004fa1270 */
[----:B------:R-:W-:Y:S01]  /*8aa20*/  IMAD.X R5, R22, 0x1, R25, P6 ;  /* 0x0000000116057824 */ /* 0x000fe200030e0619 */
[----:B------:R-:W-:Y:S01]  /*8aa30*/  IADD3 R20, P6, PT, R6, R19, RZ ;  /* 0x0000001306147210 */ /* 0x000fe20007fde0ff */
[----:B------:R1:W-:Y:S01]  /*8aa40*/  @P4 STG.E.U8 desc[UR6][R36.64], R9 ;  /* 0x0000000924004986 */ /* 0x0003e2000c101106 */
[----:B------:R-:W-:-:S03]  /*8aa50*/  ISETP.LT.AND P4, PT, R73, R2, !P1 ;  /* 0x000000024900720c */ /* 0x000fc60004f81270 */
[----:B------:R2:W-:Y:S01]  /*8aa60*/  @P0 STG.E.U8 desc[UR6][R42.64], R56 ;  /* 0x000000382a000986 */ /* 0x0005e2000c101106 */
[----:B------:R-:W-:Y:S01]  /*8aa70*/  ISETP.LT.AND P0, PT, R71, R2, !P1 ;  /* 0x000000024700720c */ /* 0x000fe20004f01270 */
[----:B------:R-:W-:Y:S01]  /*8aa80*/  VIADD R46, R76, 0x6 ;  /* 0x000000064c2e7836 */ /* 0x000fe20000000000 */
[----:B------:R-:W-:Y:S01]  /*8aa90*/  PRMT R35, R8, 0x9910, RZ ;  /* 0x0000991008237816 */ /* 0x000fe200000000ff */
[----:B------:R-:W-:Y:S01]  /*8aaa0*/  IMAD.X R21, R22, 0x1, R33, P6 ;  /* 0x0000000116157824 */ /* 0x000fe200030e0621 */
[----:B------:R-:W-:Y:S02]  /*8aab0*/  PRMT R39, R24, 0x9910, RZ ;  /* 0x0000991018277816 */ /* 0x000fe400000000ff */
[----:B------:R-:W-:Y:S02]  /*8aac0*/  IADD3 R8, P6, PT, R6, R0, RZ ;  /* 0x0000000006087210 */ /* 0x000fe40007fde0ff */
[----:B------:R-:W-:Y:S02]  /*8aad0*/  PRMT R41, R9, 0x9910, RZ ;  /* 0x0000991009297816 */ /* 0x000fe400000000ff */
[----:B------:R-:W-:-:S02]  /*8aae0*/  SHF.R.S32.HI R35, RZ, 0x8, R35 ;  /* 0x00000008ff237819 */ /* 0x000fc40000011423 */
[----:B------:R-:W-:Y:S01]  /*8aaf0*/  SHF.R.S32.HI R39, RZ, 0x8, R39 ;  /* 0x00000008ff277819 */ /* 0x000fe20000011427 */
[----:B-1----:R-:W-:Y:S01]  /*8ab00*/  IMAD.X R9, R22, 0x1, R29, P6 ;  /* 0x0000000116097824 */ /* 0x002fe200030e061d */
[----:B------:R-:W-:Y:S01]  /*8ab10*/  ISETP.GE.AND P2, PT, R46, R3, PT ;  /* 0x000000032e00720c */ /* 0x000fe20003f46270 */
[----:B------:R-:W-:Y:S01]  /*8ab20*/  IMAD.IADD R38, R6, 0x1, R7 ;  /* 0x0000000106267824 */ /* 0x000fe200078e0207 */
[----:B------:R-:W-:Y:S02]  /*8ab30*/  SHF.R.S32.HI R41, RZ, 0x8, R41 ;  /* 0x00000008ff297819 */ /* 0x000fe40000011429 */
[----:B--2---:R-:W-:Y:S01]  /*8ab40*/  PRMT R56, R56, 0x9910, RZ ;  /* 0x0000991038387816 */ /* 0x004fe200000000ff */
[----:B------:R1:W-:Y:S01]  /*8ab50*/  @P5 STG.E.U8 desc[UR6][R4.64], R35 ;  /* 0x0000002304005986 */ /* 0x0003e2000c101106 */
[----:B------:R-:W-:Y:S02]  /*8ab60*/  IADD3 R36, P6, PT, R6, R27, RZ ;  /* 0x0000001b06247210 */ /* 0x000fe40007fde0ff */
[-C--:B------:R-:W-:Y:S01]  /*8ab70*/  ISETP.LT.AND P1, PT, R69, R2.reuse, !P1 ;  /* 0x000000024500720c */ /* 0x080fe20004f21270 */
[----:B------:R-:W-:Y:S01]  /*8ab80*/  @P4 STG.E.U8 desc[UR6][R20.64], R39 ;  /* 0x0000002714004986 */ /* 0x000fe2000c101106 */
[----:B------:R-:W-:-:S02]  /*8ab90*/  ISETP.LT.AND P5, PT, R75, R2, !P2 ;  /* 0x000000024b00720c */ /* 0x000fc400057a1270 */
[----:B------:R-:W-:Y:S01]  /*8aba0*/  ISETP.LT.AND P4, PT, R73, R2, !P2 ;  /* 0x000000024900720c */ /* 0x000fe20005781270 */
[----:B------:R2:W-:Y:S01]  /*8abb0*/  @P0 STG.E.U8 desc[UR6][R8.64], R41 ;  /* 0x0000002908000986 */ /* 0x0005e2000c101106 */
[----:B------:R-:W-:Y:S01]  /*8abc0*/  SHF.R.S32.HI R24, RZ, 0x1f, R38 ;  /* 0x0000001fff187819 */ /* 0x000fe20000011426 */
[----:B------:R-:W-:Y:S02]  /*8abd0*/  IMAD.X R37, R22, 0x1, R31, P6 ;  /* 0x0000000116257824 */ /* 0x000fe400030e061f */
[----:B-1----:R-:W-:Y:S01]  /*8abe0*/  IMAD.MOV.U32 R35, RZ, RZ, R56 ;  /* 0x000000ffff237224 */ /* 0x002fe200078e0038 */
[----:B------:R-:W-:Y:S01]  /*8abf0*/  IADD3 R4, P0, PT, R38, R23, RZ ;  /* 0x0000001726047210 */ /* 0x000fe20007f1e0ff */
[----:B------:R-:W-:-:S03]  /*8ac00*/  VIADD R40, R76, 0x7 ;  /* 0x000000074c287836 */ /* 0x000fc60000000000 */
[----:B------:R-:W-:Y:S02]  /*8ac10*/  SHF.R.S32.HI R35, RZ, 0x8, R35 ;  /* 0x00000008ff237819 */ /* 0x000fe40000011423 */
[----:B--2---:R-:W-:Y:S01]  /*8ac20*/  IADD3 R8, P6, PT, R38, R19, RZ ;  /* 0x0000001326087210 */ /* 0x004fe20007fde0ff */
[C---:B------:R-:W-:Y:S02]  /*8ac30*/  IMAD.X R5, R24.reuse, 0x1, R25, P0 ;  /* 0x0000000118057824 */ /* 0x040fe400000e0619 */
[----:B------:R1:W-:Y:S02]  /*8ac40*/  @P1 STG.E.U8 desc[UR6][R36.64], R35 ;  /* 0x0000002324001986 */ /* 0x0003e4000c101106 */
[----:B------:R-:W-:Y:S02]  /*8ac50*/  IMAD.X R9, R24, 0x1, R33, P6 ;  /* 0x0000000118097824 */ /* 0x000fe400030e0621 */
[----:B------:R2:W-:Y:S01]  /*8ac60*/  @P5 STG.E.U8 desc[UR6][R4.64], R10 ;  /* 0x0000000a04005986 */ /* 0x0005e2000c101106 */
[----:B------:R-:W-:-:S02]  /*8ac70*/  ISETP.GE.AND P0, PT, R40, R3, PT ;  /* 0x000000032800720c */ /* 0x000fc40003f06270 */
[----:B------:R-:W-:Y:S01]  /*8ac80*/  PRMT R21, R10, 0x9910, RZ ;  /* 0x000099100a157816 */ /* 0x000fe200000000ff */
[----:B------:R3:W-:Y:S01]  /*8ac90*/  @P4 STG.E.U8 desc[UR6][R8.64], R26 ;  /* 0x0000001a08004986 */ /* 0x0007e2000c101106 */
[-C--:B------:R-:W-:Y:S01]  /*8aca0*/  ISETP.LT.AND P4, PT, R71, R2.reuse, !P2 ;  /* 0x000000024700720c */ /* 0x080fe20005781270 */
[C---:B------:R-:W-:Y:S01]  /*8acb0*/  IMAD.IADD R6, R38.reuse, 0x1, R7 ;  /* 0x0000000126067824 */ /* 0x040fe200078e0207 */
[----:B------:R-:W-:Y:S02]  /*8acc0*/  ISETP.LT.AND P2, PT, R69, R2, !P2 ;  /* 0x000000024500720c */ /* 0x000fe40005741270 */
[C---:B------:R-:W-:Y:S01]  /*8acd0*/  IADD3 R20, P6, PT, R38.reuse, R0, RZ ;  /* 0x0000000026147210 */ /* 0x040fe20007fde0ff */
[----:B-1----:R-:W-:Y:S01]  /*8ace0*/  IMAD.MOV.U32 R35, RZ, RZ, R21 ;  /* 0x000000ffff237224 */ /* 0x002fe200078e0015 */
[----:B------:R-:W-:Y:S02]  /*8acf0*/  ISETP.LT.AND P5, PT, R75, R2, !P0 ;  /* 0x000000024b00720c */ /* 0x000fe400047a1270 */
[----:B------:R-:W-:Y:S01]  /*8ad00*/  IADD3 R38, P1, PT, R38, R27, RZ ;  /* 0x0000001b26267210 */ /* 0x000fe20007f3e0ff */
[----:B------:R-:W-:Y:S01]  /*8ad10*/  IMAD.X R21, R24, 0x1, R29, P6 ;  /* 0x0000000118157824 */ /* 0x000fe200030e061d */
[----:B------:R-:W-:-:S02]  /*8ad20*/  SHF.R.S32.HI R22, RZ, 0x1f, R6 ;  /* 0x0000001fff167819 */ /* 0x000fc40000011406 */
[----:B--2---:R-:W-:Y:S01]  /*8ad30*/  IADD3 R4, P6, PT, R6, R23, RZ ;  /* 0x0000001706047210 */ /* 0x004fe20007fde0ff */
[----:B------:R-:W-:Y:S01]  /*8ad40*/  IMAD.X R39, R24, 0x1, R31, P1 ;  /* 0x0000000118277824 */ /* 0x000fe200008e061f */
[----:B------:R-:W-:Y:S01]  /*8ad50*/  F2FP.SATFINITE.E4M3.F32.PACK_AB_MERGE_C R58, R59, R58, RZ ;  /* 0x0000003a3b3a723e */ /* 0x000fe200048070ff */
[----:B------:R-:W-:Y:S01]  /*8ad60*/  @P4 STG.E.U8 desc[UR6][R20.64], R11 ;  /* 0x0000000b14004986 */ /* 0x000fe2000c101106 */
[----:B------:R-:W-:Y:S01]  /*8ad70*/  SHF.R.S32.HI R35, RZ, 0x8, R35 ;  /* 0x00000008ff237819 */ /* 0x000fe20000011423 */
[----:B------:R-:W-:Y:S01]  /*8ad80*/  IMAD.X R5, R22, 0x1, R25, P6 ;  /* 0x0000000116057824 */ /* 0x000fe200030e0619 */
[----:B---3--:R-:W-:Y:S01]  /*8ad90*/  PRMT R9, R58, 0x9910, RZ ;  /* 0x000099103a097816 */ /* 0x008fe200000000ff */
[----:B------:R1:W-:Y:S01]  /*8ada0*/  @P2 STG.E.U8 desc[UR6][R38.64], R58 ;  /* 0x0000003a26002986 */ /* 0x0003e2000c101106 */
[----:B------:R-:W-:Y:S02]  /*8adb0*/  ISETP.LT.AND P4, PT, R73, R2, !P0 ;  /* 0x000000024900720c */ /* 0x000fe40004781270 */
[----:B------:R-:W-:-:S02]  /*8adc0*/  IADD3 R8, P6, PT, R6, R19, RZ ;  /* 0x0000001306087210 */ /* 0x000fc40007fde0ff */
[-C--:B------:R-:W-:Y:S02]  /*8add0*/  ISETP.LT.AND P2, PT, R71, R2.reuse, !P0 ;  /* 0x000000024700720c */ /* 0x080fe40004741270 */
[----:B------:R-:W-:Y:S01]  /*8ade0*/  PRMT R10, R26, 0x9910, RZ ;  /* 0x000099101a0a7816 */ /* 0x000fe200000000ff */
[----:B------:R2:W-:Y:S01]  /*8adf0*/  @P5 STG.E.U8 desc[UR6][R4.64], R35 ;  /* 0x0000002304005986 */ /* 0x0005e2000c101106 */
[----:B------:R-:W-:Y:S01]  /*8ae00*/  ISETP.LT.AND P0, PT, R69, R2, !P0 ;  /* 0x000000024500720c */ /* 0x000fe20004701270 */
[----:B------:R-:W-:Y:S01]  /*8ae10*/  VIADD R40, R76, 0x8 ;  /* 0x000000084c287836 */ /* 0x000fe20000000000 */
[----:B------:R-:W-:Y:S01]  /*8ae20*/  PRMT R37, R11, 0x9910, RZ ;  /* 0x000099100b257816 */ /* 0x000fe200000000ff */
[----:B-1----:R-:W-:Y:S02]  /*8ae30*/  IMAD.MOV.U32 R39, RZ, RZ, R9 ;  /* 0x000000ffff277224 */ /* 0x002fe400078e0009 */
[----:B------:R-:W-:Y:S01]  /*8ae40*/  IMAD.X R9, R22, 0x1, R33, P6 ;  /* 0x0000000116097824 */ /* 0x000fe200030e0621 */
[----:B------:R-:W-:-:S02]  /*8ae50*/  ISETP.GE.AND P1, PT, R40, R3, PT ;  /* 0x000000032800720c */ /* 0x000fc40003f26270 */
[C---:B--2---:R-:W-:Y:S02]  /*8ae60*/  IADD3 R4, P5, PT, R6.reuse, R0, RZ ;  /* 0x0000000006047210 */ /* 0x044fe40007fbe0ff */
[----:B------:R-:W-:Y:S02]  /*8ae70*/  SHF.R.S32.HI R35, RZ, 0x8, R10 ;  /* 0x00000008ff237819 */ /* 0x000fe4000001140a */
[C---:B------:R-:W-:Y:S01]  /*8ae80*/  IADD3 R10, P6, PT, R6.reuse, R27, RZ ;  /* 0x0000001b060a7210 */ /* 0x040fe20007fde0ff */
[----:B------:R-:W-:Y:S01]  /*8ae90*/  IMAD.IADD R6, R6, 0x1, R7 ;  /* 0x0000000106067824 */ /* 0x000fe200078e0207 */
[----:B------:R-:W-:Y:S01]  /*8aea0*/  SHF.R.S32.HI R37, RZ, 0x8, R37 ;  /* 0x00000008ff257819 */ /* 0x000fe20000011425 */
[C---:B------:R-:W-:Y:S01]  /*8aeb0*/  IMAD.X R5, R22.reuse, 0x1, R29, P5 ;  /* 0x0000000116057824 */ /* 0x040fe200028e061d */
[----:B------:R-:W-:Y:S01]  /*8aec0*/  SHF.R.S32.HI R39, RZ, 0x8, R39 ;  /* 0x00000008ff277819 */ /* 0x000fe20000011427 */
[----:B------:R-:W-:Y:S01]  /*8aed0*/  IMAD.X R11, R22, 0x1, R31, P6 ;  /* 0x00000001160b7824 */ /* 0x000fe200030e061f */
[----:B------:R-:W-:Y:S01]  /*8aee0*/  SHF.R.S32.HI R26, RZ, 0x1f, R6 ;  /* 0x0000001fff1a7819 */ /* 0x000fe20000011406 */
[----:B------:R1:W-:Y:S01]  /*8aef0*/  @P4 STG.E.U8 desc[UR6][R8.64], R35 ;  /* 0x0000002308004986 */ /* 0x0003e2000c101106 */
[----:B------:R-:W-:-:S02]  /*8af00*/  IADD3 R20, P6, PT, R6, R23, RZ ;  /* 0x0000001706147210 */ /* 0x000fc40007fde0ff */
[-C--:B------:R-:W-:Y:S01]  /*8af10*/  ISETP.LT.AND P5, PT, R75, R2.reuse, !P1 ;  /* 0x000000024b00720c */ /* 0x080fe20004fa1270 */
[----:B------:R2:W-:Y:S01]  /*8af20*/  @P2 STG.E.U8 desc[UR6][R4.64], R37 ;  /* 0x0000002504002986 */ /* 0x0005e2000c101106 */
[-C--:B------:R-:W-:Y:S02]  /*8af30*/  ISETP.LT.AND P4, PT, R73, R2.reuse, !P1 ;  /* 0x000000024900720c */ /* 0x080fe40004f81270 */
[----:B------:R-:W-:Y:S01]  /*8af40*/  ISETP.LT.AND P2, PT, R71, R2, !P1 ;  /* 0x000000024700720c */ /* 0x000fe20004f41270 */
[----:B------:R3:W-:Y:S01]  /*8af50*/  @P0 STG.E.U8 desc[UR6][R10.64], R39 ;  /* 0x000000270a000986 */ /* 0x0007e2000c101106 */
[----:B------:R-:W-:Y:S01]  /*8af60*/  IMAD.X R21, R26, 0x1, R25, P6 ;  /* 0x000000011a157824 */ /* 0x000fe200030e0619 */
[----:B-1----:R-:W-:Y:S01]  /*8af70*/  IADD3 R8, P0, PT, R6, R19, RZ ;  /* 0x0000001306087210 */ /* 0x002fe20007f1e0ff */
[----:B------:R-:W-:Y:S01]  /*8af80*/  VIADD R22, R76, 0x9 ;  /* 0x000000094c167836 */ /* 0x000fe20000000000 */
[----:B--2---:R-:W-:-:S03]  /*8af90*/  IADD3 R4, P6, PT, R6, R0, RZ ;  /* 0x0000000006047210 */ /* 0x004fc60007fde0ff */
[----:B------:R-:W-:Y:S01]  /*8afa0*/  IMAD.X R9, R26, 0x1, R33, P0 ;  /* 0x000000011a097824 */ /* 0x000fe200000e0621 */
[----:B------:R-:W-:Y:S01]  /*8afb0*/  ISETP.GE.AND P0, PT, R22, R3, PT ;  /* 0x000000031600720c */ /* 0x000fe20003f06270 */
[----:B------:R-:W-:Y:S01]  /*8afc0*/  IMAD.X R5, R26, 0x1, R29, P6 ;  /* 0x000000011a057824 */ /* 0x000fe200030e061d */
[----:B------:R-:W-:Y:S01]  /*8afd0*/  @P5 STG.E.U8 desc[UR6][R20.64], R12 ;  /* 0x0000000c14005986 */ /* 0x000fe2000c101106 */
[C---:B------:R-:W-:Y:S01]  /*8afe0*/  IMAD.IADD R22, R6.reuse, 0x1, R7 ;  /* 0x0000000106167824 */ /* 0x040fe200078e0207 */
[----:B---3--:R-:W-:Y:S02]  /*8aff0*/  IADD3 R10, P6, PT, R6, R27, RZ ;  /* 0x0000001b060a7210 */ /* 0x008fe40007fde0ff */
[----:B------:R1:W-:Y:S01]  /*8b000*/  @P4 STG.E.U8 desc[UR6][R8.64], R28 ;  /* 0x0000001c08004986 */ /* 0x0003e2000c101106 */
[----:B------:R-:W-:-:S03]  /*8b010*/  ISETP.LT.AND P5, PT, R75, R2, !P0 ;  /* 0x000000024b00720c */ /* 0x000fc600047a1270 */
[----:B------:R2:W-:Y:S01]  /*8b020*/  @P2 STG.E.U8 desc[UR6][R4.64], R13 ;  /* 0x0000000d04002986 */ /* 0x0005e2000c101106 */
[-C--:B------:R-:W-:Y:S02]  /*8b030*/  ISETP.LT.AND P2, PT, R69, R2.reuse, !P1 ;  /* 0x000000024500720c */ /* 0x080fe40004f41270 */
[----:B------:R-:W-:Y:S01]  /*8b040*/  ISETP.LT.AND P4, PT, R73, R2, !P0 ;  /* 0x000000024900720c */ /* 0x000fe20004781270 */
[----:B------:R-:W-:Y:S01]  /*8b050*/  IMAD.X R11, R26, 0x1, R31, P6 ;  /* 0x000000011a0b7824 */ /* 0x000fe200030e061f */
[----:B------:R-:W-:Y:S02]  /*8b060*/  PRMT R35, R28, 0x9910, RZ ;  /* 0x000099101c237816 */ /* 0x000fe400000000ff */
[----:B------:R-:W-:Y:S02]  /*8b070*/  PRMT R24, R12, 0x9910, RZ ;  /* 0x000099100c187816 */ /* 0x000fe400000000ff */
[----:B-1----:R-:W-:Y:S02]  /*8b080*/  SHF.R.S32.HI R28, RZ, 0x1f, R22 ;  /* 0x0000001fff1c7819 */ /* 0x002fe40000011416 */
[----:B------:R-:W-:-:S02]  /*8b090*/  IADD3 R8, P6, PT, R22, R19, RZ ;  /* 0x0000001316087210 */ /* 0x000fc40007fde0ff */
[----:B--2---:R-:W-:Y:S01]  /*8b0a0*/  IADD3 R4, P1, PT, R22, R23, RZ ;  /* 0x0000001716047210 */ /* 0x004fe20007f3e0ff */
[----:B------:R-:W-:Y:S01]  /*8b0b0*/  VIADD R36, R76, 0xa ;  /* 0x0000000a4c247836 */ /* 0x000fe20000000000 */
[----:B------:R-:W-:Y:S01]  /*8b0c0*/  F2FP.SATFINITE.E4M3.F32.PACK_AB_MERGE_C R60, R61, R60, RZ ;  /* 0x0000003c3d3c723e */ /* 0x000fe200048070ff */
[C---:B------:R-:W-:Y:S01]  /*8b0d0*/  IMAD.X R9, R28.reuse, 0x1, R33, P6 ;  /* 0x000000011c097824 */ /* 0x040fe200030e0621 */
[----:B------:R-:W-:Y:S01]  /*8b0e0*/  SHF.R.S32.HI R21, RZ, 0x8, R24 ;  /* 0x00000008ff157819 */ /* 0x000fe20000011418 */
[----:B------:R-:W-:Y:S01]  /*8b0f0*/  IMAD.X R5, R28, 0x1, R25, P1 ;  /* 0x000000011c057824 */ /* 0x000fe200008e0619 */
[----:B------:R-:W-:Y:S01]  /*8b100*/  SHF.R.S32.HI R35, RZ, 0x8, R35 ;  /* 0x00000008ff237819 */ /* 0x000fe20000011423 */
[----:B------:R-:W-:Y:S01]  /*8b110*/  @P2 STG.E.U8 desc[UR6][R10.64], R60 ;  /* 0x0000003c0a002986 */ /* 0x000fe2000c101106 */
[----:B------:R-:W-:Y:S01]  /*8b120*/  ISETP.GE.AND P1, PT, R36, R3, PT ;  /* 0x000000032400720c */ /* 0x000fe20003f26270 */
[C---:B------:R-:W-:Y:S01]  /*8b130*/  IMAD.IADD R6, R22.reuse, 0x1, R7 ;  /* 0x0000000116067824 */ /* 0x040fe200078e0207 */
[----:B------:R-:W-:Y:S01]  /*8b140*/  IADD3 R12, P6, PT, R22, R0, RZ ;  /* 0x00000000160c7210 */ /* 0x000fe20007fde0ff */
[----:B------:R1:W-:Y:S01]  /*8b150*/  @P5 STG.E.U8 desc[UR6][R4.64], R21 ;  /* 0x0000001504005986 */ /* 0x0003e2000c101106 */
[----:B------:R-:W-:-:S02]  /*8b160*/  ISETP.LT.AND P2, PT, R71, R2, !P0 ;  /* 0x000000024700720c */ /* 0x000fc40004741270 */
[-C--:B------:R-:W-:Y:S01]  /*8b170*/  ISETP.LT.AND P0, PT, R69, R2.reuse, !P0 ;  /* 0x000000024500720c */ /* 0x080fe20004701270 */
[----:B------:R2:W-:Y:S01]  /*8b180*/  @P4 STG.E.U8 desc[UR6][R8.64], R35 ;  /* 0x0000002308004986 */ /* 0x0005e2000c101106 */
[----:B------:R-:W-:Y:S02]  /*8b190*/  ISETP.LT.AND P4, PT, R75, R2, !P1 ;  /* 0x000000024b00720c */ /* 0x000fe40004f81270 */
[----:B------:R-:W-:Y:S01]  /*8b1a0*/  PRMT R20, R13, 0x9910, RZ ;  /* 0x000099100d147816 */ /* 0x000fe200000000ff */
[----:B------:R-:W-:Y:S01]  /*8b1b0*/  IMAD.X R13, R28, 0x1, R29, P6 ;  /* 0x000000011c0d7824 */ /* 0x000fe200030e061d */
[----:B------:R-:W-:Y:S02]  /*8b1c0*/  PRMT R39, R60, 0x9910, RZ ;  /* 0x000099103c277816 */ /* 0x000fe400000000ff */
[----:B-1----:R-:W-:Y:S02]  /*8b1d0*/  IADD3 R4, P5, PT, R22, R27, RZ ;  /* 0x0000001b16047210 */ /* 0x002fe40007fbe0ff */
[----:B------:R-:W-:-:S02]  /*8b1e0*/  SHF.R.S32.HI R22, RZ, 0x1f, R6 ;  /* 0x0000001fff167819 */ /* 0x000fc40000011406 */
[----:B--2---:R-:W-:Y:S01]  /*8b1f0*/  IADD3 R8, P6, PT, R6, R23, RZ ;  /* 0x0000001706087210 */ /* 0x004fe20007fde0ff */
[----:B------:R-:W-:Y:S01]  /*8b200*/  IMAD.X R5, R28, 0x1, R31, P5 ;  /* 0x000000011c057824 */ /* 0x000fe200028e061f */
[----:B------:R-:W-:Y:S02]  /*8b210*/  SHF.R.S32.HI R35, RZ, 0x8, R20 ;  /* 0x00000008ff237819 */ /* 0x000fe40000011414 */
[----:B------:R-:W-:Y:S01]  /*8b220*/  SHF.R.S32.HI R39, RZ, 0x8, R39 ;  /* 0x00000008ff277819 */ /* 0x000fe20000011427 */
[----:B------:R-:W-:Y:S02]  /*8b230*/  IMAD.X R9, R22, 0x1, R25, P6 ;  /* 0x0000000116097824 */ /* 0x000fe400030e0619 */
[----:B------:R-:W-:Y:S01]  /*8b240*/  @P2 STG.E.U8 desc[UR6][R12.64], R35 ;  /* 0x000000230c002986 */ /* 0x000fe2000c101106 */
[----:B------:R-:W-:-:S03]  /*8b250*/  ISETP.LT.AND P5, PT, R73, R2, !P1 ;  /* 0x000000024900720c */ /* 0x000fc60004fa1270 */
[----:B------:R1:W-:Y:S01]  /*8b260*/  @P0 STG.E.U8 desc[UR6][R4.64], R39 ;  /* 0x0000002704000986 */ /* 0x0003e2000c101106 */
[C---:B------:R-:W-:Y:S02]  /*8b270*/  IADD3 R10, P2, PT, R6.reuse, R19, RZ ;  /* 0x00000013060a7210 */ /* 0x040fe40007f5e0ff */
[C---:B------:R-:W-:Y:S01]  /*8b280*/  IADD3 R20, P0, PT, R6.reuse, R0, RZ ;  /* 0x0000000006147210 */ /* 0x040fe20007f1e0ff */
[----:B------:R2:W-:Y:S01]  /*8b290*/  @P4 STG.E.U8 desc[UR6][R8.64], R14 ;  /* 0x0000000e08004986 */ /* 0x0005e2000c101106 */
[-C--:B------:R-:W-:Y:S02]  /*8b2a0*/  ISETP.LT.AND P4, PT, R71, R2.reuse, !P1 ;  /* 0x000000024700720c */ /* 0x080fe40004f81270 */
[C---:B------:R-:W-:Y:S01]  /*8b2b0*/  IADD3 R36, P6, PT, R6.reuse, R27, RZ ;  /* 0x0000001b06247210 */ /* 0x040fe20007fde0ff */
[----:B------:R-:W-:Y:S01]  /*8b2c0*/  IMAD.IADD R6, R6, 0x1, R7 ;  /* 0x0000000106067824 */ /* 0x000fe200078e0207 */
[----:B------:R-:W-:Y:S01]  /*8b2d0*/  ISETP.LT.AND P1, PT, R69, R2, !P1 ;  /* 0x000000024500720c */ /* 0x000fe20004f21270 */
[----:B------:R-:W-:-:S02]  /*8b2e0*/  VIADD R24, R76, 0xb ;  /* 0x0000000b4c187836 */ /* 0x000fc40000000000 */
[C---:B------:R-:W-:Y:S02]  /*8b2f0*/  IMAD.X R11, R22.reuse, 0x1, R33, P2 ;  /* 0x00000001160b7824 */ /* 0x040fe400010e0621 */
[C---:B------:R-:W-:Y:S02]  /*8b300*/  IMAD.X R21, R22.reuse, 0x1, R29, P0 ;  /* 0x0000000116157824 */ /* 0x040fe400000e061d */
[----:B------:R-:W-:Y:S01]  /*8b310*/  IMAD.X R37, R22, 0x1, R31, P6 ;  /* 0x0000000116257824 */ /* 0x000fe200030e061f */
[----:B------:R-:W-:Y:S02]  /*8b320*/  SHF.R.S32.HI R22, RZ, 0x1f, R6 ;  /* 0x0000001fff167819 */ /* 0x000fe40000011406 */
[----:B-1----:R-:W-:Y:S02]  /*8b330*/  IADD3 R4, P6, PT, R6, R23, RZ ;  /* 0x0000001706047210 */ /* 0x002fe40007fde0ff */
[----:B------:R-:W-:Y:S02]  /*8b340*/  F2FP.SATFINITE.E4M3.F32.PACK_AB_MERGE_C R62, R63, R62, RZ ;  /* 0x0000003e3f3e723e */ /* 0x000fe400048070ff */
[----:B------:R-:W-:Y:S01]  /*8b350*/  ISETP.GE.AND P2, PT, R24, R3, PT ;  /* 0x000000031800720c */ /* 0x000fe20003f46270 */
[----:B------:R-:W-:Y:S01]  /*8b360*/  IMAD.X R5, R22, 0x1, R25, P6 ;  /* 0x0000000116057824 */ /* 0x000fe200030e0619 */
[----:B--2---:R-:W-:Y:S01]  /*8b370*/  PRMT R14, R14, 0x9910, RZ ;  /* 0x000099100e0e7816 */ /* 0x004fe200000000ff */
[----:B------:R-:W-:Y:S01]  /*8b380*/  @P5 STG.E.U8 desc[UR6][R10.64], R30 ;  /* 0x0000001e0a005986 */ /* 0x000fe2000c101106 */
[----:B------:R-:W-:-:S02]  /*8b390*/  PRMT R9, R30, 0x9910, RZ ;  /* 0x000099101e097816 */ /* 0x000fc400000000ff */
[----:B------:R-:W-:Y:S01]  /*8b3a0*/  IADD3 R8, P6, PT, R6, R19, RZ ;  /* 0x0000001306087210 */ /* 0x000fe20007fde0ff */
[----:B------:R1:W-:Y:S01]  /*8b3b0*/  @P4 STG.E.U8 desc[UR6][R20.64], R15 ;  /* 0x0000000f14004986 */ /* 0x0003e2000c101106 */
[-C--:B------:R-:W-:Y:S02]  /*8b3c0*/  ISETP.LT.AND P5, PT, R75, R2.reuse, !P2 ;  /* 0x000000024b00720c */ /* 0x080fe400057a1270 */
[-C--:B------:R-:W-:Y:S01]  /*8b3d0*/  ISETP.LT.AND P4, PT, R73, R2.reuse, !P2 ;  /* 0x000000024900720c */ /* 0x080fe20005781270 */
[----:B------:R2:W-:Y:S01]  /*8b3e0*/  @P1 STG.E.U8 desc[UR6][R36.64], R62 ;  /* 0x0000003e24001986 */ /* 0x0005e2000c101106 */
[----:B------:R-:W-:Y:S02]  /*8b3f0*/  ISETP.LT.AND P1, PT, R71, R2, !P2 ;  /* 0x000000024700720c */ /* 0x000fe40005721270 */
[----:B------:R-:W-:Y:S01]  /*8b400*/  PRMT R35, R15, 0x9910, RZ ;  /* 0x000099100f237816 */ /* 0x000fe200000000ff */
[----:B-1----:R-:W-:Y:S02]  /*8b410*/  IMAD.MOV.U32 R15, RZ, RZ, R14 ;  /* 0x000000ffff0f7224 */ /* 0x002fe400078e000e */
[----:B------:R-:W-:-:S02]  /*8b420*/  IMAD.MOV.U32 R21, RZ, RZ, R9 ;  /* 0x000000ffff157224 */ /* 0x000fc400078e0009 */
[----:B------:R-:W-:Y:S01]  /*8b430*/  IMAD.X R9, R22, 0x1, R33, P6 ;  /* 0x0000000116097824 */ /* 0x000fe200030e0621 */
[----:B------:R-:W-:Y:S01]  /*8b440*/  IADD3 R10, P6, PT, R6, R0, RZ ;  /* 0x00000000060a7210 */ /* 0x000fe20007fde0ff */
[----:B------:R-:W-:Y:S01]  /*8b450*/  VIADD R26, R76, 0xc ;  /* 0x0000000c4c1a7836 */ /* 0x000fe20000000000 */
[----:B------:R-:W-:Y:S02]  /*8b460*/  SHF.R.S32.HI R15, RZ, 0x8, R15 ;  /* 0x00000008ff0f7819 */ /* 0x000fe4000001140f */
[----:B------:R-:W-:Y:S01]  /*8b470*/  SHF.R.S32.HI R21, RZ, 0x8, R21 ;  /* 0x00000008ff157819 */ /* 0x000fe20000011415 */
[----:B------:R-:W-:Y:S01]  /*8b480*/  IMAD.X R11, R22, 0x1, R29, P6 ;  /* 0x00000001160b7824 */ /* 0x000fe200030e061d */
[----:B------:R-:W-:Y:S01]  /*8b490*/  SHF.R.S32.HI R35, RZ, 0x8, R35 ;  /* 0x00000008ff237819 */ /* 0x000fe20000011423 */
[----:B------:R1:W-:Y:S01]  /*8b4a0*/  @P5 STG.E.U8 desc[UR6][R4.64], R15 ;  /* 0x0000000f04005986 */ /* 0x0003e2000c101106 */
[----:B------:R-:W-:Y:S01]  /*8b4b0*/  ISETP.GE.AND P0, PT, R26, R3, PT ;  /* 0x000000031a00720c */ /* 0x000fe20003f06270 */
[----:B------:R-:W-:Y:S01]  /*8b4c0*/  IMAD.IADD R14, R6, 0x1, R7 ;  /* 0x00000001060e7824 */ /* 0x000fe200078e0207 */
[----:B--2---:R-:W-:Y:S01]  /*8b4d0*/  PRMT R62, R62, 0x9910, RZ ;  /* 0x000099103e3e7816 */ /* 0x004fe200000000ff */
[----:B------:R2:W-:Y:S01]  /*8b4e0*/  @P4 STG.E.U8 desc[UR6][R8.64], R21 ;  /* 0x0000001508004986 */ /* 0x0005e2000c101106 */
[----:B------:R-:W-:-:S03]  /*8b4f0*/  IADD3 R12, P6, PT, R6, R27, RZ ;  /* 0x0000001b060c7210 */ /* 0x000fc60007fde0ff */
[----:B------:R3:W-:Y:S01]  /*8b500*/  @P1 STG.E.U8 desc[UR6][R10.64], R35 ;  /* 0x000000230a001986 */ /* 0x0007e2000c101106 */
[-C--:B------:R-:W-:Y:S02]  /*8b510*/  ISETP.LT.AND P1, PT, R69, R2.reuse, !P2 ;  /* 0x000000024500720c */ /* 0x080fe40005721270 */
[-C--:B------:R-:W-:Y:S01]  /*8b520*/  ISETP.LT.AND P5, PT, R75, R2.reuse, !P0 ;  /* 0x000000024b00720c */ /* 0x080fe200047a1270 */
[----:B------:R-:W-:Y:S01]  /*8b530*/  IMAD.MOV.U32 R6, RZ, RZ, R62 ;  /* 0x000000ffff067224 */ /* 0x000fe200078e003e */
[----:B------:R-:W-:Y:S01]  /*8b540*/  ISETP.LT.AND P4, PT, R73, R2, !P0 ;  /* 0x000000024900720c */ /* 0x000fe20004781270 */
[----:B------:R-:W-:Y:S01]  /*8b550*/  IMAD.X R13, R22, 0x1, R31, P6 ;  /* 0x00000001160d7824 */ /* 0x000fe200030e061f */
[----:B------:R-:W-:Y:S02]  /*8b560*/  SHF.R.S32.HI R24, RZ, 0x1f, R14 ;  /* 0x0000001fff187819 */ /* 0x000fe4000001140e */
[C---:B-1----:R-:W-:Y:S02]  /*8b570*/  IADD3 R4, P2, PT, R14.reuse, R23, RZ ;  /* 0x000000170e047210 */ /* 0x042fe40007f5e0ff */
[----:B--2---:R-:W-:-:S02]  /*8b580*/  IADD3 R8, P6, PT, R14, R19, RZ ;  /* 0x000000130e087210 */ /* 0x004fc40007fde0ff */
[----:B------:R-:W-:Y:S01]  /*8b590*/  SHF.R.S32.HI R15, RZ, 0x8, R6 ;  /* 0x00000008ff0f7819 */ /* 0x000fe20000011406 */
[C---:B------:R-:W-:Y:S02]  /*8b5a0*/  IMAD.X R5, R24.reuse, 0x1, R25, P2 ;  /* 0x0000000118057824 */ /* 0x040fe400010e0619 */
[----:B------:R-:W-:Y:S02]  /*8b5b0*/  IMAD.X R9, R24, 0x1, R33, P6 ;  /* 0x0000000118097824 */ /* 0x000fe400030e0621 */
[----:B------:R-:W-:Y:S01]  /*8b5c0*/  VIADD R20, R76, 0xd ;  /* 0x0000000d4c147836 */ /* 0x000fe20000000000 */
[----:B------:R1:W-:Y:S04]  /*8b5d0*/  @P1 STG.E.U8 desc[UR6][R12.64], R15 ;  /* 0x0000000f0c001986 */ /* 0x0003e8000c101106 */
[----:B------:R2:W-:Y:S01]  /*8b5e0*/  @P5 STG.E.U8 desc[UR6][R4.64], R16 ;  /* 0x0000001004005986 */ /* 0x0005e2000c101106 */
[----:B------:R-:W-:-:S03]  /*8b5f0*/  ISETP.GE.AND P2, PT, R20, R3, PT ;  /* 0x000000031400720c */ /* 0x000fc60003f46270 */
[----:B------:R4:W-:Y:S01]  /*8b600*/  @P4 STG.E.U8 desc[UR6][R8.64], R32 ;  /* 0x0000002008004986 */ /* 0x0009e2000c101106 */
[-C--:B------:R-:W-:Y:S01]  /*8b610*/  ISETP.LT.AND P4, PT, R71, R2.reuse, !P0 ;  /* 0x000000024700720c */ /* 0x080fe20004781270 */
[C---:B------:R-:W-:Y:S01]  /*8b620*/  IMAD.IADD R6, R14.reuse, 0x1, R7 ;  /* 0x000000010e067824 */ /* 0x040fe200078e0207 */
[----:B------:R-:W-:Y:S02]  /*8b630*/  ISETP.LT.AND P0, PT, R69, R2, !P0 ;  /* 0x000000024500720c */ /* 0x000fe40004701270 */
[C---:B---3--:R-:W-:Y:S02]  /*8b640*/  IADD3 R10, P6, PT, R14.reuse, R0, RZ ;  /* 0x000000000e0a7210 */ /* 0x048fe40007fde0ff */
[----:B------:R-:W-:Y:S02]  /*8b650*/  ISETP.LT.AND P5, PT, R75, R2, !P2 ;  /* 0x000000024b00720c */ /* 0x000fe400057a1270 */
[----:B-1----:R-:W-:Y:S01]  /*8b660*/  IADD3 R12, P1, PT, R14, R27, RZ ;  /* 0x0000001b0e0c7210 */ /* 0x002fe20007f3e0ff */
[----:B------:R-:W-:Y:S01]  /*8b670*/  IMAD.X R11, R24, 0x1, R29, P6 ;  /* 0x00000001180b7824 */ /* 0x000fe200030e061d */
[----:B------:R-:W-:-:S02]  /*8b680*/  PRMT R20, R16, 0x9910, RZ ;  /* 0x0000991010147816 */ /* 0x000fc400000000ff */
[----:B--2---:R-:W-:Y:S02]  /*8b690*/  SHF.R.S32.HI R16, RZ, 0x1f, R6 ;  /* 0x0000001fff107819 */ /* 0x004fe40000011406 */
[----:B------:R-:W-:Y:S01]  /*8b6a0*/  IADD3 R4, P6, PT, R6, R23, RZ ;  /* 0x0000001706047210 */ /* 0x000fe20007fde0ff */
[----:B------:R-:W-:Y:S01]  /*8b6b0*/  IMAD.X R13, R24, 0x1, R31, P1 ;  /* 0x00000001180d7824 */ /* 0x000fe200008e061f */
[----:B----4-:R-:W-:Y:S02]  /*8b6c0*/  PRMT R9, R17, 0x9910, RZ ;  /* 0x0000991011097816 */ /* 0x010fe400000000ff */
[----:B------:R-:W-:Y:S01]  /*8b6d0*/  F2FP.SATFINITE.E4M3.F32.PACK_AB_MERGE_C R64, R65, R64, RZ ;  /* 0x000000404140723e */ /* 0x000fe200048070ff */
[----:B------:R-:W-:Y:S01]  /*8b6e0*/  IMAD.X R5, R16, 0x1, R25, P6 ;  /* 0x0000000110057824 */ /* 0x000fe200030e0619 */
[----:B------:R-:W-:Y:S01]  /*8b6f0*/  SHF.R.S32.HI R15, RZ, 0x8, R20 ;  /* 0x00000008ff0f7819 */ /* 0x000fe20000011414 */
[----:B------:R1:W-:Y:S01]  /*8b700*/  @P4 STG.E.U8 desc[UR6][R10.64], R17 ;  /* 0x000000110a004986 */ /* 0x0003e2000c101106 */
[----:B------:R-:W-:-:S02]  /*8b710*/  IADD3 R8, P6, PT, R6, R19, RZ ;  /* 0x0000001306087210 */ /* 0x000fc40007fde0ff */
[-C--:B------:R-:W-:Y:S01]  /*8b720*/  ISETP.LT.AND P4, PT, R73, R2.reuse, !P2 ;  /* 0x000000024900720c */ /* 0x080fe20005781270 */
[----:B------:R-:W-:Y:S01]  /*8b730*/  @P0 STG.E.U8 desc[UR6][R12.64], R64 ;  /* 0x000000400c000986 */ /* 0x000fe2000c101106 */
[----:B------:R-:W-:Y:S02]  /*8b740*/  PRMT R20, R64, 0x9910, RZ ;  /* 0x0000991040147816 */ /* 0x000fe400000000ff */
[-C--:B------:R-:W-:Y:S01]  /*8b750*/  ISETP.LT.AND P0, PT, R71, R2.reuse, !P2 ;  /* 0x000000024700720c */ /* 0x080fe20005701270 */
[----:B------:R2:W-:Y:S01]  /*8b760*/  @P5 STG.E.U8 desc[UR6][R4.64], R15 ;  /* 0x0000000f04005986 */ /* 0x0005e2000c101106 */
[----:B------:R-:W-:Y:S01]  /*8b770*/  ISETP.LT.AND P2, PT, R69, R2, !P2 ;  /* 0x000000024500720c */ /* 0x000fe20005741270 */
[----:B-1----:R-:W-:Y:S01]  /*8b780*/  IMAD.MOV.U32 R10, RZ, RZ, R9 ;  /* 0x000000ffff0a7224 */ /* 0x002fe200078e0009 */
[----:B------:R-:W-:Y:S01]  /*8b790*/  PRMT R14, R32, 0x9910, RZ ;  /* 0x00009910200e7816 */ /* 0x000fe200000000ff */
[----:B------:R-:W-:Y:S02]  /*8b7a0*/  IMAD.X R9, R16, 0x1, R33, P6 ;  /* 0x0000000110097824 */ /* 0x000fe400030e0621 */
[----:B------:R-:W-:Y:S01]  /*8b7b0*/  IMAD.MOV.U32 R17, RZ, RZ, R20 ;  /* 0x000000ffff117224 */ /* 0x000fe200078e0014 */
[----:B--2---:R-:W-:-:S02]  /*8b7c0*/  IADD3 R4, P5, PT, R6, R0, RZ ;  /* 0x0000000006047210 */ /* 0x004fc40007fbe0ff */
[----:B------:R-:W-:Y:S02]  /*8b7d0*/  SHF.R.S32.HI R15, RZ, 0x8, R10 ;  /* 0x00000008ff0f7819 */ /* 0x000fe4000001140a */
[----:B------:R-:W-:Y:S01]  /*8b7e0*/  IADD3 R10, P6, PT, R6, R27, RZ ;  /* 0x0000001b060a7210 */ /* 0x000fe20007fde0ff */
[----:B------:R-:W-:Y:S01]  /*8b7f0*/  IMAD.X R5, R16, 0x1, R29, P5 ;  /* 0x0000000110057824 */ /* 0x000fe200028e061d */
[----:B------:R-:W-:Y:S01]  /*8b800*/  SHF.R.S32.HI R13, RZ, 0x8, R14 ;  /* 0x00000008ff0d7819 */ /* 0x000fe2000001140e */
[----:B------:R-:W-:Y:S01]  /*8b810*/  IMAD.IADD R14, R6, 0x1, R7 ;  /* 0x00000001060e7824 */ /* 0x000fe200078e0207 */
[----:B------:R-:W-:Y:S01]  /*8b820*/  SHF.R.S32.HI R17, RZ, 0x8, R17 ;  /* 0x00000008ff117819 */ /* 0x000fe20000011411 */
[----:B------:R-:W-:Y:S02]  /*8b830*/  IMAD.X R11, R16, 0x1, R31, P6 ;  /* 0x00000001100b7824 */ /* 0x000fe400030e061f */
[----:B------:R1:W-:Y:S01]  /*8b840*/  @P4 STG.E.U8 desc[UR6][R8.64], R13 ;  /* 0x0000000d08004986 */ /* 0x0003e2000c101106 */
[----:B------:R-:W-:Y:S01]  /*8b850*/  VIADD R22, R76, 0xe ;  /* 0x0000000e4c167836 */ /* 0x000fe20000000000 */
[----:B------:R-:W-:-:S02]  /*8b860*/  SHF.R.S32.HI R16, RZ, 0x1f, R14 ;  /* 0x0000001fff107819 */ /* 0x000fc4000001140e */
[----:B------:R2:W-:Y:S04]  /*8b870*/  @P0 STG.E.U8 desc[UR6][R4.64], R15 ;  /* 0x0000000f04000986 */ /* 0x0005e8000c101106 */
[----:B------:R3:W-:Y:S01]  /*8b880*/  @P2 STG.E.U8 desc[UR6][R10.64], R17 ;  /* 0x000000110a002986 */ /* 0x0007e2000c101106 */
[C---:B------:R-:W-:Y:S01]  /*8b890*/  IADD3 R6, P2, PT, R14.reuse, R23, RZ ;  /* 0x000000170e067210 */ /* 0x040fe20007f5e0ff */
[----:B------:R-:W-:Y:S01]  /*8b8a0*/  IMAD.IADD R20, R14, 0x1, R7 ;  /* 0x000000010e147824 */ /* 0x000fe200078e0207 */
[----:B------:R-:W-:Y:S02]  /*8b8b0*/  ISETP.GE.AND P1, PT, R22, R3, PT ;  /* 0x000000031600720c */ /* 0x000fe40003f26270 */
[----:B-1----:R-:W-:Y:S01]  /*8b8c0*/  IADD3 R8, P6, PT, R14, R19, RZ ;  /* 0x000000130e087210 */ /* 0x002fe20007fde0ff */
[----:B------:R-:W-:Y:S01]  /*8b8d0*/  IMAD.X R7, R16, 0x1, R25, P2 ;  /* 0x0000000110077824 */ /* 0x000fe200010e0619 */
[----:B------:R-:W-:-:S02]  /*8b8e0*/  IADD3 R12, P0, PT, R14, R0, RZ ;  /* 0x000000000e0c7210 */ /* 0x000fc40007f1e0ff */
[----:B--2---:R-:W-:Y:S02]  /*8b8f0*/  IADD3 R4, P2, PT, R14, R27, RZ ;  /* 0x0000001b0e047210 */ /* 0x004fe40007f5e0ff */
[-C--:B------:R-:W-:Y:S01]  /*8b900*/  ISETP.LT.AND P5, PT, R75, R2.reuse, !P1 ;  /* 0x000000024b00720c */ /* 0x080fe20004fa1270 */
[C---:B------:R-:W-:Y:S01]  /*8b910*/  IMAD.X R9, R16.reuse, 0x1, R33, P6 ;  /* 0x0000000110097824 */ /* 0x040fe200030e0621 */
[----:B------:R-:W-:Y:S01]  /*8b920*/  ISETP.LT.AND P4, PT, R73, R2, !P1 ;  /* 0x000000024900720c */ /* 0x000fe20004f81270 */
[----:B------:R-:W-:Y:S01]  /*8b930*/  IMAD.X R13, R16, 0x1, R29, P0 ;  /* 0x00000001100d7824 */ /* 0x000fe200000e061d */
[----:B---3--:R-:W-:Y:S01]  /*8b940*/  IADD3 R10, P6, PT, R20, R23, RZ ;  /* 0x00000017140a7210 */ /* 0x008fe20007fde0ff */
[----:B------:R-:W-:Y:S01]  /*8b950*/  IMAD.X R5, R16, 0x1, R31, P2 ;  /* 0x0000000110057824 */ /* 0x000fe200010e061f */
[----:B------:R-:W-:Y:S02]  /*8b960*/  SHF.R.S32.HI R22, RZ, 0x1f, R20 ;  /* 0x0000001fff167819 */ /* 0x000fe40000011414 */
[----:B------:R-:W-:Y:S01]  /*8b970*/  IADD3 R16, P0, PT, R20, R0, RZ ;  /* 0x0000000014107210 */ /* 0x000fe20007f1e0ff */
[----:B------:R-:W-:Y:S01]  /*8b980*/  VIADD R0, R76, 0xf ;  /* 0x0000000f4c007836 */ /* 0x000fe20000000000 */
[----:B------:R-:W-:Y:S01]  /*8b990*/  IADD3 R14, P2, PT, R20, R19, RZ ;  /* 0x00000013140e7210 */ /* 0x000fe20007f5e0ff */
[----:B------:R-:W-:Y:S01]  /*8b9a0*/  IMAD.X R11, R22, 0x1, R25, P6 ;  /* 0x00000001160b7824 */ /* 0x000fe200030e0619 */
[----:B------:R-:W-:Y:S01]  /*8b9b0*/  IADD3 R20, P6, PT, R20, R27, RZ ;  /* 0x0000001b14147210 */ /* 0x000fe20007fde0ff */
[----:B------:R-:W-:Y:S01]  /*8b9c0*/  IMAD.X R17, R22, 0x1, R29, P0 ;  /* 0x0000000116117824 */ /* 0x000fe200000e061d */
[----:B------:R-:W-:Y:S01]  /*8b9d0*/  ISETP.GE.AND P0, PT, R0, R3, PT ;  /* 0x000000030000720c */ /* 0x000fe20003f06270 */
[C---:B------:R-:W-:Y:S01]  /*8b9e0*/  IMAD.X R15, R22.reuse, 0x1, R33, P2 ;  /* 0x00000001160f7824 */ /* 0x040fe200010e0621 */
[----:B------:R-:W-:Y:S01]  /*8b9f0*/  ISETP.LT.AND P2, PT, R71, R2, !P1 ;  /* 0x000000024700720c */ /* 0x000fe20004f41270 */
[----:B------:R1:W-:Y:S01]  /*8ba00*/  @P5 STG.E.U8 desc[UR6][R6.64], R18 ;  /* 0x0000001206005986 */ /* 0x0003e2000c101106 */
[----:B------:R-:W-:Y:S01]  /*8ba10*/  F2FP.SATFINITE.E4M3.F32.PACK_AB_MERGE_C R50, R51, R50, RZ ;  /* 0x000000323332723e */ /* 0x000fe200048070ff */
[----:B------:R-:W-:Y:S01]  /*8ba20*/  IMAD.X R21, R22, 0x1, R31, P6 ;  /* 0x0000000116157824 */ /* 0x000fe200030e061f */
[----:B------:R-:W-:Y:S01]  /*8ba30*/  ISETP.LT.AND P1, PT, R69, R2, !P1 ;  /* 0x000000024500720c */ /* 0x000fe20004f21270 */
[----:B------:R2:W-:Y:S01]  /*8ba40*/  @P4 STG.E.U8 desc[UR6][R8.64], R34 ;  /* 0x0000002208004986 */ /* 0x0005e2000c101106 */
[----:B------:R-:W-:-:S02]  /*8ba50*/  F2FP.SATFINITE.E4M3.F32.PACK_AB_MERGE_C R66, R67, R66, RZ ;  /* 0x000000424342723e */ /* 0x000fc400048070ff */
[-C--:B------:R-:W-:Y:S02]  /*8ba60*/  ISETP.LT.AND P5, PT, R75, R2.reuse, !P0 ;  /* 0x000000024b00720c */ /* 0x080fe400047a1270 */
[-C--:B------:R-:W-:Y:S02]  /*8ba70*/  ISETP.LT.AND P6, PT, R73, R2.reuse, !P0 ;  /* 0x000000024900720c */ /* 0x080fe400047c1270 */
[-C--:B------:R-:W-:Y:S02]  /*8ba80*/  ISETP.LT.AND P4, PT, R71, R2.reuse, !P0 ;  /* 0x000000024700720c */ /* 0x080fe40004781270 */
[----:B------:R-:W-:Y:S02]  /*8ba90*/  ISETP.LT.AND P0, PT, R69, R2, !P0 ;  /* 0x000000024500720c */ /* 0x000fe40004701270 */
[----:B------:R-:W-:Y:S02]  /*8baa0*/  PRMT R0, R34, 0x9910, RZ ;  /* 0x0000991022007816 */ /* 0x000fe400000000ff */
[----:B------:R-:W-:-:S02]  /*8bab0*/  PRMT R2, R50, 0x9910, RZ ;  /* 0x0000991032027816 */ /* 0x000fc400000000ff */
[----:B-1----:R-:W-:Y:S01]  /*8bac0*/  PRMT R6, R66, 0x9910, RZ ;  /* 0x0000991042067816 */ /* 0x002fe200000000ff */
[----:B------:R-:W-:Y:S01]  /*8bad0*/  IMAD.MOV.U32 R7, RZ, RZ, R0 ;  /* 0x000000ffff077224 */ /* 0x000fe200078e0000 */
[----:B------:R-:W-:Y:S01]  /*8bae0*/  PRMT R3, R18, 0x9910, RZ ;  /* 0x0000991012037816 */ /* 0x000fe200000000ff */
[----:B------:R-:W-:Y:S02]  /*8baf0*/  IMAD.MOV.U32 R0, RZ, RZ, R2 ;  /* 0x000000ffff007224 */ /* 0x000fe400078e0002 */
[----:B--2---:R-:W-:Y:S01]  /*8bb00*/  IMAD.MOV.U32 R9, RZ, RZ, R6 ;  /* 0x000000ffff097224 */ /* 0x004fe200078e0006 */
[----:B------:R-:W-:Y:S01]  /*8bb10*/  @P2 STG.E.U8 desc[UR6][R12.64], R50 ;  /* 0x000000320c002986 */ /* 0x000fe2000c101106 */
[----:B------:R-:W-:Y:S02]  /*8bb20*/  SHF.R.S32.HI R3, RZ, 0x8, R3 ;  /* 0x00000008ff037819 */ /* 0x000fe40000011403 */
[----:B------:R-:W-:Y:S01]  /*8bb30*/  SHF.R.S32.HI R7, RZ, 0x8, R7 ;  /* 0x00000008ff077819 */ /* 0x000fe20000011407 */
[----:B------:R1:W-:Y:S01]  /*8bb40*/  @P1 STG.E.U8 desc[UR6][R4.64], R66 ;  /* 0x0000004204001986 */ /* 0x0003e2000c101106 */
[----:B------:R-:W-:-:S03]  /*8bb50*/  SHF.R.S32.HI R9, RZ, 0x8, R9 ;  /* 0x00000008ff097819 */ /* 0x000fc60000011409 */
[----:B------:R2:W-:Y:S04]  /*8bb60*/  @P5 STG.E.U8 desc[UR6][R10.64], R3 ;  /* 0x000000030a005986 */ /* 0x0005e8000c101106 */
[----:B------:R2:W-:Y:S01]  /*8bb70*/  @P6 STG.E.U8 desc[UR6][R14.64], R7 ;  /* 0x000000070e006986 */ /* 0x0005e2000c101106 */
[----:B-1----:R-:W-:-:S05]  /*8bb80*/  SHF.R.S32.HI R5, RZ, 0x8, R0 ;  /* 0x00000008ff057819 */ /* 0x002fca0000011400 */
[----:B------:R2:W-:Y:S04]  /*8bb90*/  @P4 STG.E.U8 desc[UR6][R16.64], R5 ;  /* 0x0000000510004986 */ /* 0x0005e8000c101106 */
[----:B------:R2:W-:Y:S01]  /*8bba0*/  @P0 STG.E.U8 desc[UR6][R20.64], R9 ;  /* 0x0000000914000986 */ /* 0x0005e2000c101106 */
[----:B0-----:R-:W-:Y:S06]  /*8bbb0*/  BAR.SYNC.DEFER_BLOCKING 0x0 ;  /* 0x0000000000007b1d */ /* 0x001fec0000010000 */
[----:B------:R-:W-:Y:S05]  /*8bbc0*/  @P3 BRA `(.L_x_13) ;  /* 0x0000000000a03947 */ /* 0x000fea0003800000 */
[----:B--2---:R-:W0:Y:S01]  /*8bbd0*/  S2R R3, SR_CgaCtaId ;  /* 0x0000000000037919 */ /* 0x004e220000008800 */
[----:B------:R-:W-:Y:S01]  /*8bbe0*/  NOP ;  /* 0x0000000000007918 */ /* 0x000fe20000000000 */
[----:B------:R-:W-:Y:S01]  /*8bbf0*/  MOV R0, 0x50 ;  /* 0x0000005000007802 */ /* 0x000fe20000000f00 */
[----:B------:R-:W-:-:S03]  /*8bc00*/  IMAD.MOV.U32 R7, RZ, RZ, 0x1 ;  /* 0x00000001ff077424 */ /* 0x000fc600078e00ff */
[----:B0-----:R-:W-:Y:S01]  /*8bc10*/  LEA R9, R3, R0, 0x18 ;  /* 0x0000000003097211 */ /* 0x001fe200078ec0ff */
[----:B------:R-:W-:Y:S02]  /*8bc20*/  IMAD.U32 R0, RZ, RZ, UR5 ;  /* 0x00000005ff007e24 */ /* 0x000fe4000f8e00ff */
[----:B------:R-:W-:Y:S02]  /*8bc30*/  IMAD.MOV.U32 R3, RZ, RZ, 0x3 ;  /* 0x00000003ff037424 */ /* 0x000fe400078e00ff */
[----:B------:R-:W0:Y:S01]  /*8bc40*/  LDS R5, [R9] ;  /* 0x0000000009057984 */ /* 0x000e220000000800 */
[----:B------:R-:W-:-:S04]  /*8bc50*/  LOP3.LUT R0, R0, 0xffff, RZ, 0xc0, !PT ;  /* 0x0000ffff00007812 */ /* 0x000fc800078ec0ff */
[----:B------:R-:W-:-:S05]  /*8bc60*/  SHF.R.U32.HI R0, RZ, 0x5, R0 ;  /* 0x00000005ff007819 */ /* 0x000fca0000011600 */
[----:B------:R-:W-:Y:S01]  /*8bc70*/  VIADD R2, R0, 0x10 ;  /* 0x0000001000027836 */ /* 0x000fe20000000000 */
[----:B------:R-:W-:-:S04]  /*8bc80*/  SHF.L.U32 R0, R3, R0, RZ ;  /* 0x0000000003007219 */ /* 0x000fc800000006ff */
[----:B------:R-:W-:-:S04]  /*8bc90*/  SHF.L.U32 R3, R7, R2, RZ ;  /* 0x0000000207037219 */ /* 0x000fc800000006ff */
[----:B------:R-:W-:-:S04]  /*8bca0*/  LOP3.LUT R0, R3, R0, RZ, 0xfc, !PT ;  /* 0x0000000003007212 */ /* 0x000fc800078efcff */
[C---:B------:R-:W-:Y:S02]  /*8bcb0*/  LOP3.LUT R2, R0.reuse, 0xffff, RZ, 0xc0, !PT ;  /* 0x0000ffff00027812 */ /* 0x040fe400078ec0ff */
[----:B0-----:R-:W-:-:S04]  /*8bcc0*/  LOP3.LUT R3, R0, 0xffff, R5, 0x80, !PT ;  /* 0x0000ffff00037812 */ /* 0x001fc800078e8005 */
[----:B------:R-:W-:-:S13]  /*8bcd0*/  ISETP.NE.AND P0, PT, R3, R2, PT ;  /* 0x000000020300720c */ /* 0x000fda0003f05270 */
[----:B------:R-:W-:Y:S05]  /*8bce0*/  @P0 BRA `(.L_x_14) ;  /* 0x0000000000500947 */ /* 0x000fea0003800000 */
[----:B------:R-:W-:Y:S02]  /*8bcf0*/  SHF.R.U32.HI R5, RZ, 0x10, R5 ;  /* 0x00000010ff057819 */ /* 0x000fe40000011605 */
[----:B------:R-:W-:-:S04]  /*8bd00*/  SHF.R.U32.HI R2, RZ, 0x10, R0 ;  /* 0x00000010ff027819 */ /* 0x000fc80000011600 */
[----:B------:R-:W-:-:S04]  /*8bd10*/  LOP3.LUT R5, R5, R2, RZ, 0xc0, !PT ;  /* 0x0000000205057212 */ /* 0x000fc800078ec0ff */
[----:B------:R-:W-:-:S13]  /*8bd20*/  ISETP.NE.AND P0, PT, R5, R2, PT ;  /* 0x000000020500720c */ /* 0x000fda0003f05270 */
[----:B------:R-:W-:Y:S05]  /*8bd30*/  @P0 BRA `(.L_x_15) ;  /* 0x0000000000300947 */ /* 0x000fea0003800000 */
[----:B------:R-:W-:Y:S01]  /*8bd40*/  R2UR UR4, R0 ;  /* 0x00000000000472ca */ /* 0x000fe200000e0000 */
[----:B------:R-:W0:Y:S01]  /*8bd50*/  S2R R3, SR_LANEID ;  /* 0x0000000000037919 */ /* 0x000e220000000000 */
[----:B------:R-:W-:-:S06]  /*8bd60*/  VOTE.ANY R2, PT, PT ;  /* 0x0000000000027806 */ /* 0x000fcc00038e0100 */
[----:B------:R-:W0:Y:S05]  /*8bd70*/  FLO.U32 R2, R2 ;  /* 0x0000000200027300 */ /* 0x000e2a00000e0000 */
[----:B------:R-:W-:-:S06]  /*8bd80*/  ULOP3.LUT UR4, URZ, UR4, URZ, 0x33, !UPT ;  /* 0x00000004ff047292 */ /* 0x000fcc000f8e33ff */
[----:B------:R-:W-:-:S04]  /*8bd90*/  IMAD.U32 R4, RZ, RZ, UR4 ;  /* 0x00000004ff047e24 */ /* 0x000fc8000f8e00ff */
[----:B------:R-:W1:Y:S02]  /*8bda0*/  REDUX UR5, R4 ;  /* 0x00000000040573c4 */ /* 0x000e640000000000 */
[----:B------:R3:W-:Y:S01]  /*8bdb0*/  UTCATOMSWS.AND URZ, UR4 ;  /* 0x0000000400ff79e3 */ /* 0x0007e20008000000 */
[----:B0-----:R-:W-:Y:S01]  /*8bdc0*/  ISETP.EQ.U32.AND P0, PT, R2, R3, PT ;  /* 0x000000030200720c */ /* 0x001fe20003f02070 */
[----:B-1----:R-:W-:-:S12]  /*8bdd0*/  IMAD.U32 R0, RZ, RZ, UR5 ;  /* 0x00000005ff007e24 */ /* 0x002fd8000f8e00ff */
[----:B------:R3:W-:Y:S01]  /*8bde0*/  @P0 ATOMS.AND RZ, [R9], R0 ;  /* 0x0000000009ff038c */ /* 0x0007e20002800000 */
[----:B------:R-:W-:Y:S05]  /*8bdf0*/  BRA `(.L_x_13) ;  /* 0x0000000000147947 */ /* 0x000fea0003800000 */
.L_x_15:
[----:B------:R-:W-:-:S07]  /*8be00*/  MOV R2, 0x8be20 ;  /* 0x0008be2000027802 */ /* 0x000fce0000000f00 */
[----:B------:R-:W-:Y:S05]  /*8be10*/  CALL.REL.NOINC `($__internal_0_$__cuda_sm10x_tcgen05_guardrail_trap_col_being_dealloced_not_returned_by_alloc) ;  /* 0x00000000002c7944 */ /* 0x000fea0003c00000 */
[----:B------:R-:W-:Y:S05]  /*8be20*/  BRA `(.L_x_13) ;  /* 0x0000000000087947 */ /* 0x000fea0003800000 */
.L_x_14:
[----:B------:R-:W-:-:S07]  /*8be30*/  MOV R2, 0x8be50 ;  /* 0x0008be5000027802 */ /* 0x000fce0000000f00 */
[----:B------:R-:W-:Y:S05]  /*8be40*/  CALL.REL.NOINC `($__internal_2_$__cuda_sm10x_tcgen05_guardrail_trap_unallocated_columns_being_dealloced) ;  /* 0x0000000000387944 */ /* 0x000fea0003c00000 */
.L_x_13:
[----:B------:R-:W-:Y:S01]  /*8be50*/  NOP ;  /* 0x0000000000007918 */ /* 0x000fe20000000000 */
[----:B---3--:R-:W-:Y:S05]  /*8be60*/  EXIT ;  /* 0x000000000000794d */ /* 0x008fea0003800000 */
.L_x_8:
[----:B------:R-:W0:Y:S02]  /*8be70*/  SYNCS.PHASECHK.TRANS64.TRYWAIT P2, [UR76], R18 ;  /* 0x00000012ff0075a7 */ /* 0x000e24000804114c */
[----:B0-----:R-:W-:Y:S05]  /*8be80*/  @!P2 BRA `(.L_x_8) ;  /* 0xfffffffc00f8a947 */ /* 0x001fea000383ffff */
[----:B------:R-:W-:Y:S05]  /*8be90*/  BRA `(.L_x_16) ;  /* 0xfffffccc001c7947 */ /* 0x000fea000383ffff */
.L_x_12:
[----:B------:R-:W3:Y:S02]  /*8bea0*/  SYNCS.PHASECHK.TRANS64.TRYWAIT P0, [UR76], R20 ;  /* 0x00000014ff0075a7 */ /* 0x000ee4000800114c */
[----:B---3--:R-:W-:Y:S05]  /*8beb0*/  @!P0 BRA `(.L_x_12) ;  /* 0xfffffffc00f88947 */ /* 0x008fea000383ffff */
[----:B------:R-:W-:Y:S05]  /*8bec0*/  BRA `(.L_x_11) ;  /* 0xffffffe0000c7947 */ /* 0x000fea000383ffff */
        .weak           $__internal_0_$__cuda_sm10x_tcgen05_guardrail_trap_col_being_dealloced_not_returned_by_alloc
        .type           $__internal_0_$__cuda_sm10x_tcgen05_guardrail_trap_col_being_dealloced_not_returned_by_alloc,@function
        .size           $__internal_0_$__cuda_sm10x_tcgen05_guardrail_trap_col_being_dealloced_not_returned_by_alloc,($__internal_1_$__cuda_sm10x_tcgen05_guardrail_trap_phase_invalid_during_alloc - $__internal_0_$__cuda_sm10x_tcgen05_guardrail_trap_col_being_dealloced_not_returned_by_alloc)
$__internal_0_$__cuda_sm10x_tcgen05_guardrail_trap_col_being_dealloced_not_returned_by_alloc:
[----:B------:R-:W-:Y:S05]  /*8bed0*/  BPT.TRAP 0x1 ;  /* 0x000000040000795c */ /* 0x000fea0000300000 */
[----:B------:R-:W-:-:S04]  /*8bee0*/  IMAD.MOV.U32 R3, RZ, RZ, 0x0 ;  /* 0x00000000ff037424 */ /* 0x000fc800078e00ff */
[----:B------:R-:W-:Y:S05]  /*8bef0*/  RET.REL.NODEC R2 `(matmul_kernel) ;  /* 0xfffff74002407950 */ /* 0x000fea0003c3ffff */
        .weak           $__internal_1_$__cuda_sm10x_tcgen05_guardrail_trap_phase_invalid_during_alloc
        .type           $__internal_1_$__cuda_sm10x_tcgen05_guardrail_trap_phase_invalid_during_alloc,@function
        .size           $__internal_1_$__cuda_sm10x_tcgen05_guardrail_trap_phase_invalid_during_alloc,($__internal_2_$__cuda_sm10x_tcgen05_guardrail_trap_unallocated_columns_being_dealloced - $__internal_1_$__cuda_sm10x_tcgen05_guardrail_trap_phase_invalid_during_alloc)
$__internal_1_$__cuda_sm10x_tcgen05_guardrail_trap_phase_invalid_during_alloc:
[----:B------:R-:W-:Y:S05]  /*8bf00*/  BPT.TRAP 0x1 ;  /* 0x000000040000795c */ /* 0x000fea0000300000 */
[----:B------:R-:W-:-:S04]  /*8bf10*/  IMAD.MOV.U32 R3, RZ, RZ, 0x0 ;  /* 0x00000000ff037424 */ /* 0x000fc800078e00ff */
[----:B------:R-:W-:Y:S05]  /*8bf20*/  RET.REL.NODEC R2 `(matmul_kernel) ;  /* 0xfffff74002347950 */ /* 0x000fea0003c3ffff */
        .weak           $__internal_2_$__cuda_sm10x_tcgen05_guardrail_trap_unallocated_columns_being_dealloced
        .type           $__internal_2_$__cuda_sm10x_tcgen05_guardrail_trap_unallocated_columns_being_dealloced,@function
        .size           $__internal_2_$__cuda_sm10x_tcgen05_guardrail_trap_unallocated_columns_being_dealloced,(.L_x_20 - $__internal_2_$__cuda_sm10x_tcgen05_guardrail_trap_unallocated_columns_being_dealloced)
$__internal_2_$__cuda_sm10x_tcgen05_guardrail_trap_unallocated_columns_being_dealloced:
[----:B------:R-:W-:Y:S05]  /*8bf30*/  BPT.TRAP 0x1 ;  /* 0x000000040000795c */ /* 0x000fea0000300000 */
[----:B------:R-:W-:-:S04]  /*8bf40*/  IMAD.MOV.U32 R3, RZ, RZ, 0x0 ;  /* 0x00000000ff037424 */ /* 0x000fc800078e00ff */
[----:B------:R-:W-:Y:S05]  /*8bf50*/  RET.REL.NODEC R2 `(matmul_kernel) ;  /* 0xfffff74002287950 */ /* 0x000fea0003c3ffff */
.L_x_17:
[----:B------:R-:W-:-:S00]  /*8bf60*/  BRA `(.L_x_17) ;  /* 0xfffffffc00fc7947 */ /* 0x000fc0000383ffff */
[----:B------:R-:W-:-:S00]  /*8bf70*/  NOP ;  /* 0x0000000000007918 */ /* 0x000fc00000000000 */
        /* <DEDUP_REMOVED lines=8> */
.L_x_20:


//--------------------- .nv.shared.matmul_kernel  --------------------------
	.section	.nv.shared.matmul_kernel,"aw",@nobits
	.sectionflags	@""
	.align	16
	.zero		1024


//--------------------- .nv.shared.reserved.0     --------------------------
	.section	.nv.shared.reserved.0,"aw",@nobits
	.align	8
	.weak		__nv_reservedSMEM_offset_0_alias
	.size		__nv_reservedSMEM_offset_0_alias, 0, 64
	.other		__nv_reservedSMEM_offset_0_alias,@"STO_CUDA_RESERVED_SHARED STV_DEFAULT"
__nv_reservedSMEM_offset_0_alias:
	.zero		0
.nv.shared.reserved.0:
	.zero		64
	.weak		__nv_reservedSMEM_allocation_phase
	.type		__nv_reservedSMEM_allocation_phase,@object
	.size		__nv_reservedSMEM_allocation_phase,(.L_0 - __nv_reservedSMEM_allocation_phase)
__nv_reservedSMEM_allocation_phase:
	.zero		1
.L_0:
	.zero		7
	.weak		__nv_reservedSMEM_devtool_atexit_pc
	.type		__nv_reservedSMEM_devtool_atexit_pc,@object
	.size		__nv_reservedSMEM_devtool_atexit_pc,(__nv_reservedSMEM_allocation_mask - __nv_reservedSMEM_devtool_atexit_pc)
__nv_reservedSMEM_devtool_atexit_pc:
	.zero		8
	.weak		__nv_reservedSMEM_allocation_mask
	.type		__nv_reservedSMEM_allocation_mask,@object
	.size		__nv_reservedSMEM_allocation_mask,(.L_2 - __nv_reservedSMEM_allocation_mask)
__nv_reservedSMEM_allocation_mask:
	.zero		4
.L_2:


//--------------------- .nv.constant0.matmul_kernel --------------------------
	.section	.nv.constant0.matmul_kernel,"a",@progbits
	.sectionflags	@""
	.align	4
.nv.constant0.matmul_kernel:
	.zero		976


//--------------------- SYMBOLS --------------------------

	.type		.nv.reservedSmem.offset0,@object
	.size		.nv.reservedSmem.offset0,0x4
	.type		.nv.reservedSmem.cap,@object
	.size		.nv.reservedSmem.cap,0x4
